//
// Generated by NVIDIA NVVM Compiler
//
// Compiler Build ID: CL-36424714
// Cuda compilation tools, release 13.0, V13.0.88
// Based on NVVM 20.0.0
//

.version 9.0
.target sm_100
.address_size 64

	// .globl	_Z8Square_1P17curandStateXORWOWPfiS1_S1_
.global .align 4 .b8 precalc_xorwow_matrix[102400];
.global .align 4 .b8 precalc_xorwow_offset_matrix[102400];
.global .align 4 .b8 mrg32k3aM1[2304];
.global .align 4 .b8 mrg32k3aM2[2304];
.global .align 4 .b8 mrg32k3aM1SubSeq[2016];
.global .align 4 .b8 mrg32k3aM2SubSeq[2016];
.global .align 4 .b8 mrg32k3aM1Seq[2304];
.global .align 4 .b8 mrg32k3aM2Seq[2304];
.const .align 8 .b8 __cr_lgamma_table[72];

.visible .entry _Z8Square_1P17curandStateXORWOWPfiS1_S1_(
	.param .u64 .ptr .align 1 _Z8Square_1P17curandStateXORWOWPfiS1_S1__param_0,
	.param .u64 .ptr .align 1 _Z8Square_1P17curandStateXORWOWPfiS1_S1__param_1,
	.param .u32 _Z8Square_1P17curandStateXORWOWPfiS1_S1__param_2,
	.param .u64 .ptr .align 1 _Z8Square_1P17curandStateXORWOWPfiS1_S1__param_3,
	.param .u64 .ptr .align 1 _Z8Square_1P17curandStateXORWOWPfiS1_S1__param_4
)
{
	.reg .pred 	%p<2>;
	.reg .b32 	%r<45>;
	.reg .b32 	%f<14>;
	.reg .b64 	%rd<25>;

	ld.param.u32 	%r2, [_Z8Square_1P17curandStateXORWOWPfiS1_S1__param_2];
	ld.param.u64 	%rd3, [_Z8Square_1P17curandStateXORWOWPfiS1_S1__param_3];
	ld.param.u64 	%rd4, [_Z8Square_1P17curandStateXORWOWPfiS1_S1__param_4];
	mov.u32 	%r3, %ctaid.x;
	mov.u32 	%r4, %ntid.x;
	mov.u32 	%r5, %tid.x;
	mad.lo.s32 	%r1, %r3, %r4, %r5;
	setp.gt.s32 	%p1, %r1, 263168;
	@%p1 bra 	$L__BB0_2;
	ld.param.u64 	%rd24, [_Z8Square_1P17curandStateXORWOWPfiS1_S1__param_1];
	ld.param.u64 	%rd23, [_Z8Square_1P17curandStateXORWOWPfiS1_S1__param_0];
	cvta.to.global.u64 	%rd5, %rd3;
	cvta.to.global.u64 	%rd6, %rd4;
	cvta.to.global.u64 	%rd7, %rd23;
	cvta.to.global.u64 	%rd8, %rd24;
	shr.u32 	%r6, %r2, 31;
	add.s32 	%r7, %r2, %r6;
	shr.s32 	%r8, %r7, 1;
	div.s32 	%r9, 512, %r2;
	div.s32 	%r10, %r1, %r9;
	mul.lo.s32 	%r11, %r10, %r9;
	sub.s32 	%r12, %r1, %r11;
	mul.lo.s32 	%r13, %r12, %r2;
	shr.s32 	%r14, %r13, 31;
	shr.u32 	%r15, %r14, 23;
	add.s32 	%r16, %r13, %r15;
	and.b32  	%r17, %r16, -512;
	sub.s32 	%r18, %r13, %r17;
	mul.lo.s32 	%r19, %r10, %r2;
	shr.s32 	%r20, %r19, 31;
	shr.u32 	%r21, %r20, 23;
	add.s32 	%r22, %r19, %r21;
	and.b32  	%r23, %r22, -512;
	sub.s32 	%r24, %r19, %r23;
	add.s32 	%r25, %r18, %r8;
	add.s32 	%r26, %r24, %r8;
	cvt.rn.f32.s32 	%f1, %r25;
	mul.wide.s32 	%rd9, %r1, 4;
	add.s64 	%rd10, %rd5, %rd9;
	st.global.f32 	[%rd10], %f1;
	cvt.rn.f32.s32 	%f2, %r26;
	add.s64 	%rd11, %rd6, %rd9;
	st.global.f32 	[%rd11], %f2;
	mul.wide.s32 	%rd12, %r1, 48;
	add.s64 	%rd13, %rd7, %rd12;
	ld.global.v2.u32 	{%r27, %r28}, [%rd13];
	ld.global.v2.u32 	{%r29, %r30}, [%rd13+8];
	ld.global.v2.u32 	{%r31, %r32}, [%rd13+16];
	shr.u32 	%r33, %r28, 2;
	xor.b32  	%r34, %r33, %r28;
	shl.b32 	%r35, %r32, 4;
	shl.b32 	%r36, %r34, 1;
	xor.b32  	%r37, %r35, %r36;
	xor.b32  	%r38, %r37, %r32;
	xor.b32  	%r39, %r38, %r34;
	add.s32 	%r40, %r27, 362437;
	add.s32 	%r41, %r39, %r40;
	cvt.rn.f32.u32 	%f3, %r41;
	fma.rn.f32 	%f4, %f3, 0f2F800000, 0f2F000000;
	fma.rn.f32 	%f5, %f4, 0f41200000, 0fC0A00000;
	st.global.v2.u32 	[%rd13], {%r40, %r29};
	st.global.v2.u32 	[%rd13+8], {%r30, %r31};
	st.global.v2.u32 	[%rd13+16], {%r32, %r39};
	mad.lo.s32 	%r42, %r24, 513, %r18;
	mul.wide.s32 	%rd14, %r42, 4;
	add.s64 	%rd15, %rd8, %rd14;
	ld.global.f32 	%f6, [%rd15];
	mul.wide.s32 	%rd16, %r2, 4;
	add.s64 	%rd17, %rd15, %rd16;
	ld.global.f32 	%f7, [%rd17];
	add.f32 	%f8, %f6, %f7;
	mad.lo.s32 	%r43, %r2, 513, %r42;
	mul.wide.s32 	%rd18, %r43, 4;
	add.s64 	%rd19, %rd8, %rd18;
	ld.global.f32 	%f9, [%rd19];
	add.f32 	%f10, %f8, %f9;
	add.s64 	%rd20, %rd19, %rd16;
	ld.global.f32 	%f11, [%rd20];
	add.f32 	%f12, %f10, %f11;
	fma.rn.f32 	%f13, %f12, 0f3E800000, %f5;
	mad.lo.s32 	%r44, %r26, 513, %r25;
	mul.wide.s32 	%rd21, %r44, 4;
	add.s64 	%rd22, %rd8, %rd21;
	st.global.f32 	[%rd22], %f13;
	bar.sync 	0;
$L__BB0_2:
	ret;

}
	// .globl	_Z11Diamond_1_1P17curandStateXORWOWPfiS1_S1_
.visible .entry _Z11Diamond_1_1P17curandStateXORWOWPfiS1_S1_(
	.param .u64 .ptr .align 1 _Z11Diamond_1_1P17curandStateXORWOWPfiS1_S1__param_0,
	.param .u64 .ptr .align 1 _Z11Diamond_1_1P17curandStateXORWOWPfiS1_S1__param_1,
	.param .u32 _Z11Diamond_1_1P17curandStateXORWOWPfiS1_S1__param_2,
	.param .u64 .ptr .align 1 _Z11Diamond_1_1P17curandStateXORWOWPfiS1_S1__param_3,
	.param .u64 .ptr .align 1 _Z11Diamond_1_1P17curandStateXORWOWPfiS1_S1__param_4
)
{
	.reg .pred 	%p<3>;
	.reg .b32 	%r<51>;
	.reg .b32 	%f<22>;
	.reg .b64 	%rd<17>;
	.reg .b64 	%fd<2>;

	ld.param.u64 	%rd2, [_Z11Diamond_1_1P17curandStateXORWOWPfiS1_S1__param_0];
	ld.param.u64 	%rd3, [_Z11Diamond_1_1P17curandStateXORWOWPfiS1_S1__param_1];
	ld.param.u32 	%r6, [_Z11Diamond_1_1P17curandStateXORWOWPfiS1_S1__param_2];
	cvta.to.global.u64 	%rd1, %rd3;
	mov.u32 	%r7, %ctaid.x;
	mov.u32 	%r8, %ntid.x;
	mov.u32 	%r9, %tid.x;
	mad.lo.s32 	%r1, %r7, %r8, %r9;
	setp.gt.s32 	%p1, %r1, 263168;
	@%p1 bra 	$L__BB1_4;
	shr.u32 	%r10, %r6, 31;
	add.s32 	%r11, %r6, %r10;
	shr.s32 	%r2, %r11, 1;
	div.s32 	%r12, 512, %r6;
	div.s32 	%r13, %r1, %r12;
	mul.lo.s32 	%r14, %r13, %r12;
	sub.s32 	%r15, %r1, %r14;
	mul.lo.s32 	%r16, %r15, %r6;
	shr.s32 	%r17, %r16, 31;
	shr.u32 	%r18, %r17, 23;
	add.s32 	%r19, %r16, %r18;
	and.b32  	%r20, %r19, -512;
	sub.s32 	%r3, %r16, %r20;
	mul.lo.s32 	%r21, %r13, %r6;
	shr.s32 	%r22, %r21, 31;
	shr.u32 	%r23, %r22, 23;
	add.s32 	%r24, %r21, %r23;
	and.b32  	%r25, %r24, -512;
	sub.s32 	%r4, %r21, %r25;
	add.s32 	%r5, %r3, %r2;
	setp.lt.s32 	%p2, %r4, %r2;
	mov.f32 	%f21, 0f40400000;
	mov.f32 	%f20, 0f00000000;
	@%p2 bra 	$L__BB1_3;
	sub.s32 	%r26, %r4, %r2;
	mad.lo.s32 	%r27, %r26, 513, %r5;
	mul.wide.s32 	%rd4, %r27, 4;
	add.s64 	%rd5, %rd1, %rd4;
	ld.global.f32 	%f7, [%rd5];
	add.f32 	%f20, %f7, 0f00000000;
	mov.f32 	%f21, 0f40800000;
$L__BB1_3:
	add.s32 	%r28, %r4, %r2;
	mad.lo.s32 	%r29, %r28, 513, %r5;
	mul.wide.s32 	%rd6, %r29, 4;
	add.s64 	%rd7, %rd1, %rd6;
	ld.global.f32 	%f8, [%rd7];
	add.f32 	%f9, %f20, %f8;
	mul.lo.s32 	%r30, %r4, 513;
	add.s32 	%r31, %r30, %r3;
	mul.wide.s32 	%rd8, %r31, 4;
	add.s64 	%rd9, %rd1, %rd8;
	ld.global.f32 	%f10, [%rd9];
	add.f32 	%f11, %f9, %f10;
	add.s32 	%r32, %r5, %r2;
	add.s32 	%r33, %r32, %r30;
	mul.wide.s32 	%rd10, %r33, 4;
	add.s64 	%rd11, %rd1, %rd10;
	ld.global.f32 	%f12, [%rd11];
	add.f32 	%f13, %f11, %f12;
	cvta.to.global.u64 	%rd12, %rd2;
	mul.wide.s32 	%rd13, %r1, 48;
	add.s64 	%rd14, %rd12, %rd13;
	ld.global.v2.u32 	{%r34, %r35}, [%rd14];
	ld.global.v2.u32 	{%r36, %r37}, [%rd14+8];
	ld.global.v2.u32 	{%r38, %r39}, [%rd14+16];
	ld.global.v2.u32 	{%r40, %r41}, [%rd14+24];
	ld.global.f32 	%f14, [%rd14+32];
	ld.global.f64 	%fd1, [%rd14+40];
	shr.u32 	%r42, %r35, 2;
	xor.b32  	%r43, %r42, %r35;
	shl.b32 	%r44, %r39, 4;
	shl.b32 	%r45, %r43, 1;
	xor.b32  	%r46, %r44, %r45;
	xor.b32  	%r47, %r46, %r39;
	xor.b32  	%r48, %r47, %r43;
	add.s32 	%r49, %r34, 362437;
	add.s32 	%r50, %r48, %r49;
	cvt.rn.f32.u32 	%f15, %r50;
	fma.rn.f32 	%f16, %f15, 0f2F800000, 0f2F000000;
	fma.rn.f32 	%f17, %f16, 0f41200000, 0fC0A00000;
	div.rn.f32 	%f18, %f13, %f21;
	add.f32 	%f19, %f18, %f17;
	mul.wide.s32 	%rd15, %r2, 4;
	add.s64 	%rd16, %rd9, %rd15;
	st.global.f32 	[%rd16], %f19;
	st.global.v2.u32 	[%rd14], {%r49, %r36};
	st.global.v2.u32 	[%rd14+8], {%r37, %r38};
	st.global.v2.u32 	[%rd14+16], {%r39, %r48};
	st.global.v2.u32 	[%rd14+24], {%r40, %r41};
	st.global.f32 	[%rd14+32], %f14;
	st.global.f64 	[%rd14+40], %fd1;
	bar.sync 	0;
$L__BB1_4:
	ret;

}
	// .globl	_Z11Diamond_1_2P17curandStateXORWOWPfiS1_S1_
.visible .entry _Z11Diamond_1_2P17curandStateXORWOWPfiS1_S1_(
	.param .u64 .ptr .align 1 _Z11Diamond_1_2P17curandStateXORWOWPfiS1_S1__param_0,
	.param .u64 .ptr .align 1 _Z11Diamond_1_2P17curandStateXORWOWPfiS1_S1__param_1,
	.param .u32 _Z11Diamond_1_2P17curandStateXORWOWPfiS1_S1__param_2,
	.param .u64 .ptr .align 1 _Z11Diamond_1_2P17curandStateXORWOWPfiS1_S1__param_3,
	.param .u64 .ptr .align 1 _Z11Diamond_1_2P17curandStateXORWOWPfiS1_S1__param_4
)
{
	.reg .pred 	%p<3>;
	.reg .b32 	%r<51>;
	.reg .b32 	%f<22>;
	.reg .b64 	%rd<17>;
	.reg .b64 	%fd<2>;

	ld.param.u64 	%rd2, [_Z11Diamond_1_2P17curandStateXORWOWPfiS1_S1__param_0];
	ld.param.u64 	%rd3, [_Z11Diamond_1_2P17curandStateXORWOWPfiS1_S1__param_1];
	ld.param.u32 	%r6, [_Z11Diamond_1_2P17curandStateXORWOWPfiS1_S1__param_2];
	cvta.to.global.u64 	%rd1, %rd3;
	mov.u32 	%r7, %ctaid.x;
	mov.u32 	%r8, %ntid.x;
	mov.u32 	%r9, %tid.x;
	mad.lo.s32 	%r1, %r7, %r8, %r9;
	setp.gt.s32 	%p1, %r1, 263168;
	@%p1 bra 	$L__BB2_4;
	shr.u32 	%r10, %r6, 31;
	add.s32 	%r11, %r6, %r10;
	shr.s32 	%r2, %r11, 1;
	div.s32 	%r12, 512, %r6;
	div.s32 	%r13, %r1, %r12;
	mul.lo.s32 	%r14, %r13, %r12;
	sub.s32 	%r15, %r1, %r14;
	mul.lo.s32 	%r16, %r15, %r6;
	shr.s32 	%r17, %r16, 31;
	shr.u32 	%r18, %r17, 23;
	add.s32 	%r19, %r16, %r18;
	and.b32  	%r20, %r19, -512;
	sub.s32 	%r3, %r16, %r20;
	mul.lo.s32 	%r21, %r13, %r6;
	shr.s32 	%r22, %r21, 31;
	shr.u32 	%r23, %r22, 23;
	add.s32 	%r24, %r21, %r23;
	and.b32  	%r25, %r24, -512;
	sub.s32 	%r4, %r21, %r25;
	add.s32 	%r5, %r4, %r2;
	setp.lt.s32 	%p2, %r3, %r2;
	mov.f32 	%f21, 0f40400000;
	mov.f32 	%f20, 0f00000000;
	@%p2 bra 	$L__BB2_3;
	sub.s32 	%r26, %r3, %r2;
	mad.lo.s32 	%r27, %r5, 513, %r26;
	mul.wide.s32 	%rd4, %r27, 4;
	add.s64 	%rd5, %rd1, %rd4;
	ld.global.f32 	%f7, [%rd5];
	add.f32 	%f20, %f7, 0f00000000;
	mov.f32 	%f21, 0f40800000;
$L__BB2_3:
	add.s32 	%r28, %r3, %r2;
	mad.lo.s32 	%r29, %r5, 513, %r28;
	mul.wide.s32 	%rd6, %r29, 4;
	add.s64 	%rd7, %rd1, %rd6;
	ld.global.f32 	%f8, [%rd7];
	add.f32 	%f9, %f20, %f8;
	mad.lo.s32 	%r30, %r4, 513, %r3;
	mul.wide.s32 	%rd8, %r30, 4;
	add.s64 	%rd9, %rd1, %rd8;
	ld.global.f32 	%f10, [%rd9];
	add.f32 	%f11, %f9, %f10;
	add.s32 	%r31, %r5, %r2;
	mad.lo.s32 	%r32, %r31, 513, %r3;
	mul.wide.s32 	%rd10, %r32, 4;
	add.s64 	%rd11, %rd1, %rd10;
	ld.global.f32 	%f12, [%rd11];
	add.f32 	%f13, %f11, %f12;
	cvta.to.global.u64 	%rd12, %rd2;
	mul.wide.s32 	%rd13, %r1, 48;
	add.s64 	%rd14, %rd12, %rd13;
	ld.global.v2.u32 	{%r33, %r34}, [%rd14];
	ld.global.v2.u32 	{%r35, %r36}, [%rd14+8];
	ld.global.v2.u32 	{%r37, %r38}, [%rd14+16];
	ld.global.v2.u32 	{%r39, %r40}, [%rd14+24];
	ld.global.f32 	%f14, [%rd14+32];
	ld.global.f64 	%fd1, [%rd14+40];
	shr.u32 	%r41, %r34, 2;
	xor.b32  	%r42, %r41, %r34;
	shl.b32 	%r43, %r38, 4;
	shl.b32 	%r44, %r42, 1;
	xor.b32  	%r45, %r43, %r44;
	xor.b32  	%r46, %r45, %r38;
	xor.b32  	%r47, %r46, %r42;
	add.s32 	%r48, %r33, 362437;
	add.s32 	%r49, %r47, %r48;
	cvt.rn.f32.u32 	%f15, %r49;
	fma.rn.f32 	%f16, %f15, 0f2F800000, 0f2F000000;
	fma.rn.f32 	%f17, %f16, 0f41200000, 0fC0A00000;
	div.rn.f32 	%f18, %f13, %f21;
	add.f32 	%f19, %f18, %f17;
	mad.lo.s32 	%r50, %r2, 513, %r30;
	mul.wide.s32 	%rd15, %r50, 4;
	add.s64 	%rd16, %rd1, %rd15;
	st.global.f32 	[%rd16], %f19;
	st.global.v2.u32 	[%rd14], {%r48, %r35};
	st.global.v2.u32 	[%rd14+8], {%r36, %r37};
	st.global.v2.u32 	[%rd14+16], {%r38, %r47};
	st.global.v2.u32 	[%rd14+24], {%r39, %r40};
	st.global.f32 	[%rd14+32], %f14;
	st.global.f64 	[%rd14+40], %fd1;
	bar.sync 	0;
$L__BB2_4:
	ret;

}
	// .globl	_Z11Diamond_1_3P17curandStateXORWOWPfiS1_S1_
.visible .entry _Z11Diamond_1_3P17curandStateXORWOWPfiS1_S1_(
	.param .u64 .ptr .align 1 _Z11Diamond_1_3P17curandStateXORWOWPfiS1_S1__param_0,
	.param .u64 .ptr .align 1 _Z11Diamond_1_3P17curandStateXORWOWPfiS1_S1__param_1,
	.param .u32 _Z11Diamond_1_3P17curandStateXORWOWPfiS1_S1__param_2,
	.param .u64 .ptr .align 1 _Z11Diamond_1_3P17curandStateXORWOWPfiS1_S1__param_3,
	.param .u64 .ptr .align 1 _Z11Diamond_1_3P17curandStateXORWOWPfiS1_S1__param_4
)
{
	.reg .pred 	%p<3>;
	.reg .b32 	%r<51>;
	.reg .b32 	%f<22>;
	.reg .b64 	%rd<17>;
	.reg .b64 	%fd<2>;

	ld.param.u64 	%rd2, [_Z11Diamond_1_3P17curandStateXORWOWPfiS1_S1__param_0];
	ld.param.u64 	%rd3, [_Z11Diamond_1_3P17curandStateXORWOWPfiS1_S1__param_1];
	ld.param.u32 	%r7, [_Z11Diamond_1_3P17curandStateXORWOWPfiS1_S1__param_2];
	cvta.to.global.u64 	%rd1, %rd3;
	mov.u32 	%r8, %ctaid.x;
	mov.u32 	%r9, %ntid.x;
	mov.u32 	%r10, %tid.x;
	mad.lo.s32 	%r1, %r8, %r9, %r10;
	setp.gt.s32 	%p1, %r1, 263168;
	@%p1 bra 	$L__BB3_4;
	shr.u32 	%r11, %r7, 31;
	add.s32 	%r12, %r7, %r11;
	shr.s32 	%r2, %r12, 1;
	div.s32 	%r13, 512, %r7;
	div.s32 	%r14, %r1, %r13;
	mul.lo.s32 	%r15, %r14, %r13;
	sub.s32 	%r16, %r1, %r15;
	mul.lo.s32 	%r17, %r16, %r7;
	shr.s32 	%r18, %r17, 31;
	shr.u32 	%r19, %r18, 23;
	add.s32 	%r20, %r17, %r19;
	and.b32  	%r21, %r20, -512;
	sub.s32 	%r22, %r17, %r21;
	mul.lo.s32 	%r23, %r14, %r7;
	shr.s32 	%r24, %r23, 31;
	shr.u32 	%r25, %r24, 23;
	add.s32 	%r26, %r23, %r25;
	and.b32  	%r27, %r26, -512;
	sub.s32 	%r3, %r23, %r27;
	add.s32 	%r4, %r22, %r7;
	add.s32 	%r5, %r3, %r2;
	add.s32 	%r6, %r4, %r2;
	setp.gt.s32 	%p2, %r6, 512;
	mov.f32 	%f21, 0f40400000;
	mov.f32 	%f20, 0f00000000;
	@%p2 bra 	$L__BB3_3;
	mad.lo.s32 	%r28, %r5, 513, %r6;
	mul.wide.s32 	%rd4, %r28, 4;
	add.s64 	%rd5, %rd1, %rd4;
	ld.global.f32 	%f7, [%rd5];
	add.f32 	%f20, %f7, 0f00000000;
	mov.f32 	%f21, 0f40800000;
$L__BB3_3:
	sub.s32 	%r29, %r4, %r2;
	mad.lo.s32 	%r30, %r5, 513, %r29;
	mul.wide.s32 	%rd6, %r30, 4;
	add.s64 	%rd7, %rd1, %rd6;
	ld.global.f32 	%f8, [%rd7];
	add.f32 	%f9, %f20, %f8;
	mad.lo.s32 	%r31, %r3, 513, %r4;
	mul.wide.s32 	%rd8, %r31, 4;
	add.s64 	%rd9, %rd1, %rd8;
	ld.global.f32 	%f10, [%rd9];
	add.f32 	%f11, %f9, %f10;
	add.s32 	%r32, %r5, %r2;
	mad.lo.s32 	%r33, %r32, 513, %r4;
	mul.wide.s32 	%rd10, %r33, 4;
	add.s64 	%rd11, %rd1, %rd10;
	ld.global.f32 	%f12, [%rd11];
	add.f32 	%f13, %f11, %f12;
	cvta.to.global.u64 	%rd12, %rd2;
	mul.wide.s32 	%rd13, %r1, 48;
	add.s64 	%rd14, %rd12, %rd13;
	ld.global.v2.u32 	{%r34, %r35}, [%rd14];
	ld.global.v2.u32 	{%r36, %r37}, [%rd14+8];
	ld.global.v2.u32 	{%r38, %r39}, [%rd14+16];
	ld.global.v2.u32 	{%r40, %r41}, [%rd14+24];
	ld.global.f32 	%f14, [%rd14+32];
	ld.global.f64 	%fd1, [%rd14+40];
	shr.u32 	%r42, %r35, 2;
	xor.b32  	%r43, %r42, %r35;
	shl.b32 	%r44, %r39, 4;
	shl.b32 	%r45, %r43, 1;
	xor.b32  	%r46, %r44, %r45;
	xor.b32  	%r47, %r46, %r39;
	xor.b32  	%r48, %r47, %r43;
	add.s32 	%r49, %r34, 362437;
	add.s32 	%r50, %r48, %r49;
	cvt.rn.f32.u32 	%f15, %r50;
	fma.rn.f32 	%f16, %f15, 0f2F800000, 0f2F000000;
	fma.rn.f32 	%f17, %f16, 0f41200000, 0fC0A00000;
	div.rn.f32 	%f18, %f13, %f21;
	add.f32 	%f19, %f18, %f17;
	mul.wide.s32 	%rd15, %r2, 4;
	add.s64 	%rd16, %rd7, %rd15;
	st.global.f32 	[%rd16], %f19;
	st.global.v2.u32 	[%rd14], {%r49, %r36};
	st.global.v2.u32 	[%rd14+8], {%r37, %r38};
	st.global.v2.u32 	[%rd14+16], {%r39, %r48};
	st.global.v2.u32 	[%rd14+24], {%r40, %r41};
	st.global.f32 	[%rd14+32], %f14;
	st.global.f64 	[%rd14+40], %fd1;
	bar.sync 	0;
$L__BB3_4:
	ret;

}
	// .globl	_Z11Diamond_1_4P17curandStateXORWOWPfiS1_S1_
.visible .entry _Z11Diamond_1_4P17curandStateXORWOWPfiS1_S1_(
	.param .u64 .ptr .align 1 _Z11Diamond_1_4P17curandStateXORWOWPfiS1_S1__param_0,
	.param .u64 .ptr .align 1 _Z11Diamond_1_4P17curandStateXORWOWPfiS1_S1__param_1,
	.param .u32 _Z11Diamond_1_4P17curandStateXORWOWPfiS1_S1__param_2,
	.param .u64 .ptr .align 1 _Z11Diamond_1_4P17curandStateXORWOWPfiS1_S1__param_3,
	.param .u64 .ptr .align 1 _Z11Diamond_1_4P17curandStateXORWOWPfiS1_S1__param_4
)
{
	.reg .pred 	%p<3>;
	.reg .b32 	%r<52>;
	.reg .b32 	%f<22>;
	.reg .b64 	%rd<17>;
	.reg .b64 	%fd<2>;

	ld.param.u64 	%rd2, [_Z11Diamond_1_4P17curandStateXORWOWPfiS1_S1__param_0];
	ld.param.u64 	%rd3, [_Z11Diamond_1_4P17curandStateXORWOWPfiS1_S1__param_1];
	ld.param.u32 	%r7, [_Z11Diamond_1_4P17curandStateXORWOWPfiS1_S1__param_2];
	cvta.to.global.u64 	%rd1, %rd3;
	mov.u32 	%r8, %ctaid.x;
	mov.u32 	%r9, %ntid.x;
	mov.u32 	%r10, %tid.x;
	mad.lo.s32 	%r1, %r8, %r9, %r10;
	setp.gt.s32 	%p1, %r1, 263168;
	@%p1 bra 	$L__BB4_4;
	shr.u32 	%r11, %r7, 31;
	add.s32 	%r12, %r7, %r11;
	shr.s32 	%r2, %r12, 1;
	div.s32 	%r13, 512, %r7;
	div.s32 	%r14, %r1, %r13;
	mul.lo.s32 	%r15, %r14, %r13;
	sub.s32 	%r16, %r1, %r15;
	mul.lo.s32 	%r17, %r16, %r7;
	shr.s32 	%r18, %r17, 31;
	shr.u32 	%r19, %r18, 23;
	add.s32 	%r20, %r17, %r19;
	and.b32  	%r21, %r20, -512;
	sub.s32 	%r3, %r17, %r21;
	mul.lo.s32 	%r22, %r14, %r7;
	shr.s32 	%r23, %r22, 31;
	shr.u32 	%r24, %r23, 23;
	add.s32 	%r25, %r22, %r24;
	and.b32  	%r26, %r25, -512;
	sub.s32 	%r27, %r22, %r26;
	add.s32 	%r4, %r27, %r7;
	add.s32 	%r5, %r3, %r2;
	add.s32 	%r6, %r4, %r2;
	setp.gt.s32 	%p2, %r6, 512;
	mov.f32 	%f21, 0f40400000;
	mov.f32 	%f20, 0f00000000;
	@%p2 bra 	$L__BB4_3;
	mad.lo.s32 	%r28, %r6, 513, %r5;
	mul.wide.s32 	%rd4, %r28, 4;
	add.s64 	%rd5, %rd1, %rd4;
	ld.global.f32 	%f7, [%rd5];
	add.f32 	%f20, %f7, 0f00000000;
	mov.f32 	%f21, 0f40800000;
$L__BB4_3:
	sub.s32 	%r29, %r4, %r2;
	mad.lo.s32 	%r30, %r29, 513, %r5;
	mul.wide.s32 	%rd6, %r30, 4;
	add.s64 	%rd7, %rd1, %rd6;
	ld.global.f32 	%f8, [%rd7];
	add.f32 	%f9, %f20, %f8;
	mul.lo.s32 	%r31, %r4, 513;
	add.s32 	%r32, %r31, %r3;
	mul.wide.s32 	%rd8, %r32, 4;
	add.s64 	%rd9, %rd1, %rd8;
	ld.global.f32 	%f10, [%rd9];
	add.f32 	%f11, %f9, %f10;
	add.s32 	%r33, %r5, %r2;
	add.s32 	%r34, %r33, %r31;
	mul.wide.s32 	%rd10, %r34, 4;
	add.s64 	%rd11, %rd1, %rd10;
	ld.global.f32 	%f12, [%rd11];
	add.f32 	%f13, %f11, %f12;
	cvta.to.global.u64 	%rd12, %rd2;
	mul.wide.s32 	%rd13, %r1, 48;
	add.s64 	%rd14, %rd12, %rd13;
	ld.global.v2.u32 	{%r35, %r36}, [%rd14];
	ld.global.v2.u32 	{%r37, %r38}, [%rd14+8];
	ld.global.v2.u32 	{%r39, %r40}, [%rd14+16];
	ld.global.v2.u32 	{%r41, %r42}, [%rd14+24];
	ld.global.f32 	%f14, [%rd14+32];
	ld.global.f64 	%fd1, [%rd14+40];
	shr.u32 	%r43, %r36, 2;
	xor.b32  	%r44, %r43, %r36;
	shl.b32 	%r45, %r40, 4;
	shl.b32 	%r46, %r44, 1;
	xor.b32  	%r47, %r45, %r46;
	xor.b32  	%r48, %r47, %r40;
	xor.b32  	%r49, %r48, %r44;
	add.s32 	%r50, %r35, 362437;
	add.s32 	%r51, %r49, %r50;
	cvt.rn.f32.u32 	%f15, %r51;
	fma.rn.f32 	%f16, %f15, 0f2F800000, 0f2F000000;
	fma.rn.f32 	%f17, %f16, 0f41200000, 0fC0A00000;
	div.rn.f32 	%f18, %f13, %f21;
	add.f32 	%f19, %f18, %f17;
	mul.wide.s32 	%rd15, %r2, 4;
	add.s64 	%rd16, %rd9, %rd15;
	st.global.f32 	[%rd16], %f19;
	st.global.v2.u32 	[%rd14], {%r50, %r37};
	st.global.v2.u32 	[%rd14+8], {%r38, %r39};
	st.global.v2.u32 	[%rd14+16], {%r40, %r49};
	st.global.v2.u32 	[%rd14+24], {%r41, %r42};
	st.global.f32 	[%rd14+32], %f14;
	st.global.f64 	[%rd14+40], %fd1;
	bar.sync 	0;
$L__BB4_4:
	ret;

}
	// .globl	_Z9Diamond_2P17curandStateXORWOWPfiS1_S1_
.visible .entry _Z9Diamond_2P17curandStateXORWOWPfiS1_S1_(
	.param .u64 .ptr .align 1 _Z9Diamond_2P17curandStateXORWOWPfiS1_S1__param_0,
	.param .u64 .ptr .align 1 _Z9Diamond_2P17curandStateXORWOWPfiS1_S1__param_1,
	.param .u32 _Z9Diamond_2P17curandStateXORWOWPfiS1_S1__param_2,
	.param .u64 .ptr .align 1 _Z9Diamond_2P17curandStateXORWOWPfiS1_S1__param_3,
	.param .u64 .ptr .align 1 _Z9Diamond_2P17curandStateXORWOWPfiS1_S1__param_4
)
{
	.reg .pred 	%p<6>;
	.reg .b32 	%r<96>;
	.reg .b32 	%f<80>;
	.reg .b64 	%rd<49>;
	.reg .b64 	%fd<2>;

	ld.param.u64 	%rd9, [_Z9Diamond_2P17curandStateXORWOWPfiS1_S1__param_1];
	ld.param.u32 	%r11, [_Z9Diamond_2P17curandStateXORWOWPfiS1_S1__param_2];
	ld.param.u64 	%rd8, [_Z9Diamond_2P17curandStateXORWOWPfiS1_S1__param_4];
	cvta.to.global.u64 	%rd1, %rd9;
	mov.u32 	%r12, %ctaid.x;
	mov.u32 	%r13, %ntid.x;
	mov.u32 	%r14, %tid.x;
	mad.lo.s32 	%r1, %r12, %r13, %r14;
	setp.gt.s32 	%p1, %r1, 263168;
	@%p1 bra 	$L__BB5_10;
	shr.u32 	%r15, %r11, 31;
	add.s32 	%r16, %r11, %r15;
	shr.s32 	%r2, %r16, 1;
	div.s32 	%r17, 512, %r11;
	div.s32 	%r18, %r1, %r17;
	mul.lo.s32 	%r19, %r18, %r17;
	sub.s32 	%r20, %r1, %r19;
	mul.lo.s32 	%r21, %r20, %r11;
	shr.s32 	%r22, %r21, 31;
	shr.u32 	%r23, %r22, 23;
	add.s32 	%r24, %r21, %r23;
	and.b32  	%r25, %r24, -512;
	sub.s32 	%r3, %r21, %r25;
	mul.lo.s32 	%r26, %r18, %r11;
	shr.s32 	%r27, %r26, 31;
	shr.u32 	%r28, %r27, 23;
	add.s32 	%r29, %r26, %r28;
	and.b32  	%r30, %r29, -512;
	sub.s32 	%r4, %r26, %r30;
	add.s32 	%r5, %r3, %r2;
	add.s32 	%r6, %r4, %r2;
	setp.lt.s32 	%p2, %r4, %r2;
	mov.f32 	%f73, 0f40400000;
	mov.f32 	%f72, 0f00000000;
	@%p2 bra 	$L__BB5_3;
	sub.s32 	%r31, %r4, %r2;
	mad.lo.s32 	%r32, %r31, 513, %r5;
	mul.wide.s32 	%rd10, %r32, 4;
	add.s64 	%rd11, %rd1, %rd10;
	ld.global.f32 	%f21, [%rd11];
	add.f32 	%f72, %f21, 0f00000000;
	mov.f32 	%f73, 0f40800000;
$L__BB5_3:
	mul.lo.s32 	%r7, %r6, 513;
	add.s32 	%r8, %r7, %r5;
	mul.wide.s32 	%rd12, %r8, 4;
	add.s64 	%rd2, %rd1, %rd12;
	ld.global.f32 	%f4, [%rd2];
	add.f32 	%f24, %f72, %f4;
	mul.lo.s32 	%r33, %r4, 513;
	add.s32 	%r9, %r33, %r3;
	mul.wide.s32 	%rd13, %r9, 4;
	add.s64 	%rd3, %rd1, %rd13;
	ld.global.f32 	%f5, [%rd3];
	add.f32 	%f25, %f24, %f5;
	add.s32 	%r34, %r5, %r2;
	add.s32 	%r10, %r34, %r33;
	mul.wide.s32 	%rd14, %r10, 4;
	add.s64 	%rd15, %rd1, %rd14;
	ld.global.f32 	%f26, [%rd15];
	add.f32 	%f6, %f25, %f26;
	setp.lt.s32 	%p3, %r3, %r2;
	mov.f32 	%f75, 0f40400000;
	mov.f32 	%f74, 0f00000000;
	@%p3 bra 	$L__BB5_5;
	sub.s32 	%r35, %r3, %r2;
	add.s32 	%r36, %r35, %r7;
	mul.wide.s32 	%rd16, %r36, 4;
	add.s64 	%rd17, %rd1, %rd16;
	ld.global.f32 	%f28, [%rd17];
	add.f32 	%f74, %f28, 0f00000000;
	mov.f32 	%f75, 0f40800000;
$L__BB5_5:
	add.f32 	%f31, %f74, %f4;
	add.f32 	%f32, %f31, %f5;
	add.s32 	%r37, %r6, %r2;
	mad.lo.s32 	%r38, %r37, 513, %r3;
	mul.wide.s32 	%rd18, %r38, 4;
	add.s64 	%rd4, %rd1, %rd18;
	ld.global.f32 	%f33, [%rd4];
	add.f32 	%f10, %f32, %f33;
	add.s32 	%r39, %r5, %r11;
	setp.gt.s32 	%p4, %r39, 512;
	mov.f32 	%f77, 0f40400000;
	mov.f32 	%f76, 0f00000000;
	@%p4 bra 	$L__BB5_7;
	mul.wide.s32 	%rd19, %r11, 4;
	add.s64 	%rd20, %rd2, %rd19;
	ld.global.f32 	%f35, [%rd20];
	add.f32 	%f76, %f35, 0f00000000;
	mov.f32 	%f77, 0f40800000;
$L__BB5_7:
	add.s32 	%r40, %r3, %r11;
	sub.s32 	%r41, %r40, %r2;
	add.s32 	%r42, %r41, %r7;
	mul.wide.s32 	%rd21, %r42, 4;
	add.s64 	%rd22, %rd1, %rd21;
	ld.global.f32 	%f38, [%rd22];
	add.f32 	%f39, %f76, %f38;
	mul.wide.s32 	%rd5, %r11, 4;
	add.s64 	%rd23, %rd3, %rd5;
	ld.global.f32 	%f40, [%rd23];
	add.f32 	%f41, %f39, %f40;
	add.s64 	%rd24, %rd4, %rd5;
	ld.global.f32 	%f42, [%rd24];
	add.f32 	%f14, %f41, %f42;
	add.s32 	%r43, %r6, %r11;
	setp.gt.s32 	%p5, %r43, 512;
	mov.f32 	%f79, 0f40400000;
	mov.f32 	%f78, 0f00000000;
	@%p5 bra 	$L__BB5_9;
	mad.lo.s32 	%r44, %r11, 513, %r8;
	mul.wide.s32 	%rd25, %r44, 4;
	add.s64 	%rd26, %rd1, %rd25;
	ld.global.f32 	%f44, [%rd26];
	add.f32 	%f78, %f44, 0f00000000;
	mov.f32 	%f79, 0f40800000;
$L__BB5_9:
	ld.param.u64 	%rd48, [_Z9Diamond_2P17curandStateXORWOWPfiS1_S1__param_3];
	ld.param.u64 	%rd47, [_Z9Diamond_2P17curandStateXORWOWPfiS1_S1__param_0];
	add.s32 	%r45, %r4, %r11;
	sub.s32 	%r46, %r45, %r2;
	mad.lo.s32 	%r47, %r46, 513, %r5;
	mul.wide.s32 	%rd27, %r47, 4;
	add.s64 	%rd28, %rd1, %rd27;
	ld.global.f32 	%f45, [%rd28];
	add.f32 	%f46, %f78, %f45;
	mul.lo.s32 	%r48, %r11, 513;
	add.s32 	%r49, %r9, %r48;
	mul.wide.s32 	%rd29, %r49, 4;
	add.s64 	%rd30, %rd1, %rd29;
	ld.global.f32 	%f47, [%rd30];
	add.f32 	%f48, %f46, %f47;
	add.s32 	%r50, %r10, %r48;
	mul.wide.s32 	%rd31, %r50, 4;
	add.s64 	%rd32, %rd1, %rd31;
	ld.global.f32 	%f49, [%rd32];
	add.f32 	%f50, %f48, %f49;
	cvta.to.global.u64 	%rd33, %rd48;
	mul.wide.s32 	%rd34, %r1, 4;
	add.s64 	%rd35, %rd33, %rd34;
	st.global.f32 	[%rd35], %f10;
	cvta.to.global.u64 	%rd36, %rd8;
	add.s64 	%rd37, %rd36, %rd34;
	st.global.f32 	[%rd37], %f10;
	cvta.to.global.u64 	%rd38, %rd47;
	mul.wide.s32 	%rd39, %r1, 48;
	add.s64 	%rd40, %rd38, %rd39;
	ld.global.v2.u32 	{%r51, %r52}, [%rd40];
	ld.global.v2.u32 	{%r53, %r54}, [%rd40+8];
	ld.global.v2.u32 	{%r55, %r56}, [%rd40+16];
	ld.global.v2.u32 	{%r57, %r58}, [%rd40+24];
	ld.global.f32 	%f51, [%rd40+32];
	ld.global.f64 	%fd1, [%rd40+40];
	shr.u32 	%r59, %r52, 2;
	xor.b32  	%r60, %r59, %r52;
	shl.b32 	%r61, %r56, 4;
	shl.b32 	%r62, %r60, 1;
	xor.b32  	%r63, %r61, %r62;
	xor.b32  	%r64, %r63, %r56;
	xor.b32  	%r65, %r64, %r60;
	add.s32 	%r66, %r51, %r65;
	add.s32 	%r67, %r66, 362437;
	cvt.rn.f32.u32 	%f52, %r67;
	fma.rn.f32 	%f53, %f52, 0f2F800000, 0f2F000000;
	fma.rn.f32 	%f54, %f53, 0f41200000, 0fC0A00000;
	shr.u32 	%r68, %r53, 2;
	xor.b32  	%r69, %r68, %r53;
	shl.b32 	%r70, %r65, 4;
	shl.b32 	%r71, %r69, 1;
	xor.b32  	%r72, %r71, %r70;
	xor.b32  	%r73, %r72, %r69;
	xor.b32  	%r74, %r73, %r65;
	add.s32 	%r75, %r51, %r74;
	add.s32 	%r76, %r75, 724874;
	cvt.rn.f32.u32 	%f55, %r76;
	fma.rn.f32 	%f56, %f55, 0f2F800000, 0f2F000000;
	fma.rn.f32 	%f57, %f56, 0f41200000, 0fC0A00000;
	shr.u32 	%r77, %r54, 2;
	xor.b32  	%r78, %r77, %r54;
	shl.b32 	%r79, %r74, 4;
	shl.b32 	%r80, %r78, 1;
	xor.b32  	%r81, %r80, %r79;
	xor.b32  	%r82, %r81, %r78;
	xor.b32  	%r83, %r82, %r74;
	add.s32 	%r84, %r51, %r83;
	add.s32 	%r85, %r84, 1087311;
	cvt.rn.f32.u32 	%f58, %r85;
	fma.rn.f32 	%f59, %f58, 0f2F800000, 0f2F000000;
	fma.rn.f32 	%f60, %f59, 0f41200000, 0fC0A00000;
	shr.u32 	%r86, %r55, 2;
	xor.b32  	%r87, %r86, %r55;
	shl.b32 	%r88, %r83, 4;
	shl.b32 	%r89, %r87, 1;
	xor.b32  	%r90, %r89, %r88;
	xor.b32  	%r91, %r90, %r87;
	xor.b32  	%r92, %r91, %r83;
	add.s32 	%r93, %r51, 1449748;
	add.s32 	%r94, %r92, %r93;
	cvt.rn.f32.u32 	%f61, %r94;
	fma.rn.f32 	%f62, %f61, 0f2F800000, 0f2F000000;
	fma.rn.f32 	%f63, %f62, 0f41200000, 0fC0A00000;
	div.rn.f32 	%f64, %f6, %f73;
	add.f32 	%f65, %f64, %f54;
	mul.wide.s32 	%rd41, %r2, 4;
	add.s64 	%rd42, %rd3, %rd41;
	st.global.f32 	[%rd42], %f65;
	div.rn.f32 	%f66, %f10, %f75;
	add.f32 	%f67, %f66, %f57;
	mad.lo.s32 	%r95, %r2, 513, %r9;
	mul.wide.s32 	%rd43, %r95, 4;
	add.s64 	%rd44, %rd1, %rd43;
	st.global.f32 	[%rd44], %f67;
	div.rn.f32 	%f68, %f14, %f77;
	add.f32 	%f69, %f68, %f60;
	add.s64 	%rd45, %rd44, %rd5;
	st.global.f32 	[%rd45], %f69;
	div.rn.f32 	%f70, %f50, %f79;
	add.f32 	%f71, %f70, %f63;
	add.s64 	%rd46, %rd30, %rd41;
	st.global.f32 	[%rd46], %f71;
	st.global.v2.u32 	[%rd40], {%r93, %r56};
	st.global.v2.u32 	[%rd40+8], {%r65, %r74};
	st.global.v2.u32 	[%rd40+16], {%r83, %r92};
	st.global.v2.u32 	[%rd40+24], {%r57, %r58};
	st.global.f32 	[%rd40+32], %f51;
	st.global.f64 	[%rd40+40], %fd1;
	bar.sync 	0;
$L__BB5_10:
	ret;

}
	// .globl	_Z9Diamond_3P17curandStateXORWOWPfiS1_S1_
.visible .entry _Z9Diamond_3P17curandStateXORWOWPfiS1_S1_(
	.param .u64 .ptr .align 1 _Z9Diamond_3P17curandStateXORWOWPfiS1_S1__param_0,
	.param .u64 .ptr .align 1 _Z9Diamond_3P17curandStateXORWOWPfiS1_S1__param_1,
	.param .u32 _Z9Diamond_3P17curandStateXORWOWPfiS1_S1__param_2,
	.param .u64 .ptr .align 1 _Z9Diamond_3P17curandStateXORWOWPfiS1_S1__param_3,
	.param .u64 .ptr .align 1 _Z9Diamond_3P17curandStateXORWOWPfiS1_S1__param_4
)
{
	.reg .pred 	%p<6>;
	.reg .b16 	%rs<9>;
	.reg .b32 	%r<80>;
	.reg .b32 	%f<27>;
	.reg .b64 	%rd<25>;
	.reg .b64 	%fd<2>;

	ld.param.u64 	%rd5, [_Z9Diamond_3P17curandStateXORWOWPfiS1_S1__param_1];
	ld.param.u32 	%r14, [_Z9Diamond_3P17curandStateXORWOWPfiS1_S1__param_2];
	ld.param.u64 	%rd3, [_Z9Diamond_3P17curandStateXORWOWPfiS1_S1__param_3];
	ld.param.u64 	%rd4, [_Z9Diamond_3P17curandStateXORWOWPfiS1_S1__param_4];
	cvta.to.global.u64 	%rd1, %rd5;
	mov.u32 	%r15, %ctaid.x;
	mov.u32 	%r16, %ntid.x;
	mov.u32 	%r17, %tid.x;
	mad.lo.s32 	%r1, %r15, %r16, %r17;
	setp.gt.s32 	%p1, %r1, 263168;
	@%p1 bra 	$L__BB6_10;
	shr.u32 	%r19, %r14, 31;
	add.s32 	%r20, %r14, %r19;
	shr.s32 	%r2, %r20, 1;
	div.s32 	%r21, 512, %r14;
	div.s32 	%r22, %r1, %r21;
	mul.lo.s32 	%r23, %r22, %r21;
	sub.s32 	%r24, %r1, %r23;
	mul.lo.s32 	%r25, %r24, %r14;
	shr.s32 	%r26, %r25, 31;
	shr.u32 	%r27, %r26, 23;
	add.s32 	%r28, %r25, %r27;
	and.b32  	%r29, %r28, -512;
	sub.s32 	%r30, %r25, %r29;
	mul.lo.s32 	%r31, %r22, %r14;
	shr.s32 	%r32, %r31, 31;
	shr.u32 	%r33, %r32, 23;
	add.s32 	%r34, %r31, %r33;
	and.b32  	%r35, %r34, -512;
	sub.s32 	%r36, %r31, %r35;
	mul.lo.s32 	%r37, %r21, %r21;
	div.s32 	%r38, %r1, %r37;
	shr.s32 	%r39, %r38, 31;
	shr.u32 	%r40, %r39, 30;
	add.s32 	%r41, %r38, %r40;
	and.b32  	%r42, %r41, 252;
	sub.s32 	%r43, %r38, %r42;
	cvt.u16.u32 	%rs1, %r43;
	and.b16  	%rs2, %rs1, 128;
	shr.u16 	%rs3, %rs2, 7;
	add.s16 	%rs4, %rs1, %rs3;
	and.b16  	%rs5, %rs4, 254;
	sub.s16 	%rs6, %rs1, %rs5;
	cvt.u32.u16 	%r44, %rs6;
	cvt.s32.s8 	%r45, %r44;
	sub.s32 	%r46, 1, %r45;
	cvt.s16.s8 	%rs7, %rs4;
	shr.s16 	%rs8, %rs7, 1;
	cvt.s32.s16 	%r47, %rs8;
	mul.lo.s32 	%r48, %r2, %r47;
	add.s32 	%r49, %r48, %r30;
	mad.lo.s32 	%r3, %r46, %r2, %r49;
	mad.lo.s32 	%r50, %r2, %r45, %r36;
	add.s32 	%r4, %r50, %r48;
	setp.lt.s32 	%p2, %r3, %r2;
	mov.b32 	%r77, 0;
	mov.f32 	%f24, 0f00000000;
	@%p2 bra 	$L__BB6_3;
	sub.s32 	%r52, %r3, %r2;
	mad.lo.s32 	%r53, %r4, 513, %r52;
	mul.wide.s32 	%rd6, %r53, 4;
	add.s64 	%rd7, %rd1, %rd6;
	ld.global.f32 	%f10, [%rd7];
	add.f32 	%f24, %f10, 0f00000000;
	mov.b32 	%r77, 1;
$L__BB6_3:
	add.s32 	%r6, %r3, %r2;
	setp.gt.s32 	%p3, %r6, 512;
	@%p3 bra 	$L__BB6_5;
	mad.lo.s32 	%r54, %r4, 513, %r6;
	mul.wide.s32 	%rd8, %r54, 4;
	add.s64 	%rd9, %rd1, %rd8;
	ld.global.f32 	%f11, [%rd9];
	add.f32 	%f24, %f24, %f11;
	add.s32 	%r77, %r77, 1;
$L__BB6_5:
	setp.lt.s32 	%p4, %r4, %r2;
	@%p4 bra 	$L__BB6_7;
	sub.s32 	%r55, %r4, %r2;
	mad.lo.s32 	%r56, %r55, 513, %r3;
	mul.wide.s32 	%rd10, %r56, 4;
	add.s64 	%rd11, %rd1, %rd10;
	ld.global.f32 	%f12, [%rd11];
	add.f32 	%f24, %f24, %f12;
	add.s32 	%r77, %r77, 1;
$L__BB6_7:
	add.s32 	%r11, %r4, %r2;
	setp.gt.s32 	%p5, %r11, 512;
	@%p5 bra 	$L__BB6_9;
	mad.lo.s32 	%r57, %r11, 513, %r3;
	mul.wide.s32 	%rd12, %r57, 4;
	add.s64 	%rd13, %rd1, %rd12;
	ld.global.f32 	%f13, [%rd13];
	add.f32 	%f24, %f24, %f13;
	add.s32 	%r77, %r77, 1;
$L__BB6_9:
	ld.param.u64 	%rd24, [_Z9Diamond_3P17curandStateXORWOWPfiS1_S1__param_0];
	cvt.rn.f32.s32 	%f14, %r3;
	cvta.to.global.u64 	%rd14, %rd3;
	mul.wide.s32 	%rd15, %r1, 4;
	add.s64 	%rd16, %rd14, %rd15;
	st.global.f32 	[%rd16], %f14;
	cvt.rn.f32.s32 	%f15, %r4;
	cvta.to.global.u64 	%rd17, %rd4;
	add.s64 	%rd18, %rd17, %rd15;
	st.global.f32 	[%rd18], %f15;
	cvta.to.global.u64 	%rd19, %rd24;
	mul.wide.s32 	%rd20, %r1, 48;
	add.s64 	%rd21, %rd19, %rd20;
	ld.global.v2.u32 	{%r58, %r59}, [%rd21];
	ld.global.v2.u32 	{%r60, %r61}, [%rd21+8];
	ld.global.v2.u32 	{%r62, %r63}, [%rd21+16];
	ld.global.v2.u32 	{%r64, %r65}, [%rd21+24];
	ld.global.f32 	%f16, [%rd21+32];
	ld.global.f64 	%fd1, [%rd21+40];
	shr.u32 	%r66, %r59, 2;
	xor.b32  	%r67, %r66, %r59;
	shl.b32 	%r68, %r63, 4;
	shl.b32 	%r69, %r67, 1;
	xor.b32  	%r70, %r68, %r69;
	xor.b32  	%r71, %r70, %r63;
	xor.b32  	%r72, %r71, %r67;
	add.s32 	%r73, %r58, 362437;
	add.s32 	%r74, %r72, %r73;
	cvt.rn.f32.u32 	%f17, %r74;
	fma.rn.f32 	%f18, %f17, 0f2F800000, 0f2F000000;
	fma.rn.f32 	%f19, %f18, 0f41200000, 0fC0A00000;
	cvt.rn.f32.u32 	%f20, %r77;
	div.rn.f32 	%f21, %f24, %f20;
	add.f32 	%f22, %f21, %f19;
	mad.lo.s32 	%r75, %r4, 513, %r3;
	mul.wide.s32 	%rd22, %r75, 4;
	add.s64 	%rd23, %rd1, %rd22;
	st.global.f32 	[%rd23], %f22;
	st.global.v2.u32 	[%rd21], {%r73, %r60};
	st.global.v2.u32 	[%rd21+8], {%r61, %r62};
	st.global.v2.u32 	[%rd21+16], {%r63, %r72};
	st.global.v2.u32 	[%rd21+24], {%r64, %r65};
	st.global.f32 	[%rd21+32], %f16;
	st.global.f64 	[%rd21+40], %fd1;
	bar.sync 	0;
$L__BB6_10:
	ret;

}
	// .globl	_Z16Square_Diamond_4P17curandStateXORWOWPfiS1_S1_
.visible .entry _Z16Square_Diamond_4P17curandStateXORWOWPfiS1_S1_(
	.param .u64 .ptr .align 1 _Z16Square_Diamond_4P17curandStateXORWOWPfiS1_S1__param_0,
	.param .u64 .ptr .align 1 _Z16Square_Diamond_4P17curandStateXORWOWPfiS1_S1__param_1,
	.param .u32 _Z16Square_Diamond_4P17curandStateXORWOWPfiS1_S1__param_2,
	.param .u64 .ptr .align 1 _Z16Square_Diamond_4P17curandStateXORWOWPfiS1_S1__param_3,
	.param .u64 .ptr .align 1 _Z16Square_Diamond_4P17curandStateXORWOWPfiS1_S1__param_4
)
{
	.reg .pred 	%p<6>;
	.reg .b32 	%r<121>;
	.reg .b32 	%f<93>;
	.reg .b64 	%rd<66>;
	.reg .b64 	%fd<2>;

	mov.u32 	%r17, %ctaid.x;
	mov.u32 	%r18, %ntid.x;
	mov.u32 	%r19, %tid.x;
	mad.lo.s32 	%r1, %r17, %r18, %r19;
	setp.gt.s32 	%p1, %r1, 263168;
	@%p1 bra 	$L__BB7_10;
	ld.param.u64 	%rd65, [_Z16Square_Diamond_4P17curandStateXORWOWPfiS1_S1__param_4];
	ld.param.u64 	%rd64, [_Z16Square_Diamond_4P17curandStateXORWOWPfiS1_S1__param_3];
	ld.param.u32 	%r117, [_Z16Square_Diamond_4P17curandStateXORWOWPfiS1_S1__param_2];
	ld.param.u64 	%rd63, [_Z16Square_Diamond_4P17curandStateXORWOWPfiS1_S1__param_1];
	ld.param.u64 	%rd62, [_Z16Square_Diamond_4P17curandStateXORWOWPfiS1_S1__param_0];
	cvta.to.global.u64 	%rd10, %rd64;
	cvta.to.global.u64 	%rd11, %rd65;
	cvta.to.global.u64 	%rd12, %rd62;
	shr.u32 	%r20, %r117, 31;
	add.s32 	%r21, %r117, %r20;
	shr.s32 	%r2, %r21, 1;
	div.s32 	%r22, 512, %r117;
	div.s32 	%r23, %r1, %r22;
	mul.lo.s32 	%r24, %r23, %r22;
	sub.s32 	%r25, %r1, %r24;
	mul.lo.s32 	%r26, %r25, %r117;
	shr.s32 	%r27, %r26, 31;
	shr.u32 	%r28, %r27, 23;
	add.s32 	%r29, %r26, %r28;
	and.b32  	%r30, %r29, -512;
	sub.s32 	%r3, %r26, %r30;
	mul.lo.s32 	%r31, %r23, %r117;
	shr.s32 	%r32, %r31, 31;
	shr.u32 	%r33, %r32, 23;
	add.s32 	%r34, %r31, %r33;
	and.b32  	%r35, %r34, -512;
	sub.s32 	%r4, %r31, %r35;
	add.s32 	%r5, %r3, %r2;
	add.s32 	%r36, %r4, %r2;
	cvt.rn.f32.s32 	%f21, %r5;
	mul.wide.s32 	%rd13, %r1, 4;
	add.s64 	%rd1, %rd10, %rd13;
	st.global.f32 	[%rd1], %f21;
	cvt.rn.f32.s32 	%f22, %r36;
	add.s64 	%rd2, %rd11, %rd13;
	st.global.f32 	[%rd2], %f22;
	mul.wide.s32 	%rd14, %r1, 48;
	add.s64 	%rd3, %rd12, %rd14;
	ld.global.v2.u32 	{%r6, %r37}, [%rd3];
	ld.global.v2.u32 	{%r8, %r7}, [%rd3+8];
	ld.global.v2.u32 	{%r9, %r10}, [%rd3+16];
	ld.global.v2.u32 	{%r11, %r12}, [%rd3+24];
	ld.global.f32 	%f1, [%rd3+32];
	ld.global.f64 	%fd1, [%rd3+40];
	shr.u32 	%r38, %r37, 2;
	xor.b32  	%r39, %r38, %r37;
	shl.b32 	%r40, %r10, 4;
	shl.b32 	%r41, %r39, 1;
	xor.b32  	%r42, %r40, %r41;
	xor.b32  	%r43, %r42, %r10;
	xor.b32  	%r13, %r43, %r39;
	add.s32 	%r44, %r6, 362437;
	add.s32 	%r45, %r13, %r44;
	cvt.rn.f32.u32 	%f23, %r45;
	fma.rn.f32 	%f24, %f23, 0f2F800000, 0f2F000000;
	fma.rn.f32 	%f25, %f24, 0f41200000, 0fC0A00000;
	st.global.v2.u32 	[%rd3], {%r44, %r8};
	st.global.v2.u32 	[%rd3+8], {%r7, %r9};
	st.global.v2.u32 	[%rd3+16], {%r10, %r13};
	mad.lo.s32 	%r14, %r4, 513, %r3;
	cvta.to.global.u64 	%rd4, %rd63;
	mul.wide.s32 	%rd15, %r14, 4;
	add.s64 	%rd16, %rd4, %rd15;
	ld.global.f32 	%f26, [%rd16];
	mul.wide.s32 	%rd5, %r117, 4;
	add.s64 	%rd17, %rd16, %rd5;
	ld.global.f32 	%f27, [%rd17];
	add.f32 	%f28, %f26, %f27;
	mul.lo.s32 	%r15, %r117, 513;
	add.s32 	%r46, %r14, %r15;
	mul.wide.s32 	%rd18, %r46, 4;
	add.s64 	%rd19, %rd4, %rd18;
	ld.global.f32 	%f29, [%rd19];
	add.f32 	%f30, %f28, %f29;
	add.s64 	%rd20, %rd19, %rd5;
	ld.global.f32 	%f31, [%rd20];
	add.f32 	%f32, %f30, %f31;
	fma.rn.f32 	%f33, %f32, 0f3E800000, %f25;
	mad.lo.s32 	%r47, %r36, 513, %r5;
	mul.wide.s32 	%rd21, %r47, 4;
	add.s64 	%rd22, %rd4, %rd21;
	st.global.f32 	[%rd22], %f33;
	bar.sync 	0;
	setp.lt.s32 	%p2, %r4, %r2;
	mov.f32 	%f86, 0f40400000;
	mov.f32 	%f85, 0f00000000;
	@%p2 bra 	$L__BB7_3;
	sub.s32 	%r48, %r4, %r2;
	mad.lo.s32 	%r49, %r48, 513, %r5;
	mul.wide.s32 	%rd23, %r49, 4;
	add.s64 	%rd24, %rd4, %rd23;
	ld.global.f32 	%f35, [%rd24];
	add.f32 	%f85, %f35, 0f00000000;
	mov.f32 	%f86, 0f40800000;
$L__BB7_3:
	add.s32 	%r50, %r4, %r2;
	mad.lo.s32 	%r51, %r50, 513, %r5;
	mul.wide.s32 	%rd25, %r51, 4;
	add.s64 	%rd26, %rd4, %rd25;
	ld.global.f32 	%f5, [%rd26];
	add.f32 	%f38, %f85, %f5;
	mul.wide.s32 	%rd27, %r14, 4;
	add.s64 	%rd28, %rd4, %rd27;
	ld.global.f32 	%f6, [%rd28];
	add.f32 	%f39, %f38, %f6;
	add.s32 	%r52, %r5, %r2;
	mad.lo.s32 	%r53, %r4, 513, %r52;
	mul.wide.s32 	%rd29, %r53, 4;
	add.s64 	%rd30, %rd4, %rd29;
	ld.global.f32 	%f40, [%rd30];
	add.f32 	%f7, %f39, %f40;
	setp.lt.s32 	%p3, %r3, %r2;
	mov.f32 	%f88, 0f40400000;
	mov.f32 	%f87, 0f00000000;
	@%p3 bra 	$L__BB7_5;
	sub.s32 	%r54, %r3, %r2;
	add.s32 	%r55, %r4, %r2;
	mad.lo.s32 	%r56, %r55, 513, %r54;
	mul.wide.s32 	%rd31, %r56, 4;
	add.s64 	%rd32, %rd4, %rd31;
	ld.global.f32 	%f42, [%rd32];
	add.f32 	%f87, %f42, 0f00000000;
	mov.f32 	%f88, 0f40800000;
$L__BB7_5:
	ld.param.u32 	%r118, [_Z16Square_Diamond_4P17curandStateXORWOWPfiS1_S1__param_2];
	add.f32 	%f45, %f87, %f5;
	add.f32 	%f46, %f45, %f6;
	add.s32 	%r57, %r4, %r2;
	add.s32 	%r58, %r57, %r2;
	mad.lo.s32 	%r59, %r58, 513, %r3;
	mul.wide.s32 	%rd33, %r59, 4;
	add.s64 	%rd34, %rd4, %rd33;
	ld.global.f32 	%f47, [%rd34];
	add.f32 	%f11, %f46, %f47;
	add.s32 	%r60, %r5, %r118;
	setp.gt.s32 	%p4, %r60, 512;
	mov.f32 	%f90, 0f40400000;
	mov.f32 	%f89, 0f00000000;
	@%p4 bra 	$L__BB7_7;
	add.s32 	%r61, %r4, %r2;
	mad.lo.s32 	%r62, %r61, 513, %r5;
	mul.wide.s32 	%rd35, %r62, 4;
	add.s64 	%rd36, %rd4, %rd35;
	add.s64 	%rd37, %rd36, %rd5;
	ld.global.f32 	%f49, [%rd37];
	add.f32 	%f89, %f49, 0f00000000;
	mov.f32 	%f90, 0f40800000;
$L__BB7_7:
	ld.param.u32 	%r119, [_Z16Square_Diamond_4P17curandStateXORWOWPfiS1_S1__param_2];
	add.s32 	%r63, %r3, %r119;
	sub.s32 	%r64, %r63, %r2;
	add.s32 	%r65, %r4, %r2;
	mad.lo.s32 	%r66, %r65, 513, %r64;
	mul.wide.s32 	%rd38, %r66, 4;
	add.s64 	%rd39, %rd4, %rd38;
	ld.global.f32 	%f52, [%rd39];
	add.f32 	%f53, %f89, %f52;
	mul.wide.s32 	%rd40, %r14, 4;
	add.s64 	%rd41, %rd4, %rd40;
	add.s64 	%rd42, %rd41, %rd5;
	ld.global.f32 	%f54, [%rd42];
	add.f32 	%f55, %f53, %f54;
	add.s32 	%r67, %r65, %r2;
	mad.lo.s32 	%r68, %r67, 513, %r3;
	mul.wide.s32 	%rd43, %r68, 4;
	add.s64 	%rd44, %rd4, %rd43;
	add.s64 	%rd45, %rd44, %rd5;
	ld.global.f32 	%f56, [%rd45];
	add.f32 	%f15, %f55, %f56;
	add.s32 	%r69, %r65, %r119;
	setp.gt.s32 	%p5, %r69, 512;
	mov.f32 	%f92, 0f40400000;
	mov.f32 	%f91, 0f00000000;
	@%p5 bra 	$L__BB7_9;
	add.s32 	%r70, %r4, %r2;
	mad.lo.s32 	%r71, %r70, 513, %r5;
	add.s32 	%r72, %r71, %r15;
	mul.wide.s32 	%rd46, %r72, 4;
	add.s64 	%rd47, %rd4, %rd46;
	ld.global.f32 	%f58, [%rd47];
	add.f32 	%f91, %f58, 0f00000000;
	mov.f32 	%f92, 0f40800000;
$L__BB7_9:
	ld.param.u32 	%r120, [_Z16Square_Diamond_4P17curandStateXORWOWPfiS1_S1__param_2];
	add.s32 	%r73, %r4, %r120;
	sub.s32 	%r74, %r73, %r2;
	mad.lo.s32 	%r75, %r74, 513, %r5;
	mul.wide.s32 	%rd48, %r75, 4;
	add.s64 	%rd49, %rd4, %rd48;
	ld.global.f32 	%f59, [%rd49];
	add.f32 	%f60, %f91, %f59;
	add.s32 	%r76, %r14, %r15;
	mul.wide.s32 	%rd50, %r76, 4;
	add.s64 	%rd51, %rd4, %rd50;
	ld.global.f32 	%f61, [%rd51];
	add.f32 	%f62, %f60, %f61;
	add.s32 	%r77, %r5, %r2;
	mad.lo.s32 	%r78, %r4, 513, %r77;
	add.s32 	%r79, %r78, %r15;
	mul.wide.s32 	%rd52, %r79, 4;
	add.s64 	%rd53, %rd4, %rd52;
	ld.global.f32 	%f63, [%rd53];
	add.f32 	%f64, %f62, %f63;
	st.global.f32 	[%rd1], %f11;
	st.global.f32 	[%rd2], %f11;
	shr.u32 	%r80, %r8, 2;
	xor.b32  	%r81, %r80, %r8;
	shl.b32 	%r82, %r13, 4;
	shl.b32 	%r83, %r81, 1;
	xor.b32  	%r84, %r83, %r82;
	xor.b32  	%r85, %r84, %r81;
	xor.b32  	%r86, %r85, %r13;
	add.s32 	%r87, %r6, %r86;
	add.s32 	%r88, %r87, 724874;
	cvt.rn.f32.u32 	%f65, %r88;
	fma.rn.f32 	%f66, %f65, 0f2F800000, 0f2F000000;
	fma.rn.f32 	%f67, %f66, 0f41200000, 0fC0A00000;
	shr.u32 	%r89, %r7, 2;
	xor.b32  	%r90, %r89, %r7;
	shl.b32 	%r91, %r86, 4;
	shl.b32 	%r92, %r90, 1;
	xor.b32  	%r93, %r92, %r91;
	xor.b32  	%r94, %r93, %r90;
	xor.b32  	%r95, %r94, %r86;
	add.s32 	%r96, %r6, %r95;
	add.s32 	%r97, %r96, 1087311;
	cvt.rn.f32.u32 	%f68, %r97;
	fma.rn.f32 	%f69, %f68, 0f2F800000, 0f2F000000;
	fma.rn.f32 	%f70, %f69, 0f41200000, 0fC0A00000;
	shr.u32 	%r98, %r9, 2;
	xor.b32  	%r99, %r98, %r9;
	shl.b32 	%r100, %r95, 4;
	shl.b32 	%r101, %r99, 1;
	xor.b32  	%r102, %r101, %r100;
	xor.b32  	%r103, %r102, %r99;
	xor.b32  	%r104, %r103, %r95;
	add.s32 	%r105, %r6, %r104;
	add.s32 	%r106, %r105, 1449748;
	cvt.rn.f32.u32 	%f71, %r106;
	fma.rn.f32 	%f72, %f71, 0f2F800000, 0f2F000000;
	fma.rn.f32 	%f73, %f72, 0f41200000, 0fC0A00000;
	shr.u32 	%r107, %r10, 2;
	xor.b32  	%r108, %r107, %r10;
	shl.b32 	%r109, %r104, 4;
	shl.b32 	%r110, %r108, 1;
	xor.b32  	%r111, %r110, %r109;
	xor.b32  	%r112, %r111, %r108;
	xor.b32  	%r113, %r112, %r104;
	add.s32 	%r114, %r6, 1812185;
	add.s32 	%r115, %r113, %r114;
	cvt.rn.f32.u32 	%f74, %r115;
	fma.rn.f32 	%f75, %f74, 0f2F800000, 0f2F000000;
	fma.rn.f32 	%f76, %f75, 0f41200000, 0fC0A00000;
	div.rn.f32 	%f77, %f7, %f86;
	add.f32 	%f78, %f67, %f77;
	mul.wide.s32 	%rd54, %r2, 4;
	mul.wide.s32 	%rd55, %r14, 4;
	add.s64 	%rd56, %rd4, %rd55;
	add.s64 	%rd57, %rd56, %rd54;
	st.global.f32 	[%rd57], %f78;
	div.rn.f32 	%f79, %f11, %f88;
	add.f32 	%f80, %f70, %f79;
	mad.lo.s32 	%r116, %r2, 513, %r14;
	mul.wide.s32 	%rd58, %r116, 4;
	add.s64 	%rd59, %rd4, %rd58;
	st.global.f32 	[%rd59], %f80;
	div.rn.f32 	%f81, %f15, %f90;
	add.f32 	%f82, %f73, %f81;
	add.s64 	%rd60, %rd59, %rd5;
	st.global.f32 	[%rd60], %f82;
	div.rn.f32 	%f83, %f64, %f92;
	add.f32 	%f84, %f76, %f83;
	add.s64 	%rd61, %rd51, %rd54;
	st.global.f32 	[%rd61], %f84;
	st.global.v2.u32 	[%rd3], {%r114, %r13};
	st.global.v2.u32 	[%rd3+8], {%r86, %r95};
	st.global.v2.u32 	[%rd3+16], {%r104, %r113};
	st.global.v2.u32 	[%rd3+24], {%r11, %r12};
	st.global.f32 	[%rd3+32], %f1;
	st.global.f64 	[%rd3+40], %fd1;
	bar.sync 	0;
$L__BB7_10:
	ret;

}
	// .globl	_Z8Square_6P17curandStateXORWOWPfiS1_S1_
.visible .entry _Z8Square_6P17curandStateXORWOWPfiS1_S1_(
	.param .u64 .ptr .align 1 _Z8Square_6P17curandStateXORWOWPfiS1_S1__param_0,
	.param .u64 .ptr .align 1 _Z8Square_6P17curandStateXORWOWPfiS1_S1__param_1,
	.param .u32 _Z8Square_6P17curandStateXORWOWPfiS1_S1__param_2,
	.param .u64 .ptr .align 1 _Z8Square_6P17curandStateXORWOWPfiS1_S1__param_3,
	.param .u64 .ptr .align 1 _Z8Square_6P17curandStateXORWOWPfiS1_S1__param_4
)
{
	.reg .pred 	%p<2>;
	.reg .b32 	%r<46>;
	.reg .b32 	%f<14>;
	.reg .b64 	%rd<25>;

	ld.param.u32 	%r3, [_Z8Square_6P17curandStateXORWOWPfiS1_S1__param_2];
	ld.param.u64 	%rd3, [_Z8Square_6P17curandStateXORWOWPfiS1_S1__param_3];
	ld.param.u64 	%rd4, [_Z8Square_6P17curandStateXORWOWPfiS1_S1__param_4];
	mov.u32 	%r4, %ctaid.x;
	mov.u32 	%r5, %ntid.x;
	mov.u32 	%r6, %tid.x;
	mad.lo.s32 	%r1, %r4, %r5, %r6;
	div.s32 	%r2, 512, %r3;
	mul.lo.s32 	%r7, %r2, %r2;
	setp.ge.s32 	%p1, %r1, %r7;
	@%p1 bra 	$L__BB8_2;
	ld.param.u64 	%rd24, [_Z8Square_6P17curandStateXORWOWPfiS1_S1__param_1];
	ld.param.u64 	%rd23, [_Z8Square_6P17curandStateXORWOWPfiS1_S1__param_0];
	cvta.to.global.u64 	%rd5, %rd3;
	cvta.to.global.u64 	%rd6, %rd4;
	cvta.to.global.u64 	%rd7, %rd23;
	cvta.to.global.u64 	%rd8, %rd24;
	shr.u32 	%r8, %r3, 31;
	add.s32 	%r9, %r3, %r8;
	shr.s32 	%r10, %r9, 1;
	div.s32 	%r11, %r1, %r2;
	mul.lo.s32 	%r12, %r11, %r2;
	sub.s32 	%r13, %r1, %r12;
	mul.lo.s32 	%r14, %r13, %r3;
	shr.s32 	%r15, %r14, 31;
	shr.u32 	%r16, %r15, 23;
	add.s32 	%r17, %r14, %r16;
	and.b32  	%r18, %r17, -512;
	sub.s32 	%r19, %r14, %r18;
	mul.lo.s32 	%r20, %r11, %r3;
	shr.s32 	%r21, %r20, 31;
	shr.u32 	%r22, %r21, 23;
	add.s32 	%r23, %r20, %r22;
	and.b32  	%r24, %r23, -512;
	sub.s32 	%r25, %r20, %r24;
	add.s32 	%r26, %r19, %r10;
	add.s32 	%r27, %r25, %r10;
	cvt.rn.f32.s32 	%f1, %r26;
	mul.wide.s32 	%rd9, %r1, 4;
	add.s64 	%rd10, %rd5, %rd9;
	st.global.f32 	[%rd10], %f1;
	cvt.rn.f32.s32 	%f2, %r27;
	add.s64 	%rd11, %rd6, %rd9;
	st.global.f32 	[%rd11], %f2;
	mul.wide.s32 	%rd12, %r1, 48;
	add.s64 	%rd13, %rd7, %rd12;
	ld.global.v2.u32 	{%r28, %r29}, [%rd13];
	ld.global.v2.u32 	{%r30, %r31}, [%rd13+8];
	ld.global.v2.u32 	{%r32, %r33}, [%rd13+16];
	shr.u32 	%r34, %r29, 2;
	xor.b32  	%r35, %r34, %r29;
	shl.b32 	%r36, %r33, 4;
	shl.b32 	%r37, %r35, 1;
	xor.b32  	%r38, %r36, %r37;
	xor.b32  	%r39, %r38, %r33;
	xor.b32  	%r40, %r39, %r35;
	add.s32 	%r41, %r28, 362437;
	add.s32 	%r42, %r40, %r41;
	cvt.rn.f32.u32 	%f3, %r42;
	fma.rn.f32 	%f4, %f3, 0f2F800000, 0f2F000000;
	fma.rn.f32 	%f5, %f4, 0f41200000, 0fC0A00000;
	st.global.v2.u32 	[%rd13], {%r41, %r30};
	st.global.v2.u32 	[%rd13+8], {%r31, %r32};
	st.global.v2.u32 	[%rd13+16], {%r33, %r40};
	mad.lo.s32 	%r43, %r25, 513, %r19;
	mul.wide.s32 	%rd14, %r43, 4;
	add.s64 	%rd15, %rd8, %rd14;
	ld.global.f32 	%f6, [%rd15];
	mul.wide.s32 	%rd16, %r3, 4;
	add.s64 	%rd17, %rd15, %rd16;
	ld.global.f32 	%f7, [%rd17];
	add.f32 	%f8, %f6, %f7;
	mad.lo.s32 	%r44, %r3, 513, %r43;
	mul.wide.s32 	%rd18, %r44, 4;
	add.s64 	%rd19, %rd8, %rd18;
	ld.global.f32 	%f9, [%rd19];
	add.f32 	%f10, %f8, %f9;
	add.s64 	%rd20, %rd19, %rd16;
	ld.global.f32 	%f11, [%rd20];
	add.f32 	%f12, %f10, %f11;
	fma.rn.f32 	%f13, %f12, 0f3E800000, %f5;
	mad.lo.s32 	%r45, %r27, 513, %r26;
	mul.wide.s32 	%rd21, %r45, 4;
	add.s64 	%rd22, %rd8, %rd21;
	st.global.f32 	[%rd22], %f13;
	bar.sync 	0;
$L__BB8_2:
	ret;

}
	// .globl	_Z9Diamond_6P17curandStateXORWOWPfiS1_S1_
.visible .entry _Z9Diamond_6P17curandStateXORWOWPfiS1_S1_(
	.param .u64 .ptr .align 1 _Z9Diamond_6P17curandStateXORWOWPfiS1_S1__param_0,
	.param .u64 .ptr .align 1 _Z9Diamond_6P17curandStateXORWOWPfiS1_S1__param_1,
	.param .u32 _Z9Diamond_6P17curandStateXORWOWPfiS1_S1__param_2,
	.param .u64 .ptr .align 1 _Z9Diamond_6P17curandStateXORWOWPfiS1_S1__param_3,
	.param .u64 .ptr .align 1 _Z9Diamond_6P17curandStateXORWOWPfiS1_S1__param_4
)
{
	.reg .pred 	%p<6>;
	.reg .b16 	%rs<9>;
	.reg .b32 	%r<82>;
	.reg .b32 	%f<27>;
	.reg .b64 	%rd<25>;
	.reg .b64 	%fd<2>;

	ld.param.u64 	%rd5, [_Z9Diamond_6P17curandStateXORWOWPfiS1_S1__param_1];
	ld.param.u32 	%r15, [_Z9Diamond_6P17curandStateXORWOWPfiS1_S1__param_2];
	ld.param.u64 	%rd3, [_Z9Diamond_6P17curandStateXORWOWPfiS1_S1__param_3];
	ld.param.u64 	%rd4, [_Z9Diamond_6P17curandStateXORWOWPfiS1_S1__param_4];
	cvta.to.global.u64 	%rd1, %rd5;
	mov.u32 	%r16, %ctaid.x;
	mov.u32 	%r17, %ntid.x;
	mov.u32 	%r18, %tid.x;
	mad.lo.s32 	%r1, %r16, %r17, %r18;
	div.s32 	%r2, 512, %r15;
	mul.lo.s32 	%r19, %r2, %r2;
	shl.b32 	%r20, %r19, 2;
	setp.ge.s32 	%p1, %r1, %r20;
	@%p1 bra 	$L__BB9_10;
	shr.u32 	%r22, %r15, 31;
	add.s32 	%r23, %r15, %r22;
	shr.s32 	%r3, %r23, 1;
	div.s32 	%r24, %r1, %r2;
	mul.lo.s32 	%r25, %r24, %r2;
	sub.s32 	%r26, %r1, %r25;
	mul.lo.s32 	%r27, %r26, %r15;
	shr.s32 	%r28, %r27, 31;
	shr.u32 	%r29, %r28, 23;
	add.s32 	%r30, %r27, %r29;
	and.b32  	%r31, %r30, -512;
	sub.s32 	%r32, %r27, %r31;
	mul.lo.s32 	%r33, %r24, %r15;
	shr.s32 	%r34, %r33, 31;
	shr.u32 	%r35, %r34, 23;
	add.s32 	%r36, %r33, %r35;
	and.b32  	%r37, %r36, -512;
	sub.s32 	%r38, %r33, %r37;
	div.s32 	%r40, %r1, %r19;
	shr.s32 	%r41, %r40, 31;
	shr.u32 	%r42, %r41, 30;
	add.s32 	%r43, %r40, %r42;
	and.b32  	%r44, %r43, 252;
	sub.s32 	%r45, %r40, %r44;
	cvt.u16.u32 	%rs1, %r45;
	and.b16  	%rs2, %rs1, 128;
	shr.u16 	%rs3, %rs2, 7;
	add.s16 	%rs4, %rs1, %rs3;
	and.b16  	%rs5, %rs4, 254;
	sub.s16 	%rs6, %rs1, %rs5;
	cvt.u32.u16 	%r46, %rs6;
	cvt.s32.s8 	%r47, %r46;
	sub.s32 	%r48, 1, %r47;
	cvt.s16.s8 	%rs7, %rs4;
	shr.s16 	%rs8, %rs7, 1;
	cvt.s32.s16 	%r49, %rs8;
	mul.lo.s32 	%r50, %r3, %r49;
	add.s32 	%r51, %r50, %r32;
	mad.lo.s32 	%r4, %r48, %r3, %r51;
	mad.lo.s32 	%r52, %r3, %r47, %r38;
	add.s32 	%r5, %r52, %r50;
	setp.lt.s32 	%p2, %r4, %r3;
	mov.b32 	%r79, 0;
	mov.f32 	%f24, 0f00000000;
	@%p2 bra 	$L__BB9_3;
	sub.s32 	%r54, %r4, %r3;
	mad.lo.s32 	%r55, %r5, 513, %r54;
	mul.wide.s32 	%rd6, %r55, 4;
	add.s64 	%rd7, %rd1, %rd6;
	ld.global.f32 	%f10, [%rd7];
	add.f32 	%f24, %f10, 0f00000000;
	mov.b32 	%r79, 1;
$L__BB9_3:
	add.s32 	%r7, %r4, %r3;
	setp.gt.s32 	%p3, %r7, 512;
	@%p3 bra 	$L__BB9_5;
	mad.lo.s32 	%r56, %r5, 513, %r7;
	mul.wide.s32 	%rd8, %r56, 4;
	add.s64 	%rd9, %rd1, %rd8;
	ld.global.f32 	%f11, [%rd9];
	add.f32 	%f24, %f24, %f11;
	add.s32 	%r79, %r79, 1;
$L__BB9_5:
	setp.lt.s32 	%p4, %r5, %r3;
	@%p4 bra 	$L__BB9_7;
	sub.s32 	%r57, %r5, %r3;
	mad.lo.s32 	%r58, %r57, 513, %r4;
	mul.wide.s32 	%rd10, %r58, 4;
	add.s64 	%rd11, %rd1, %rd10;
	ld.global.f32 	%f12, [%rd11];
	add.f32 	%f24, %f24, %f12;
	add.s32 	%r79, %r79, 1;
$L__BB9_7:
	add.s32 	%r12, %r5, %r3;
	setp.gt.s32 	%p5, %r12, 512;
	@%p5 bra 	$L__BB9_9;
	mad.lo.s32 	%r59, %r12, 513, %r4;
	mul.wide.s32 	%rd12, %r59, 4;
	add.s64 	%rd13, %rd1, %rd12;
	ld.global.f32 	%f13, [%rd13];
	add.f32 	%f24, %f24, %f13;
	add.s32 	%r79, %r79, 1;
$L__BB9_9:
	ld.param.u64 	%rd24, [_Z9Diamond_6P17curandStateXORWOWPfiS1_S1__param_0];
	cvt.rn.f32.s32 	%f14, %r4;
	cvta.to.global.u64 	%rd14, %rd3;
	mul.wide.s32 	%rd15, %r1, 4;
	add.s64 	%rd16, %rd14, %rd15;
	st.global.f32 	[%rd16], %f14;
	cvt.rn.f32.s32 	%f15, %r5;
	cvta.to.global.u64 	%rd17, %rd4;
	add.s64 	%rd18, %rd17, %rd15;
	st.global.f32 	[%rd18], %f15;
	cvta.to.global.u64 	%rd19, %rd24;
	mul.wide.s32 	%rd20, %r1, 48;
	add.s64 	%rd21, %rd19, %rd20;
	ld.global.v2.u32 	{%r60, %r61}, [%rd21];
	ld.global.v2.u32 	{%r62, %r63}, [%rd21+8];
	ld.global.v2.u32 	{%r64, %r65}, [%rd21+16];
	ld.global.v2.u32 	{%r66, %r67}, [%rd21+24];
	ld.global.f32 	%f16, [%rd21+32];
	ld.global.f64 	%fd1, [%rd21+40];
	shr.u32 	%r68, %r61, 2;
	xor.b32  	%r69, %r68, %r61;
	shl.b32 	%r70, %r65, 4;
	shl.b32 	%r71, %r69, 1;
	xor.b32  	%r72, %r70, %r71;
	xor.b32  	%r73, %r72, %r65;
	xor.b32  	%r74, %r73, %r69;
	add.s32 	%r75, %r60, 362437;
	add.s32 	%r76, %r74, %r75;
	cvt.rn.f32.u32 	%f17, %r76;
	fma.rn.f32 	%f18, %f17, 0f2F800000, 0f2F000000;
	fma.rn.f32 	%f19, %f18, 0f41200000, 0fC0A00000;
	cvt.rn.f32.u32 	%f20, %r79;
	div.rn.f32 	%f21, %f24, %f20;
	add.f32 	%f22, %f21, %f19;
	mad.lo.s32 	%r77, %r5, 513, %r4;
	mul.wide.s32 	%rd22, %r77, 4;
	add.s64 	%rd23, %rd1, %rd22;
	st.global.f32 	[%rd23], %f22;
	st.global.v2.u32 	[%rd21], {%r75, %r62};
	st.global.v2.u32 	[%rd21+8], {%r63, %r64};
	st.global.v2.u32 	[%rd21+16], {%r65, %r74};
	st.global.v2.u32 	[%rd21+24], {%r66, %r67};
	st.global.f32 	[%rd21+32], %f16;
	st.global.f64 	[%rd21+40], %fd1;
	bar.sync 	0;
$L__BB9_10:
	ret;

}
	// .globl	_Z8Square_8P17curandStateXORWOWPfiS1_S1_
.visible .entry _Z8Square_8P17curandStateXORWOWPfiS1_S1_(
	.param .u64 .ptr .align 1 _Z8Square_8P17curandStateXORWOWPfiS1_S1__param_0,
	.param .u64 .ptr .align 1 _Z8Square_8P17curandStateXORWOWPfiS1_S1__param_1,
	.param .u32 _Z8Square_8P17curandStateXORWOWPfiS1_S1__param_2,
	.param .u64 .ptr .align 1 _Z8Square_8P17curandStateXORWOWPfiS1_S1__param_3,
	.param .u64 .ptr .align 1 _Z8Square_8P17curandStateXORWOWPfiS1_S1__param_4
)
{
	.reg .pred 	%p<4>;
	.reg .b32 	%r<51>;
	.reg .b32 	%f<14>;
	.reg .b64 	%rd<25>;

	ld.param.u32 	%r3, [_Z8Square_8P17curandStateXORWOWPfiS1_S1__param_2];
	ld.param.u64 	%rd3, [_Z8Square_8P17curandStateXORWOWPfiS1_S1__param_3];
	ld.param.u64 	%rd4, [_Z8Square_8P17curandStateXORWOWPfiS1_S1__param_4];
	mov.u32 	%r4, %ctaid.x;
	mov.u32 	%r5, %ntid.x;
	mov.u32 	%r6, %tid.x;
	mad.lo.s32 	%r1, %r4, %r5, %r6;
	mov.u32 	%r7, %ctaid.y;
	mov.u32 	%r8, %ntid.y;
	mov.u32 	%r9, %tid.y;
	mad.lo.s32 	%r10, %r7, %r8, %r9;
	setp.gt.s32 	%p1, %r1, 512;
	setp.gt.u32 	%p2, %r10, 512;
	or.pred  	%p3, %p1, %p2;
	@%p3 bra 	$L__BB10_2;
	ld.param.u64 	%rd24, [_Z8Square_8P17curandStateXORWOWPfiS1_S1__param_1];
	ld.param.u64 	%rd23, [_Z8Square_8P17curandStateXORWOWPfiS1_S1__param_0];
	cvta.to.global.u64 	%rd5, %rd3;
	cvta.to.global.u64 	%rd6, %rd4;
	cvta.to.global.u64 	%rd7, %rd23;
	cvta.to.global.u64 	%rd8, %rd24;
	mad.lo.s32 	%r11, %r10, 513, %r1;
	shr.u32 	%r12, %r3, 31;
	add.s32 	%r13, %r3, %r12;
	shr.s32 	%r14, %r13, 1;
	div.s32 	%r15, 512, %r3;
	div.s32 	%r16, %r11, %r15;
	mul.lo.s32 	%r17, %r16, %r15;
	sub.s32 	%r18, %r11, %r17;
	mul.lo.s32 	%r19, %r18, %r3;
	shr.s32 	%r20, %r19, 31;
	shr.u32 	%r21, %r20, 23;
	add.s32 	%r22, %r19, %r21;
	and.b32  	%r23, %r22, -512;
	sub.s32 	%r24, %r19, %r23;
	mul.lo.s32 	%r25, %r16, %r3;
	shr.s32 	%r26, %r25, 31;
	shr.u32 	%r27, %r26, 23;
	add.s32 	%r28, %r25, %r27;
	and.b32  	%r29, %r28, -512;
	sub.s32 	%r30, %r25, %r29;
	add.s32 	%r31, %r24, %r14;
	add.s32 	%r32, %r30, %r14;
	cvt.rn.f32.s32 	%f1, %r31;
	mul.wide.s32 	%rd9, %r11, 4;
	add.s64 	%rd10, %rd5, %rd9;
	st.global.f32 	[%rd10], %f1;
	cvt.rn.f32.s32 	%f2, %r32;
	add.s64 	%rd11, %rd6, %rd9;
	st.global.f32 	[%rd11], %f2;
	mul.wide.s32 	%rd12, %r11, 48;
	add.s64 	%rd13, %rd7, %rd12;
	ld.global.v2.u32 	{%r33, %r34}, [%rd13];
	ld.global.v2.u32 	{%r35, %r36}, [%rd13+8];
	ld.global.v2.u32 	{%r37, %r38}, [%rd13+16];
	shr.u32 	%r39, %r34, 2;
	xor.b32  	%r40, %r39, %r34;
	shl.b32 	%r41, %r38, 4;
	shl.b32 	%r42, %r40, 1;
	xor.b32  	%r43, %r41, %r42;
	xor.b32  	%r44, %r43, %r38;
	xor.b32  	%r45, %r44, %r40;
	add.s32 	%r46, %r33, 362437;
	add.s32 	%r47, %r45, %r46;
	cvt.rn.f32.u32 	%f3, %r47;
	fma.rn.f32 	%f4, %f3, 0f2F800000, 0f2F000000;
	fma.rn.f32 	%f5, %f4, 0f41200000, 0fC0A00000;
	st.global.v2.u32 	[%rd13], {%r46, %r35};
	st.global.v2.u32 	[%rd13+8], {%r36, %r37};
	st.global.v2.u32 	[%rd13+16], {%r38, %r45};
	mad.lo.s32 	%r48, %r30, 513, %r24;
	mul.wide.s32 	%rd14, %r48, 4;
	add.s64 	%rd15, %rd8, %rd14;
	ld.global.f32 	%f6, [%rd15];
	mul.wide.s32 	%rd16, %r3, 4;
	add.s64 	%rd17, %rd15, %rd16;
	ld.global.f32 	%f7, [%rd17];
	add.f32 	%f8, %f6, %f7;
	mad.lo.s32 	%r49, %r3, 513, %r48;
	mul.wide.s32 	%rd18, %r49, 4;
	add.s64 	%rd19, %rd8, %rd18;
	ld.global.f32 	%f9, [%rd19];
	add.f32 	%f10, %f8, %f9;
	add.s64 	%rd20, %rd19, %rd16;
	ld.global.f32 	%f11, [%rd20];
	add.f32 	%f12, %f10, %f11;
	fma.rn.f32 	%f13, %f12, 0f3E800000, %f5;
	mad.lo.s32 	%r50, %r32, 513, %r31;
	mul.wide.s32 	%rd21, %r50, 4;
	add.s64 	%rd22, %rd8, %rd21;
	st.global.f32 	[%rd22], %f13;
	bar.sync 	0;
$L__BB10_2:
	ret;

}
	// .globl	_Z9Diamond_8P17curandStateXORWOWPfiS1_S1_
.visible .entry _Z9Diamond_8P17curandStateXORWOWPfiS1_S1_(
	.param .u64 .ptr .align 1 _Z9Diamond_8P17curandStateXORWOWPfiS1_S1__param_0,
	.param .u64 .ptr .align 1 _Z9Diamond_8P17curandStateXORWOWPfiS1_S1__param_1,
	.param .u32 _Z9Diamond_8P17curandStateXORWOWPfiS1_S1__param_2,
	.param .u64 .ptr .align 1 _Z9Diamond_8P17curandStateXORWOWPfiS1_S1__param_3,
	.param .u64 .ptr .align 1 _Z9Diamond_8P17curandStateXORWOWPfiS1_S1__param_4
)
{
	.reg .pred 	%p<8>;
	.reg .b16 	%rs<9>;
	.reg .b32 	%r<86>;
	.reg .b32 	%f<27>;
	.reg .b64 	%rd<25>;
	.reg .b64 	%fd<2>;

	ld.param.u64 	%rd5, [_Z9Diamond_8P17curandStateXORWOWPfiS1_S1__param_1];
	ld.param.u32 	%r16, [_Z9Diamond_8P17curandStateXORWOWPfiS1_S1__param_2];
	ld.param.u64 	%rd3, [_Z9Diamond_8P17curandStateXORWOWPfiS1_S1__param_3];
	ld.param.u64 	%rd4, [_Z9Diamond_8P17curandStateXORWOWPfiS1_S1__param_4];
	cvta.to.global.u64 	%rd1, %rd5;
	mov.u32 	%r17, %ctaid.x;
	mov.u32 	%r18, %ntid.x;
	mov.u32 	%r19, %tid.x;
	mad.lo.s32 	%r1, %r17, %r18, %r19;
	mov.u32 	%r20, %ctaid.y;
	mov.u32 	%r21, %ntid.y;
	mov.u32 	%r22, %tid.y;
	mad.lo.s32 	%r23, %r20, %r21, %r22;
	setp.gt.s32 	%p1, %r1, 512;
	setp.gt.u32 	%p2, %r23, 512;
	or.pred  	%p3, %p1, %p2;
	@%p3 bra 	$L__BB11_10;
	mad.lo.s32 	%r3, %r23, 513, %r1;
	shr.u32 	%r25, %r16, 31;
	add.s32 	%r26, %r16, %r25;
	shr.s32 	%r4, %r26, 1;
	div.s32 	%r27, 512, %r16;
	div.s32 	%r28, %r3, %r27;
	mul.lo.s32 	%r29, %r28, %r27;
	sub.s32 	%r30, %r3, %r29;
	mul.lo.s32 	%r31, %r30, %r16;
	shr.s32 	%r32, %r31, 31;
	shr.u32 	%r33, %r32, 23;
	add.s32 	%r34, %r31, %r33;
	and.b32  	%r35, %r34, -512;
	sub.s32 	%r36, %r31, %r35;
	mul.lo.s32 	%r37, %r28, %r16;
	shr.s32 	%r38, %r37, 31;
	shr.u32 	%r39, %r38, 23;
	add.s32 	%r40, %r37, %r39;
	and.b32  	%r41, %r40, -512;
	sub.s32 	%r42, %r37, %r41;
	mul.lo.s32 	%r43, %r27, %r27;
	div.s32 	%r44, %r3, %r43;
	shr.s32 	%r45, %r44, 31;
	shr.u32 	%r46, %r45, 30;
	add.s32 	%r47, %r44, %r46;
	and.b32  	%r48, %r47, 252;
	sub.s32 	%r49, %r44, %r48;
	cvt.u16.u32 	%rs1, %r49;
	and.b16  	%rs2, %rs1, 128;
	shr.u16 	%rs3, %rs2, 7;
	add.s16 	%rs4, %rs1, %rs3;
	and.b16  	%rs5, %rs4, 254;
	sub.s16 	%rs6, %rs1, %rs5;
	cvt.u32.u16 	%r50, %rs6;
	cvt.s32.s8 	%r51, %r50;
	sub.s32 	%r52, 1, %r51;
	cvt.s16.s8 	%rs7, %rs4;
	shr.s16 	%rs8, %rs7, 1;
	cvt.s32.s16 	%r53, %rs8;
	mul.lo.s32 	%r54, %r4, %r53;
	add.s32 	%r55, %r54, %r36;
	mad.lo.s32 	%r5, %r52, %r4, %r55;
	mad.lo.s32 	%r56, %r4, %r51, %r42;
	add.s32 	%r6, %r56, %r54;
	setp.lt.s32 	%p4, %r5, %r4;
	mov.b32 	%r83, 0;
	mov.f32 	%f24, 0f00000000;
	@%p4 bra 	$L__BB11_3;
	sub.s32 	%r58, %r5, %r4;
	mad.lo.s32 	%r59, %r6, 513, %r58;
	mul.wide.s32 	%rd6, %r59, 4;
	add.s64 	%rd7, %rd1, %rd6;
	ld.global.f32 	%f10, [%rd7];
	add.f32 	%f24, %f10, 0f00000000;
	mov.b32 	%r83, 1;
$L__BB11_3:
	add.s32 	%r8, %r5, %r4;
	setp.gt.s32 	%p5, %r8, 512;
	@%p5 bra 	$L__BB11_5;
	mad.lo.s32 	%r60, %r6, 513, %r8;
	mul.wide.s32 	%rd8, %r60, 4;
	add.s64 	%rd9, %rd1, %rd8;
	ld.global.f32 	%f11, [%rd9];
	add.f32 	%f24, %f24, %f11;
	add.s32 	%r83, %r83, 1;
$L__BB11_5:
	setp.lt.s32 	%p6, %r6, %r4;
	@%p6 bra 	$L__BB11_7;
	sub.s32 	%r61, %r6, %r4;
	mad.lo.s32 	%r62, %r61, 513, %r5;
	mul.wide.s32 	%rd10, %r62, 4;
	add.s64 	%rd11, %rd1, %rd10;
	ld.global.f32 	%f12, [%rd11];
	add.f32 	%f24, %f24, %f12;
	add.s32 	%r83, %r83, 1;
$L__BB11_7:
	add.s32 	%r13, %r6, %r4;
	setp.gt.s32 	%p7, %r13, 512;
	@%p7 bra 	$L__BB11_9;
	mad.lo.s32 	%r63, %r13, 513, %r5;
	mul.wide.s32 	%rd12, %r63, 4;
	add.s64 	%rd13, %rd1, %rd12;
	ld.global.f32 	%f13, [%rd13];
	add.f32 	%f24, %f24, %f13;
	add.s32 	%r83, %r83, 1;
$L__BB11_9:
	ld.param.u64 	%rd24, [_Z9Diamond_8P17curandStateXORWOWPfiS1_S1__param_0];
	cvt.rn.f32.s32 	%f14, %r5;
	cvta.to.global.u64 	%rd14, %rd3;
	mul.wide.s32 	%rd15, %r3, 4;
	add.s64 	%rd16, %rd14, %rd15;
	st.global.f32 	[%rd16], %f14;
	cvt.rn.f32.s32 	%f15, %r6;
	cvta.to.global.u64 	%rd17, %rd4;
	add.s64 	%rd18, %rd17, %rd15;
	st.global.f32 	[%rd18], %f15;
	cvta.to.global.u64 	%rd19, %rd24;
	mul.wide.s32 	%rd20, %r3, 48;
	add.s64 	%rd21, %rd19, %rd20;
	ld.global.v2.u32 	{%r64, %r65}, [%rd21];
	ld.global.v2.u32 	{%r66, %r67}, [%rd21+8];
	ld.global.v2.u32 	{%r68, %r69}, [%rd21+16];
	ld.global.v2.u32 	{%r70, %r71}, [%rd21+24];
	ld.global.f32 	%f16, [%rd21+32];
	ld.global.f64 	%fd1, [%rd21+40];
	shr.u32 	%r72, %r65, 2;
	xor.b32  	%r73, %r72, %r65;
	shl.b32 	%r74, %r69, 4;
	shl.b32 	%r75, %r73, 1;
	xor.b32  	%r76, %r74, %r75;
	xor.b32  	%r77, %r76, %r69;
	xor.b32  	%r78, %r77, %r73;
	add.s32 	%r79, %r64, 362437;
	add.s32 	%r80, %r78, %r79;
	cvt.rn.f32.u32 	%f17, %r80;
	fma.rn.f32 	%f18, %f17, 0f2F800000, 0f2F000000;
	fma.rn.f32 	%f19, %f18, 0f41200000, 0fC0A00000;
	cvt.rn.f32.u32 	%f20, %r83;
	div.rn.f32 	%f21, %f24, %f20;
	add.f32 	%f22, %f21, %f19;
	mad.lo.s32 	%r81, %r6, 513, %r5;
	mul.wide.s32 	%rd22, %r81, 4;
	add.s64 	%rd23, %rd1, %rd22;
	st.global.f32 	[%rd23], %f22;
	st.global.v2.u32 	[%rd21], {%r79, %r66};
	st.global.v2.u32 	[%rd21+8], {%r67, %r68};
	st.global.v2.u32 	[%rd21+16], {%r69, %r78};
	st.global.v2.u32 	[%rd21+24], {%r70, %r71};
	st.global.f32 	[%rd21+32], %f16;
	st.global.f64 	[%rd21+40], %fd1;
	bar.sync 	0;
$L__BB11_10:
	ret;

}
	// .globl	_Z8Square_9P17curandStateXORWOWPfiS1_S1_
.visible .entry _Z8Square_9P17curandStateXORWOWPfiS1_S1_(
	.param .u64 .ptr .align 1 _Z8Square_9P17curandStateXORWOWPfiS1_S1__param_0,
	.param .u64 .ptr .align 1 _Z8Square_9P17curandStateXORWOWPfiS1_S1__param_1,
	.param .u32 _Z8Square_9P17curandStateXORWOWPfiS1_S1__param_2,
	.param .u64 .ptr .align 1 _Z8Square_9P17curandStateXORWOWPfiS1_S1__param_3,
	.param .u64 .ptr .align 1 _Z8Square_9P17curandStateXORWOWPfiS1_S1__param_4
)
{
	.reg .pred 	%p<4>;
	.reg .b32 	%r<51>;
	.reg .b32 	%f<14>;
	.reg .b64 	%rd<25>;

	ld.param.u32 	%r3, [_Z8Square_9P17curandStateXORWOWPfiS1_S1__param_2];
	ld.param.u64 	%rd3, [_Z8Square_9P17curandStateXORWOWPfiS1_S1__param_3];
	ld.param.u64 	%rd4, [_Z8Square_9P17curandStateXORWOWPfiS1_S1__param_4];
	mov.u32 	%r4, %ctaid.x;
	mov.u32 	%r5, %ntid.x;
	mov.u32 	%r6, %tid.x;
	mad.lo.s32 	%r1, %r4, %r5, %r6;
	mov.u32 	%r7, %ctaid.y;
	mov.u32 	%r8, %ntid.y;
	mov.u32 	%r9, %tid.y;
	mad.lo.s32 	%r10, %r7, %r8, %r9;
	setp.gt.s32 	%p1, %r1, 512;
	setp.gt.u32 	%p2, %r10, 512;
	or.pred  	%p3, %p1, %p2;
	@%p3 bra 	$L__BB12_2;
	ld.param.u64 	%rd24, [_Z8Square_9P17curandStateXORWOWPfiS1_S1__param_1];
	ld.param.u64 	%rd23, [_Z8Square_9P17curandStateXORWOWPfiS1_S1__param_0];
	cvta.to.global.u64 	%rd5, %rd3;
	cvta.to.global.u64 	%rd6, %rd4;
	cvta.to.global.u64 	%rd7, %rd23;
	cvta.to.global.u64 	%rd8, %rd24;
	mad.lo.s32 	%r11, %r10, 513, %r1;
	shr.u32 	%r12, %r3, 31;
	add.s32 	%r13, %r3, %r12;
	shr.s32 	%r14, %r13, 1;
	div.s32 	%r15, 512, %r3;
	div.s32 	%r16, %r11, %r15;
	mul.lo.s32 	%r17, %r16, %r15;
	sub.s32 	%r18, %r11, %r17;
	mul.lo.s32 	%r19, %r18, %r3;
	shr.s32 	%r20, %r19, 31;
	shr.u32 	%r21, %r20, 23;
	add.s32 	%r22, %r19, %r21;
	and.b32  	%r23, %r22, -512;
	sub.s32 	%r24, %r19, %r23;
	mul.lo.s32 	%r25, %r16, %r3;
	shr.s32 	%r26, %r25, 31;
	shr.u32 	%r27, %r26, 23;
	add.s32 	%r28, %r25, %r27;
	and.b32  	%r29, %r28, -512;
	sub.s32 	%r30, %r25, %r29;
	add.s32 	%r31, %r24, %r14;
	add.s32 	%r32, %r30, %r14;
	cvt.rn.f32.s32 	%f1, %r31;
	mul.wide.s32 	%rd9, %r11, 4;
	add.s64 	%rd10, %rd5, %rd9;
	st.global.f32 	[%rd10], %f1;
	cvt.rn.f32.s32 	%f2, %r32;
	add.s64 	%rd11, %rd6, %rd9;
	st.global.f32 	[%rd11], %f2;
	mul.wide.s32 	%rd12, %r11, 48;
	add.s64 	%rd13, %rd7, %rd12;
	ld.global.v2.u32 	{%r33, %r34}, [%rd13];
	ld.global.v2.u32 	{%r35, %r36}, [%rd13+8];
	ld.global.v2.u32 	{%r37, %r38}, [%rd13+16];
	shr.u32 	%r39, %r34, 2;
	xor.b32  	%r40, %r39, %r34;
	shl.b32 	%r41, %r38, 4;
	shl.b32 	%r42, %r40, 1;
	xor.b32  	%r43, %r41, %r42;
	xor.b32  	%r44, %r43, %r38;
	xor.b32  	%r45, %r44, %r40;
	add.s32 	%r46, %r33, 362437;
	add.s32 	%r47, %r45, %r46;
	cvt.rn.f32.u32 	%f3, %r47;
	fma.rn.f32 	%f4, %f3, 0f2F800000, 0f2F000000;
	fma.rn.f32 	%f5, %f4, 0f41200000, 0fC0A00000;
	st.global.v2.u32 	[%rd13], {%r46, %r35};
	st.global.v2.u32 	[%rd13+8], {%r36, %r37};
	st.global.v2.u32 	[%rd13+16], {%r38, %r45};
	mad.lo.s32 	%r48, %r30, 513, %r24;
	mul.wide.s32 	%rd14, %r48, 4;
	add.s64 	%rd15, %rd8, %rd14;
	ld.global.f32 	%f6, [%rd15];
	mul.wide.s32 	%rd16, %r3, 4;
	add.s64 	%rd17, %rd15, %rd16;
	ld.global.f32 	%f7, [%rd17];
	add.f32 	%f8, %f6, %f7;
	mad.lo.s32 	%r49, %r3, 513, %r48;
	mul.wide.s32 	%rd18, %r49, 4;
	add.s64 	%rd19, %rd8, %rd18;
	ld.global.f32 	%f9, [%rd19];
	add.f32 	%f10, %f8, %f9;
	add.s64 	%rd20, %rd19, %rd16;
	ld.global.f32 	%f11, [%rd20];
	add.f32 	%f12, %f10, %f11;
	fma.rn.f32 	%f13, %f12, 0f3E800000, %f5;
	mad.lo.s32 	%r50, %r32, 513, %r31;
	mul.wide.s32 	%rd21, %r50, 4;
	add.s64 	%rd22, %rd8, %rd21;
	st.global.f32 	[%rd22], %f13;
	bar.sync 	0;
$L__BB12_2:
	ret;

}
	// .globl	_Z9Diamond_9P17curandStateXORWOWPfiS1_S1_
.visible .entry _Z9Diamond_9P17curandStateXORWOWPfiS1_S1_(
	.param .u64 .ptr .align 1 _Z9Diamond_9P17curandStateXORWOWPfiS1_S1__param_0,
	.param .u64 .ptr .align 1 _Z9Diamond_9P17curandStateXORWOWPfiS1_S1__param_1,
	.param .u32 _Z9Diamond_9P17curandStateXORWOWPfiS1_S1__param_2,
	.param .u64 .ptr .align 1 _Z9Diamond_9P17curandStateXORWOWPfiS1_S1__param_3,
	.param .u64 .ptr .align 1 _Z9Diamond_9P17curandStateXORWOWPfiS1_S1__param_4
)
{
	.reg .pred 	%p<8>;
	.reg .b16 	%rs<9>;
	.reg .b32 	%r<86>;
	.reg .b32 	%f<27>;
	.reg .b64 	%rd<25>;
	.reg .b64 	%fd<2>;

	ld.param.u64 	%rd5, [_Z9Diamond_9P17curandStateXORWOWPfiS1_S1__param_1];
	ld.param.u32 	%r16, [_Z9Diamond_9P17curandStateXORWOWPfiS1_S1__param_2];
	ld.param.u64 	%rd3, [_Z9Diamond_9P17curandStateXORWOWPfiS1_S1__param_3];
	ld.param.u64 	%rd4, [_Z9Diamond_9P17curandStateXORWOWPfiS1_S1__param_4];
	cvta.to.global.u64 	%rd1, %rd5;
	mov.u32 	%r17, %ctaid.x;
	mov.u32 	%r18, %ntid.x;
	mov.u32 	%r19, %tid.x;
	mad.lo.s32 	%r1, %r17, %r18, %r19;
	mov.u32 	%r20, %ctaid.y;
	mov.u32 	%r21, %ntid.y;
	mov.u32 	%r22, %tid.y;
	mad.lo.s32 	%r23, %r20, %r21, %r22;
	setp.gt.s32 	%p1, %r1, 512;
	setp.gt.u32 	%p2, %r23, 512;
	or.pred  	%p3, %p1, %p2;
	@%p3 bra 	$L__BB13_10;
	mad.lo.s32 	%r3, %r23, 513, %r1;
	shr.u32 	%r25, %r16, 31;
	add.s32 	%r26, %r16, %r25;
	shr.s32 	%r4, %r26, 1;
	div.s32 	%r27, 512, %r16;
	div.s32 	%r28, %r3, %r27;
	mul.lo.s32 	%r29, %r28, %r27;
	sub.s32 	%r30, %r3, %r29;
	mul.lo.s32 	%r31, %r30, %r16;
	shr.s32 	%r32, %r31, 31;
	shr.u32 	%r33, %r32, 23;
	add.s32 	%r34, %r31, %r33;
	and.b32  	%r35, %r34, -512;
	sub.s32 	%r36, %r31, %r35;
	mul.lo.s32 	%r37, %r28, %r16;
	shr.s32 	%r38, %r37, 31;
	shr.u32 	%r39, %r38, 23;
	add.s32 	%r40, %r37, %r39;
	and.b32  	%r41, %r40, -512;
	sub.s32 	%r42, %r37, %r41;
	mul.lo.s32 	%r43, %r27, %r27;
	div.s32 	%r44, %r3, %r43;
	shr.s32 	%r45, %r44, 31;
	shr.u32 	%r46, %r45, 30;
	add.s32 	%r47, %r44, %r46;
	and.b32  	%r48, %r47, 252;
	sub.s32 	%r49, %r44, %r48;
	cvt.u16.u32 	%rs1, %r49;
	and.b16  	%rs2, %rs1, 128;
	shr.u16 	%rs3, %rs2, 7;
	add.s16 	%rs4, %rs1, %rs3;
	and.b16  	%rs5, %rs4, 254;
	sub.s16 	%rs6, %rs1, %rs5;
	cvt.u32.u16 	%r50, %rs6;
	cvt.s32.s8 	%r51, %r50;
	sub.s32 	%r52, 1, %r51;
	cvt.s16.s8 	%rs7, %rs4;
	shr.s16 	%rs8, %rs7, 1;
	cvt.s32.s16 	%r53, %rs8;
	mul.lo.s32 	%r54, %r4, %r53;
	add.s32 	%r55, %r54, %r36;
	mad.lo.s32 	%r5, %r52, %r4, %r55;
	mad.lo.s32 	%r56, %r4, %r51, %r42;
	add.s32 	%r6, %r56, %r54;
	setp.lt.s32 	%p4, %r5, %r4;
	mov.b32 	%r83, 0;
	mov.f32 	%f24, 0f00000000;
	@%p4 bra 	$L__BB13_3;
	sub.s32 	%r58, %r5, %r4;
	mad.lo.s32 	%r59, %r6, 513, %r58;
	mul.wide.s32 	%rd6, %r59, 4;
	add.s64 	%rd7, %rd1, %rd6;
	ld.global.f32 	%f10, [%rd7];
	add.f32 	%f24, %f10, 0f00000000;
	mov.b32 	%r83, 1;
$L__BB13_3:
	add.s32 	%r8, %r5, %r4;
	setp.gt.s32 	%p5, %r8, 512;
	@%p5 bra 	$L__BB13_5;
	mad.lo.s32 	%r60, %r6, 513, %r8;
	mul.wide.s32 	%rd8, %r60, 4;
	add.s64 	%rd9, %rd1, %rd8;
	ld.global.f32 	%f11, [%rd9];
	add.f32 	%f24, %f24, %f11;
	add.s32 	%r83, %r83, 1;
$L__BB13_5:
	setp.lt.s32 	%p6, %r6, %r4;
	@%p6 bra 	$L__BB13_7;
	sub.s32 	%r61, %r6, %r4;
	mad.lo.s32 	%r62, %r61, 513, %r5;
	mul.wide.s32 	%rd10, %r62, 4;
	add.s64 	%rd11, %rd1, %rd10;
	ld.global.f32 	%f12, [%rd11];
	add.f32 	%f24, %f24, %f12;
	add.s32 	%r83, %r83, 1;
$L__BB13_7:
	add.s32 	%r13, %r6, %r4;
	setp.gt.s32 	%p7, %r13, 512;
	@%p7 bra 	$L__BB13_9;
	mad.lo.s32 	%r63, %r13, 513, %r5;
	mul.wide.s32 	%rd12, %r63, 4;
	add.s64 	%rd13, %rd1, %rd12;
	ld.global.f32 	%f13, [%rd13];
	add.f32 	%f24, %f24, %f13;
	add.s32 	%r83, %r83, 1;
$L__BB13_9:
	ld.param.u64 	%rd24, [_Z9Diamond_9P17curandStateXORWOWPfiS1_S1__param_0];
	cvt.rn.f32.s32 	%f14, %r5;
	cvta.to.global.u64 	%rd14, %rd3;
	mul.wide.s32 	%rd15, %r3, 4;
	add.s64 	%rd16, %rd14, %rd15;
	st.global.f32 	[%rd16], %f14;
	cvt.rn.f32.s32 	%f15, %r6;
	cvta.to.global.u64 	%rd17, %rd4;
	add.s64 	%rd18, %rd17, %rd15;
	st.global.f32 	[%rd18], %f15;
	cvta.to.global.u64 	%rd19, %rd24;
	mul.wide.s32 	%rd20, %r3, 48;
	add.s64 	%rd21, %rd19, %rd20;
	ld.global.v2.u32 	{%r64, %r65}, [%rd21];
	ld.global.v2.u32 	{%r66, %r67}, [%rd21+8];
	ld.global.v2.u32 	{%r68, %r69}, [%rd21+16];
	ld.global.v2.u32 	{%r70, %r71}, [%rd21+24];
	ld.global.f32 	%f16, [%rd21+32];
	ld.global.f64 	%fd1, [%rd21+40];
	shr.u32 	%r72, %r65, 2;
	xor.b32  	%r73, %r72, %r65;
	shl.b32 	%r74, %r69, 4;
	shl.b32 	%r75, %r73, 1;
	xor.b32  	%r76, %r74, %r75;
	xor.b32  	%r77, %r76, %r69;
	xor.b32  	%r78, %r77, %r73;
	add.s32 	%r79, %r64, 362437;
	add.s32 	%r80, %r78, %r79;
	cvt.rn.f32.u32 	%f17, %r80;
	fma.rn.f32 	%f18, %f17, 0f2F800000, 0f2F000000;
	fma.rn.f32 	%f19, %f18, 0f41200000, 0fC0A00000;
	cvt.rn.f32.u32 	%f20, %r83;
	div.rn.f32 	%f21, %f24, %f20;
	add.f32 	%f22, %f21, %f19;
	mad.lo.s32 	%r81, %r6, 513, %r5;
	mul.wide.s32 	%rd22, %r81, 4;
	add.s64 	%rd23, %rd1, %rd22;
	st.global.f32 	[%rd23], %f22;
	st.global.v2.u32 	[%rd21], {%r79, %r66};
	st.global.v2.u32 	[%rd21+8], {%r67, %r68};
	st.global.v2.u32 	[%rd21+16], {%r69, %r78};
	st.global.v2.u32 	[%rd21+24], {%r70, %r71};
	st.global.f32 	[%rd21+32], %f16;
	st.global.f64 	[%rd21+40], %fd1;
	bar.sync 	0;
$L__BB13_10:
	ret;

}


// ===== COMPILED SASS (sm_100) =====

	.target	sm_100

	.elftype	@"ET_EXEC"


//--------------------- .note.nv.tkinfo           --------------------------
	.section	.note.nv.tkinfo,"",@"SHT_NOTE"
	.sectionflags	@"SHF_NOTE_NV_TKINFO"
	.tkinfo
        /*0018*/ 	.word	0x00000002
        /*0030*/ 	.string	""
        /*0030*/ 	.string	"ptxas"
        /*0030*/ 	.string	"Cuda compilation tools, release 13.0, V13.0.88"
        /*0030*/ 	.string	"Build cuda_13.0.r13.0/compiler.36424714_0"
        /*0030*/ 	.string	"-arch sm_100 -m 64 "



//--------------------- .note.nv.cuinfo           --------------------------
	.section	.note.nv.cuinfo,"",@"SHT_NOTE"
	.sectionflags	@"SHF_NOTE_NV_CUINFO"
        /*0018*/ 	.short	0x0002
        /*001a*/ 	.short	0x0064
        /*001c*/ 	.short	0x0082
	.zero		2


//--------------------- .nv.info                  --------------------------
	.section	.nv.info,"",@"SHT_CUDA_INFO"
	.align	4


	//----- nvinfo : EIATTR_REGCOUNT
	.align		4
        /*0000*/ 	.byte	0x04, 0x2f
        /*0002*/ 	.short	(.L_10 - .L_9)
	.align		4
.L_9:
        /*0004*/ 	.word	index@(_Z8Square_1P17curandStateXORWOWPfiS1_S1_)
        /*0008*/ 	.word	0x0000001e


	//----- nvinfo : EIATTR_FRAME_SIZE
	.align		4
.L_10:
        /*000c*/ 	.byte	0x04, 0x11
        /*000e*/ 	.short	(.L_12 - .L_11)
	.align		4
.L_11:
        /*0010*/ 	.word	index@(_Z8Square_1P17curandStateXORWOWPfiS1_S1_)
        /*0014*/ 	.word	0x00000000


	//----- nvinfo : EIATTR_REGCOUNT
	.align		4
.L_12:
        /*0018*/ 	.byte	0x04, 0x2f
        /*001a*/ 	.short	(.L_14 - .L_13)
	.align		4
.L_13:
        /*001c*/ 	.word	index@(_Z11Diamond_1_1P17curandStateXORWOWPfiS1_S1_)
        /*0020*/ 	.word	0x00000020


	//----- nvinfo : EIATTR_FRAME_SIZE
	.align		4
.L_14:
        /*0024*/ 	.byte	0x04, 0x11
        /*0026*/ 	.short	(.L_16 - .L_15)
	.align		4
.L_15:
        /*0028*/ 	.word	index@($__internal_9_$__cuda_sm3x_div_rn_noftz_f32_slowpath)
        /*002c*/ 	.word	0x00000000


	//----- nvinfo : EIATTR_FRAME_SIZE
	.align		4
.L_16:
        /*0030*/ 	.byte	0x04, 0x11
        /*0032*/ 	.short	(.L_18 - .L_17)
	.align		4
.L_17:
        /*0034*/ 	.word	index@(_Z11Diamond_1_1P17curandStateXORWOWPfiS1_S1_)
        /*0038*/ 	.word	0x00000000


	//----- nvinfo : EIATTR_REGCOUNT
	.align		4
.L_18:
        /*003c*/ 	.byte	0x04, 0x2f
        /*003e*/ 	.short	(.L_20 - .L_19)
	.align		4
.L_19:
        /*0040*/ 	.word	index@(_Z11Diamond_1_2P17curandStateXORWOWPfiS1_S1_)
        /*0044*/ 	.word	0x0000001f


	//----- nvinfo : EIATTR_FRAME_SIZE
	.align		4
.L_20:
        /*0048*/ 	.byte	0x04, 0x11
        /*004a*/ 	.short	(.L_22 - .L_21)
	.align		4
.L_21:
        /*004c*/ 	.word	index@($__internal_8_$__cuda_sm3x_div_rn_noftz_f32_slowpath)
        /*0050*/ 	.word	0x00000000


	//----- nvinfo : EIATTR_FRAME_SIZE
	.align		4
.L_22:
        /*0054*/ 	.byte	0x04, 0x11
        /*0056*/ 	.short	(.L_24 - .L_23)
	.align		4
.L_23:
        /*0058*/ 	.word	index@(_Z11Diamond_1_2P17curandStateXORWOWPfiS1_S1_)
        /*005c*/ 	.word	0x00000000


	//----- nvinfo : EIATTR_REGCOUNT
	.align		4
.L_24:
        /*0060*/ 	.byte	0x04, 0x2f
        /*0062*/ 	.short	(.L_26 - .L_25)
	.align		4
.L_25:
        /*0064*/ 	.word	index@(_Z11Diamond_1_3P17curandStateXORWOWPfiS1_S1_)
        /*0068*/ 	.word	0x00000020


	//----- nvinfo : EIATTR_FRAME_SIZE
	.align		4
.L_26:
        /*006c*/ 	.byte	0x04, 0x11
        /*006e*/ 	.short	(.L_28 - .L_27)
	.align		4
.L_27:
        /*0070*/ 	.word	index@($__internal_7_$__cuda_sm3x_div_rn_noftz_f32_slowpath)
        /*0074*/ 	.word	0x00000000


	//----- nvinfo : EIATTR_FRAME_SIZE
	.align		4
.L_28:
        /*0078*/ 	.byte	0x04, 0x11
        /*007a*/ 	.short	(.L_30 - .L_29)
	.align		4
.L_29:
        /*007c*/ 	.word	index@(_Z11Diamond_1_3P17curandStateXORWOWPfiS1_S1_)
        /*0080*/ 	.word	0x00000000


	//----- nvinfo : EIATTR_REGCOUNT
	.align		4
.L_30:
        /*0084*/ 	.byte	0x04, 0x2f
        /*0086*/ 	.short	(.L_32 - .L_31)
	.align		4
.L_31:
        /*0088*/ 	.word	index@(_Z11Diamond_1_4P17curandStateXORWOWPfiS1_S1_)
        /*008c*/ 	.word	0x00000020


	//----- nvinfo : EIATTR_FRAME_SIZE
	.align		4
.L_32:
        /*0090*/ 	.byte	0x04, 0x11
        /*0092*/ 	.short	(.L_34 - .L_33)
	.align		4
.L_33:
        /*0094*/ 	.word	index@($__internal_6_$__cuda_sm3x_div_rn_noftz_f32_slowpath)
        /*0098*/ 	.word	0x00000000


	//----- nvinfo : EIATTR_FRAME_SIZE
	.align		4
.L_34:
        /*009c*/ 	.byte	0x04, 0x11
        /*009e*/ 	.short	(.L_36 - .L_35)
	.align		4
.L_35:
        /*00a0*/ 	.word	index@(_Z11Diamond_1_4P17curandStateXORWOWPfiS1_S1_)
        /*00a4*/ 	.word	0x00000000


	//----- nvinfo : EIATTR_REGCOUNT
	.align		4
.L_36:
        /*00a8*/ 	.byte	0x04, 0x2f
        /*00aa*/ 	.short	(.L_38 - .L_37)
	.align		4
.L_37:
        /*00ac*/ 	.word	index@(_Z9Diamond_2P17curandStateXORWOWPfiS1_S1_)
        /*00b0*/ 	.word	0x00000028


	//----- nvinfo : EIATTR_FRAME_SIZE
	.align		4
.L_38:
        /*00b4*/ 	.byte	0x04, 0x11
        /*00b6*/ 	.short	(.L_40 - .L_39)
	.align		4
.L_39:
        /*00b8*/ 	.word	index@($__internal_5_$__cuda_sm3x_div_rn_noftz_f32_slowpath)
        /*00bc*/ 	.word	0x00000000


	//----- nvinfo : EIATTR_FRAME_SIZE
	.align		4
.L_40:
        /*00c0*/ 	.byte	0x04, 0x11
        /*00c2*/ 	.short	(.L_42 - .L_41)
	.align		4
.L_41:
        /*00c4*/ 	.word	index@(_Z9Diamond_2P17curandStateXORWOWPfiS1_S1_)
        /*00c8*/ 	.word	0x00000000


	//----- nvinfo : EIATTR_REGCOUNT
	.align		4
.L_42:
        /*00cc*/ 	.byte	0x04, 0x2f
        /*00ce*/ 	.short	(.L_44 - .L_43)
	.align		4
.L_43:
        /*00d0*/ 	.word	index@(_Z9Diamond_3P17curandStateXORWOWPfiS1_S1_)
        /*00d4*/ 	.word	0x00000020


	//----- nvinfo : EIATTR_FRAME_SIZE
	.align		4
.L_44:
        /*00d8*/ 	.byte	0x04, 0x11
        /*00da*/ 	.short	(.L_46 - .L_45)
	.align		4
.L_45:
        /*00dc*/ 	.word	index@($__internal_4_$__cuda_sm3x_div_rn_noftz_f32_slowpath)
        /*00e0*/ 	.word	0x00000000


	//----- nvinfo : EIATTR_FRAME_SIZE
	.align		4
.L_46:
        /*00e4*/ 	.byte	0x04, 0x11
        /*00e6*/ 	.short	(.L_48 - .L_47)
	.align		4
.L_47:
        /*00e8*/ 	.word	index@(_Z9Diamond_3P17curandStateXORWOWPfiS1_S1_)
        /*00ec*/ 	.word	0x00000000


	//----- nvinfo : EIATTR_REGCOUNT
	.align		4
.L_48:
        /*00f0*/ 	.byte	0x04, 0x2f
        /*00f2*/ 	.short	(.L_50 - .L_49)
	.align		4
.L_49:
        /*00f4*/ 	.word	index@(_Z16Square_Diamond_4P17curandStateXORWOWPfiS1_S1_)
        /*00f8*/ 	.word	0x0000002b


	//----- nvinfo : EIATTR_FRAME_SIZE
	.align		4
.L_50:
        /*00fc*/ 	.byte	0x04, 0x11
        /*00fe*/ 	.short	(.L_52 - .L_51)
	.align		4
.L_51:
        /*0100*/ 	.word	index@($__internal_3_$__cuda_sm3x_div_rn_noftz_f32_slowpath)
        /*0104*/ 	.word	0x00000000


	//----- nvinfo : EIATTR_FRAME_SIZE
	.align		4
.L_52:
        /*0108*/ 	.byte	0x04, 0x11
        /*010a*/ 	.short	(.L_54 - .L_53)
	.align		4
.L_53:
        /*010c*/ 	.word	index@(_Z16Square_Diamond_4P17curandStateXORWOWPfiS1_S1_)
        /*0110*/ 	.word	0x00000000


	//----- nvinfo : EIATTR_REGCOUNT
	.align		4
.L_54:
        /*0114*/ 	.byte	0x04, 0x2f
        /*0116*/ 	.short	(.L_56 - .L_55)
	.align		4
.L_55:
        /*0118*/ 	.word	index@(_Z8Square_6P17curandStateXORWOWPfiS1_S1_)
        /*011c*/ 	.word	0x0000001e


	//----- nvinfo : EIATTR_FRAME_SIZE
	.align		4
.L_56:
        /*0120*/ 	.byte	0x04, 0x11
        /*0122*/ 	.short	(.L_58 - .L_57)
	.align		4
.L_57:
        /*0124*/ 	.word	index@(_Z8Square_6P17curandStateXORWOWPfiS1_S1_)
        /*0128*/ 	.word	0x00000000


	//----- nvinfo : EIATTR_REGCOUNT
	.align		4
.L_58:
        /*012c*/ 	.byte	0x04, 0x2f
        /*012e*/ 	.short	(.L_60 - .L_59)
	.align		4
.L_59:
        /*0130*/ 	.word	index@(_Z9Diamond_6P17curandStateXORWOWPfiS1_S1_)
        /*0134*/ 	.word	0x00000020


	//----- nvinfo : EIATTR_FRAME_SIZE
	.align		4
.L_60:
        /*0138*/ 	.byte	0x04, 0x11
        /*013a*/ 	.short	(.L_62 - .L_61)
	.align		4
.L_61:
        /*013c*/ 	.word	index@($__internal_2_$__cuda_sm3x_div_rn_noftz_f32_slowpath)
        /*0140*/ 	.word	0x00000000


	//----- nvinfo : EIATTR_FRAME_SIZE
	.align		4
.L_62:
        /*0144*/ 	.byte	0x04, 0x11
        /*0146*/ 	.short	(.L_64 - .L_63)
	.align		4
.L_63:
        /*0148*/ 	.word	index@(_Z9Diamond_6P17curandStateXORWOWPfiS1_S1_)
        /*014c*/ 	.word	0x00000000


	//----- nvinfo : EIATTR_REGCOUNT
	.align		4
.L_64:
        /*0150*/ 	.byte	0x04, 0x2f
        /*0152*/ 	.short	(.L_66 - .L_65)
	.align		4
.L_65:
        /*0154*/ 	.word	index@(_Z8Square_8P17curandStateXORWOWPfiS1_S1_)
        /*0158*/ 	.word	0x0000001e


	//----- nvinfo : EIATTR_FRAME_SIZE
	.align		4
.L_66:
        /*015c*/ 	.byte	0x04, 0x11
        /*015e*/ 	.short	(.L_68 - .L_67)
	.align		4
.L_67:
        /*0160*/ 	.word	index@(_Z8Square_8P17curandStateXORWOWPfiS1_S1_)
        /*0164*/ 	.word	0x00000000


	//----- nvinfo : EIATTR_REGCOUNT
	.align		4
.L_68:
        /*0168*/ 	.byte	0x04, 0x2f
        /*016a*/ 	.short	(.L_70 - .L_69)
	.align		4
.L_69:
        /*016c*/ 	.word	index@(_Z9Diamond_8P17curandStateXORWOWPfiS1_S1_)
        /*0170*/ 	.word	0x00000020


	//----- nvinfo : EIATTR_FRAME_SIZE
	.align		4
.L_70:
        /*0174*/ 	.byte	0x04, 0x11
        /*0176*/ 	.short	(.L_72 - .L_71)
	.align		4
.L_71:
        /*0178*/ 	.word	index@($__internal_1_$__cuda_sm3x_div_rn_noftz_f32_slowpath)
        /*017c*/ 	.word	0x00000000


	//----- nvinfo : EIATTR_FRAME_SIZE
	.align		4
.L_72:
        /*0180*/ 	.byte	0x04, 0x11
        /*0182*/ 	.short	(.L_74 - .L_73)
	.align		4
.L_73:
        /*0184*/ 	.word	index@(_Z9Diamond_8P17curandStateXORWOWPfiS1_S1_)
        /*0188*/ 	.word	0x00000000


	//----- nvinfo : EIATTR_REGCOUNT
	.align		4
.L_74:
        /*018c*/ 	.byte	0x04, 0x2f
        /*018e*/ 	.short	(.L_76 - .L_75)
	.align		4
.L_75:
        /*0190*/ 	.word	index@(_Z8Square_9P17curandStateXORWOWPfiS1_S1_)
        /*0194*/ 	.word	0x0000001e


	//----- nvinfo : EIATTR_FRAME_SIZE
	.align		4
.L_76:
        /*0198*/ 	.byte	0x04, 0x11
        /*019a*/ 	.short	(.L_78 - .L_77)
	.align		4
.L_77:
        /*019c*/ 	.word	index@(_Z8Square_9P17curandStateXORWOWPfiS1_S1_)
        /*01a0*/ 	.word	0x00000000


	//----- nvinfo : EIATTR_REGCOUNT
	.align		4
.L_78:
        /*01a4*/ 	.byte	0x04, 0x2f
        /*01a6*/ 	.short	(.L_80 - .L_79)
	.align		4
.L_79:
        /*01a8*/ 	.word	index@(_Z9Diamond_9P17curandStateXORWOWPfiS1_S1_)
        /*01ac*/ 	.word	0x00000020


	//----- nvinfo : EIATTR_FRAME_SIZE
	.align		4
.L_80:
        /*01b0*/ 	.byte	0x04, 0x11
        /*01b2*/ 	.short	(.L_82 - .L_81)
	.align		4
.L_81:
        /*01b4*/ 	.word	index@($__internal_0_$__cuda_sm3x_div_rn_noftz_f32_slowpath)
        /*01b8*/ 	.word	0x00000000


	//----- nvinfo : EIATTR_FRAME_SIZE
	.align		4
.L_82:
        /*01bc*/ 	.byte	0x04, 0x11
        /*01be*/ 	.short	(.L_84 - .L_83)
	.align		4
.L_83:
        /*01c0*/ 	.word	index@(_Z9Diamond_9P17curandStateXORWOWPfiS1_S1_)
        /*01c4*/ 	.word	0x00000000


	//----- nvinfo : EIATTR_MIN_STACK_SIZE
	.align		4
.L_84:
        /*01c8*/ 	.byte	0x04, 0x12
        /*01ca*/ 	.short	(.L_86 - .L_85)
	.align		4
.L_85:
        /*01cc*/ 	.word	index@(_Z9Diamond_9P17curandStateXORWOWPfiS1_S1_)
        /*01d0*/ 	.word	0x00000000


	//----- nvinfo : EIATTR_MIN_STACK_SIZE
	.align		4
.L_86:
        /*01d4*/ 	.byte	0x04, 0x12
        /*01d6*/ 	.short	(.L_88 - .L_87)
	.align		4
.L_87:
        /*01d8*/ 	.word	index@(_Z8Square_9P17curandStateXORWOWPfiS1_S1_)
        /*01dc*/ 	.word	0x00000000


	//----- nvinfo : EIATTR_MIN_STACK_SIZE
	.align		4
.L_88:
        /*01e0*/ 	.byte	0x04, 0x12
        /*01e2*/ 	.short	(.L_90 - .L_89)
	.align		4
.L_89:
        /*01e4*/ 	.word	index@(_Z9Diamond_8P17curandStateXORWOWPfiS1_S1_)
        /*01e8*/ 	.word	0x00000000


	//----- nvinfo : EIATTR_MIN_STACK_SIZE
	.align		4
.L_90:
        /*01ec*/ 	.byte	0x04, 0x12
        /*01ee*/ 	.short	(.L_92 - .L_91)
	.align		4
.L_91:
        /*01f0*/ 	.word	index@(_Z8Square_8P17curandStateXORWOWPfiS1_S1_)
        /*01f4*/ 	.word	0x00000000


	//----- nvinfo : EIATTR_MIN_STACK_SIZE
	.align		4
.L_92:
        /*01f8*/ 	.byte	0x04, 0x12
        /*01fa*/ 	.short	(.L_94 - .L_93)
	.align		4
.L_93:
        /*01fc*/ 	.word	index@(_Z9Diamond_6P17curandStateXORWOWPfiS1_S1_)
        /*0200*/ 	.word	0x00000000


	//----- nvinfo : EIATTR_MIN_STACK_SIZE
	.align		4
.L_94:
        /*0204*/ 	.byte	0x04, 0x12
        /*0206*/ 	.short	(.L_96 - .L_95)
	.align		4
.L_95:
        /*0208*/ 	.word	index@(_Z8Square_6P17curandStateXORWOWPfiS1_S1_)
        /*020c*/ 	.word	0x00000000


	//----- nvinfo : EIATTR_MIN_STACK_SIZE
	.align		4
.L_96:
        /*0210*/ 	.byte	0x04, 0x12
        /*0212*/ 	.short	(.L_98 - .L_97)
	.align		4
.L_97:
        /*0214*/ 	.word	index@(_Z16Square_Diamond_4P17curandStateXORWOWPfiS1_S1_)
        /*0218*/ 	.word	0x00000000


	//----- nvinfo : EIATTR_MIN_STACK_SIZE
	.align		4
.L_98:
        /*021c*/ 	.byte	0x04, 0x12
        /*021e*/ 	.short	(.L_100 - .L_99)
	.align		4
.L_99:
        /*0220*/ 	.word	index@(_Z9Diamond_3P17curandStateXORWOWPfiS1_S1_)
        /*0224*/ 	.word	0x00000000


	//----- nvinfo : EIATTR_MIN_STACK_SIZE
	.align		4
.L_100:
        /*0228*/ 	.byte	0x04, 0x12
        /*022a*/ 	.short	(.L_102 - .L_101)
	.align		4
.L_101:
        /*022c*/ 	.word	index@(_Z9Diamond_2P17curandStateXORWOWPfiS1_S1_)
        /*0230*/ 	.word	0x00000000


	//----- nvinfo : EIATTR_MIN_STACK_SIZE
	.align		4
.L_102:
        /*0234*/ 	.byte	0x04, 0x12
        /*0236*/ 	.short	(.L_104 - .L_103)
	.align		4
.L_103:
        /*0238*/ 	.word	index@(_Z11Diamond_1_4P17curandStateXORWOWPfiS1_S1_)
        /*023c*/ 	.word	0x00000000


	//----- nvinfo : EIATTR_MIN_STACK_SIZE
	.align		4
.L_104:
        /*0240*/ 	.byte	0x04, 0x12
        /*0242*/ 	.short	(.L_106 - .L_105)
	.align		4
.L_105:
        /*0244*/ 	.word	index@(_Z11Diamond_1_3P17curandStateXORWOWPfiS1_S1_)
        /*0248*/ 	.word	0x00000000


	//----- nvinfo : EIATTR_MIN_STACK_SIZE
	.align		4
.L_106:
        /*024c*/ 	.byte	0x04, 0x12
        /*024e*/ 	.short	(.L_108 - .L_107)
	.align		4
.L_107:
        /*0250*/ 	.word	index@(_Z11Diamond_1_2P17curandStateXORWOWPfiS1_S1_)
        /*0254*/ 	.word	0x00000000


	//----- nvinfo : EIATTR_MIN_STACK_SIZE
	.align		4
.L_108:
        /*0258*/ 	.byte	0x04, 0x12
        /*025a*/ 	.short	(.L_110 - .L_109)
	.align		4
.L_109:
        /*025c*/ 	.word	index@(_Z11Diamond_1_1P17curandStateXORWOWPfiS1_S1_)
        /*0260*/ 	.word	0x00000000


	//----- nvinfo : EIATTR_MIN_STACK_SIZE
	.align		4
.L_110:
        /*0264*/ 	.byte	0x04, 0x12
        /*0266*/ 	.short	(.L_112 - .L_111)
	.align		4
.L_111:
        /*0268*/ 	.word	index@(_Z8Square_1P17curandStateXORWOWPfiS1_S1_)
        /*026c*/ 	.word	0x00000000
.L_112:


//--------------------- .nv.compat                --------------------------
	.section	.nv.compat,"",@"SHT_CUDA_COMPAT_INFO"
	.align	4
        /*0000*/ 	.byte	0x02, 0x09, 0x00, 0x00, 0x02, 0x02, 0x01, 0x00, 0x02, 0x05, 0x05, 0x00, 0x03, 0x07, 0x01, 0x01
        /*0010*/ 	.byte	0x02, 0x03, 0x00, 0x00, 0x02, 0x06, 0x01, 0x00, 0x04, 0x0b, 0x08, 0x00, 0x01, 0x00, 0x00, 0x00
        /*0020*/ 	.byte	0x00, 0x00, 0x00, 0x00


//--------------------- .nv.info._Z9Diamond_9P17curandStateXORWOWPfiS1_S1_ --------------------------
	.section	.nv.info._Z9Diamond_9P17curandStateXORWOWPfiS1_S1_,"",@"SHT_CUDA_INFO"
	.sectionflags	@""
	.align	4


	//----- nvinfo : EIATTR_CUDA_API_VERSION
	.align		4
        /*0000*/ 	.byte	0x04, 0x37
        /*0002*/ 	.short	(.L_114 - .L_113)
.L_113:
        /*0004*/ 	.word	0x00000082


	//----- nvinfo : EIATTR_KPARAM_INFO
	.align		4
.L_114:
        /*0008*/ 	.byte	0x04, 0x17
        /*000a*/ 	.short	(.L_116 - .L_115)
.L_115:
        /*000c*/ 	.word	0x00000000
        /*0010*/ 	.short	0x0004
        /*0012*/ 	.short	0x0020
        /*0014*/ 	.byte	0x00, 0xf5, 0x21, 0x00


	//----- nvinfo : EIATTR_KPARAM_INFO
	.align		4
.L_116:
        /*0018*/ 	.byte	0x04, 0x17
        /*001a*/ 	.short	(.L_118 - .L_117)
.L_117:
        /*001c*/ 	.word	0x00000000
        /*0020*/ 	.short	0x0003
        /*0022*/ 	.short	0x0018
        /*0024*/ 	.byte	0x00, 0xf5, 0x21, 0x00


	//----- nvinfo : EIATTR_KPARAM_INFO
	.align		4
.L_118:
        /*0028*/ 	.byte	0x04, 0x17
        /*002a*/ 	.short	(.L_120 - .L_119)
.L_119:
        /*002c*/ 	.word	0x00000000
        /*0030*/ 	.short	0x0002
        /*0032*/ 	.short	0x0010
        /*0034*/ 	.byte	0x00, 0xf0, 0x11, 0x00


	//----- nvinfo : EIATTR_KPARAM_INFO
	.align		4
.L_120:
        /*0038*/ 	.byte	0x04, 0x17
        /*003a*/ 	.short	(.L_122 - .L_121)
.L_121:
        /*003c*/ 	.word	0x00000000
        /*0040*/ 	.short	0x0001
        /*0042*/ 	.short	0x0008
        /*0044*/ 	.byte	0x00, 0xf5, 0x21, 0x00


	//----- nvinfo : EIATTR_KPARAM_INFO
	.align		4
.L_122:
        /*0048*/ 	.byte	0x04, 0x17
        /*004a*/ 	.short	(.L_124 - .L_123)
.L_123:
        /*004c*/ 	.word	0x00000000
        /*0050*/ 	.short	0x0000
        /*0052*/ 	.short	0x0000
        /*0054*/ 	.byte	0x00, 0xf5, 0x21, 0x00


	//----- nvinfo : EIATTR_SPARSE_MMA_MASK
	.align		4
.L_124:
        /*0058*/ 	.byte	0x03, 0x50
        /*005a*/ 	.short	0x0000


	//----- nvinfo : EIATTR_MAXREG_COUNT
	.align		4
        /*005c*/ 	.byte	0x03, 0x1b
        /*005e*/ 	.short	0x00ff


	//----- nvinfo : EIATTR_NUM_BARRIERS
	.align		4
        /*0060*/ 	.byte	0x02, 0x4c
        /*0062*/ 	.byte	0x01
	.zero		1


	//----- nvinfo : EIATTR_MERCURY_ISA_VERSION
	.align		4
        /*0064*/ 	.byte	0x03, 0x5f
        /*0066*/ 	.short	0x0101


	//----- nvinfo : EIATTR_VRC_CTA_INIT_COUNT
	.align		4
        /*0068*/ 	.byte	0x02, 0x4a
	.zero		1
	.zero		1


	//----- nvinfo : EIATTR_EXIT_INSTR_OFFSETS
	.align		4
        /*006c*/ 	.byte	0x04, 0x1c
        /*006e*/ 	.short	(.L_126 - .L_125)


	//   ....[0]....
.L_125:
        /*0070*/ 	.word	0x000000b0


	//   ....[1]....
        /*0074*/ 	.word	0x00000d70


	//----- nvinfo : EIATTR_CRS_STACK_SIZE
	.align		4
.L_126:
        /*0078*/ 	.byte	0x04, 0x1e
        /*007a*/ 	.short	(.L_128 - .L_127)
.L_127:
        /*007c*/ 	.word	0x00000000


	//----- nvinfo : EIATTR_CBANK_PARAM_SIZE
	.align		4
.L_128:
        /*0080*/ 	.byte	0x03, 0x19
        /*0082*/ 	.short	0x0028


	//----- nvinfo : EIATTR_PARAM_CBANK
	.align		4
        /*0084*/ 	.byte	0x04, 0x0a
        /*0086*/ 	.short	(.L_130 - .L_129)
	.align		4
.L_129:
        /*0088*/ 	.word	index@(.nv.constant0._Z9Diamond_9P17curandStateXORWOWPfiS1_S1_)
        /*008c*/ 	.short	0x0380
        /*008e*/ 	.short	0x0028


	//----- nvinfo : EIATTR_SW_WAR
	.align		4
.L_130:
        /*0090*/ 	.byte	0x04, 0x36
        /*0092*/ 	.short	(.L_132 - .L_131)
.L_131:
        /*0094*/ 	.word	0x00000008
.L_132:


//--------------------- .nv.info._Z8Square_9P17curandStateXORWOWPfiS1_S1_ --------------------------
	.section	.nv.info._Z8Square_9P17curandStateXORWOWPfiS1_S1_,"",@"SHT_CUDA_INFO"
	.sectionflags	@""
	.align	4


	//----- nvinfo : EIATTR_CUDA_API_VERSION
	.align		4
        /*0000*/ 	.byte	0x04, 0x37
        /*0002*/ 	.short	(.L_134 - .L_133)
.L_133:
        /*0004*/ 	.word	0x00000082


	//----- nvinfo : EIATTR_KPARAM_INFO
	.align		4
.L_134:
        /*0008*/ 	.byte	0x04, 0x17
        /*000a*/ 	.short	(.L_136 - .L_135)
.L_135:
        /*000c*/ 	.word	0x00000000
        /*0010*/ 	.short	0x0004
        /*0012*/ 	.short	0x0020
        /*0014*/ 	.byte	0x00, 0xf5, 0x21, 0x00


	//----- nvinfo : EIATTR_KPARAM_INFO
	.align		4
.L_136:
        /*0018*/ 	.byte	0x04, 0x17
        /*001a*/ 	.short	(.L_138 - .L_137)
.L_137:
        /*001c*/ 	.word	0x00000000
        /*0020*/ 	.short	0x0003
        /*0022*/ 	.short	0x0018
        /*0024*/ 	.byte	0x00, 0xf5, 0x21, 0x00


	//----- nvinfo : EIATTR_KPARAM_INFO
	.align		4
.L_138:
        /*0028*/ 	.byte	0x04, 0x17
        /*002a*/ 	.short	(.L_140 - .L_139)
.L_139:
        /*002c*/ 	.word	0x00000000
        /*0030*/ 	.short	0x0002
        /*0032*/ 	.short	0x0010
        /*0034*/ 	.byte	0x00, 0xf0, 0x11, 0x00


	//----- nvinfo : EIATTR_KPARAM_INFO
	.align		4
.L_140:
        /*0038*/ 	.byte	0x04, 0x17
        /*003a*/ 	.short	(.L_142 - .L_141)
.L_141:
        /*003c*/ 	.word	0x00000000
        /*0040*/ 	.short	0x0001
        /*0042*/ 	.short	0x0008
        /*0044*/ 	.byte	0x00, 0xf5, 0x21, 0x00


	//----- nvinfo : EIATTR_KPARAM_INFO
	.align		4
.L_142:
        /*0048*/ 	.byte	0x04, 0x17
        /*004a*/ 	.short	(.L_144 - .L_143)
.L_143:
        /*004c*/ 	.word	0x00000000
        /*0050*/ 	.short	0x0000
        /*0052*/ 	.short	0x0000
        /*0054*/ 	.byte	0x00, 0xf5, 0x21, 0x00


	//----- nvinfo : EIATTR_SPARSE_MMA_MASK
	.align		4
.L_144:
        /*0058*/ 	.byte	0x03, 0x50
        /*005a*/ 	.short	0x0000


	//----- nvinfo : EIATTR_MAXREG_COUNT
	.align		4
        /*005c*/ 	.byte	0x03, 0x1b
        /*005e*/ 	.short	0x00ff


	//----- nvinfo : EIATTR_NUM_BARRIERS
	.align		4
        /*0060*/ 	.byte	0x02, 0x4c
        /*0062*/ 	.byte	0x01
	.zero		1


	//----- nvinfo : EIATTR_MERCURY_ISA_VERSION
	.align		4
        /*0064*/ 	.byte	0x03, 0x5f
        /*0066*/ 	.short	0x0101


	//----- nvinfo : EIATTR_VRC_CTA_INIT_COUNT
	.align		4
        /*0068*/ 	.byte	0x02, 0x4a
	.zero		1
	.zero		1


	//----- nvinfo : EIATTR_EXIT_INSTR_OFFSETS
	.align		4
        /*006c*/ 	.byte	0x04, 0x1c
        /*006e*/ 	.short	(.L_146 - .L_145)


	//   ....[0]....
.L_145:
        /*0070*/ 	.word	0x000000b0


	//   ....[1]....
        /*0074*/ 	.word	0x00000850


	//----- nvinfo : EIATTR_CBANK_PARAM_SIZE
	.align		4
.L_146:
        /*0078*/ 	.byte	0x03, 0x19
        /*007a*/ 	.short	0x0028


	//----- nvinfo : EIATTR_PARAM_CBANK
	.align		4
        /*007c*/ 	.byte	0x04, 0x0a
        /*007e*/ 	.short	(.L_148 - .L_147)
	.align		4
.L_147:
        /*0080*/ 	.word	index@(.nv.constant0._Z8Square_9P17curandStateXORWOWPfiS1_S1_)
        /*0084*/ 	.short	0x0380
        /*0086*/ 	.short	0x0028


	//----- nvinfo : EIATTR_SW_WAR
	.align		4
.L_148:
        /*0088*/ 	.byte	0x04, 0x36
        /*008a*/ 	.short	(.L_150 - .L_149)
.L_149:
        /*008c*/ 	.word	0x00000008
.L_150:


//--------------------- .nv.info._Z9Diamond_8P17curandStateXORWOWPfiS1_S1_ --------------------------
	.section	.nv.info._Z9Diamond_8P17curandStateXORWOWPfiS1_S1_,"",@"SHT_CUDA_INFO"
	.sectionflags	@""
	.align	4


	//----- nvinfo : EIATTR_CUDA_API_VERSION
	.align		4
        /*0000*/ 	.byte	0x04, 0x37
        /*0002*/ 	.short	(.L_152 - .L_151)
.L_151:
        /*0004*/ 	.word	0x00000082


	//----- nvinfo : EIATTR_KPARAM_INFO
	.align		4
.L_152:
        /*0008*/ 	.byte	0x04, 0x17
        /*000a*/ 	.short	(.L_154 - .L_153)
.L_153:
        /*000c*/ 	.word	0x00000000
        /*0010*/ 	.short	0x0004
        /*0012*/ 	.short	0x0020
        /*0014*/ 	.byte	0x00, 0xf5, 0x21, 0x00


	//----- nvinfo : EIATTR_KPARAM_INFO
	.align		4
.L_154:
        /*0018*/ 	.byte	0x04, 0x17
        /*001a*/ 	.short	(.L_156 - .L_155)
.L_155:
        /*001c*/ 	.word	0x00000000
        /*0020*/ 	.short	0x0003
        /*0022*/ 	.short	0x0018
        /*0024*/ 	.byte	0x00, 0xf5, 0x21, 0x00


	//----- nvinfo : EIATTR_KPARAM_INFO
	.align		4
.L_156:
        /*0028*/ 	.byte	0x04, 0x17
        /*002a*/ 	.short	(.L_158 - .L_157)
.L_157:
        /*002c*/ 	.word	0x00000000
        /*0030*/ 	.short	0x0002
        /*0032*/ 	.short	0x0010
        /*0034*/ 	.byte	0x00, 0xf0, 0x11, 0x00


	//----- nvinfo : EIATTR_KPARAM_INFO
	.align		4
.L_158:
        /*0038*/ 	.byte	0x04, 0x17
        /*003a*/ 	.short	(.L_160 - .L_159)
.L_159:
        /*003c*/ 	.word	0x00000000
        /*0040*/ 	.short	0x0001
        /*0042*/ 	.short	0x0008
        /*0044*/ 	.byte	0x00, 0xf5, 0x21, 0x00


	//----- nvinfo : EIATTR_KPARAM_INFO
	.align		4
.L_160:
        /*0048*/ 	.byte	0x04, 0x17
        /*004a*/ 	.short	(.L_162 - .L_161)
.L_161:
        /*004c*/ 	.word	0x00000000
        /*0050*/ 	.short	0x0000
        /*0052*/ 	.short	0x0000
        /*0054*/ 	.byte	0x00, 0xf5, 0x21, 0x00


	//----- nvinfo : EIATTR_SPARSE_MMA_MASK
	.align		4
.L_162:
        /*0058*/ 	.byte	0x03, 0x50
        /*005a*/ 	.short	0x0000


	//----- nvinfo : EIATTR_MAXREG_COUNT
	.align		4
        /*005c*/ 	.byte	0x03, 0x1b
        /*005e*/ 	.short	0x00ff


	//----- nvinfo : EIATTR_NUM_BARRIERS
	.align		4
        /*0060*/ 	.byte	0x02, 0x4c
        /*0062*/ 	.byte	0x01
	.zero		1


	//----- nvinfo : EIATTR_MERCURY_ISA_VERSION
	.align		4
        /*0064*/ 	.byte	0x03, 0x5f
        /*0066*/ 	.short	0x0101


	//----- nvinfo : EIATTR_VRC_CTA_INIT_COUNT
	.align		4
        /*0068*/ 	.byte	0x02, 0x4a
	.zero		1
	.zero		1


	//----- nvinfo : EIATTR_EXIT_INSTR_OFFSETS
	.align		4
        /*006c*/ 	.byte	0x04, 0x1c
        /*006e*/ 	.short	(.L_164 - .L_163)


	//   ....[0]....
.L_163:
        /*0070*/ 	.word	0x000000b0


	//   ....[1]....
        /*0074*/ 	.word	0x00000d70


	//----- nvinfo : EIATTR_CRS_STACK_SIZE
	.align		4
.L_164:
        /*0078*/ 	.byte	0x04, 0x1e
        /*007a*/ 	.short	(.L_166 - .L_165)
.L_165:
        /*007c*/ 	.word	0x00000000


	//----- nvinfo : EIATTR_CBANK_PARAM_SIZE
	.align		4
.L_166:
        /*0080*/ 	.byte	0x03, 0x19
        /*0082*/ 	.short	0x0028


	//----- nvinfo : EIATTR_PARAM_CBANK
	.align		4
        /*0084*/ 	.byte	0x04, 0x0a
        /*0086*/ 	.short	(.L_168 - .L_167)
	.align		4
.L_167:
        /*0088*/ 	.word	index@(.nv.constant0._Z9Diamond_8P17curandStateXORWOWPfiS1_S1_)
        /*008c*/ 	.short	0x0380
        /*008e*/ 	.short	0x0028


	//----- nvinfo : EIATTR_SW_WAR
	.align		4
.L_168:
        /*0090*/ 	.byte	0x04, 0x36
        /*0092*/ 	.short	(.L_170 - .L_169)
.L_169:
        /*0094*/ 	.word	0x00000008
.L_170:


//--------------------- .nv.info._Z8Square_8P17curandStateXORWOWPfiS1_S1_ --------------------------
	.section	.nv.info._Z8Square_8P17curandStateXORWOWPfiS1_S1_,"",@"SHT_CUDA_INFO"
	.sectionflags	@""
	.align	4


	//----- nvinfo : EIATTR_CUDA_API_VERSION
	.align		4
        /*0000*/ 	.byte	0x04, 0x37
        /*0002*/ 	.short	(.L_172 - .L_171)
.L_171:
        /*0004*/ 	.word	0x00000082


	//----- nvinfo : EIATTR_KPARAM_INFO
	.align		4
.L_172:
        /*0008*/ 	.byte	0x04, 0x17
        /*000a*/ 	.short	(.L_174 - .L_173)
.L_173:
        /*000c*/ 	.word	0x00000000
        /*0010*/ 	.short	0x0004
        /*0012*/ 	.short	0x0020
        /*0014*/ 	.byte	0x00, 0xf5, 0x21, 0x00


	//----- nvinfo : EIATTR_KPARAM_INFO
	.align		4
.L_174:
        /*0018*/ 	.byte	0x04, 0x17
        /*001a*/ 	.short	(.L_176 - .L_175)
.L_175:
        /*001c*/ 	.word	0x00000000
        /*0020*/ 	.short	0x0003
        /*0022*/ 	.short	0x0018
        /*0024*/ 	.byte	0x00, 0xf5, 0x21, 0x00


	//----- nvinfo : EIATTR_KPARAM_INFO
	.align		4
.L_176:
        /*0028*/ 	.byte	0x04, 0x17
        /*002a*/ 	.short	(.L_178 - .L_177)
.L_177:
        /*002c*/ 	.word	0x00000000
        /*0030*/ 	.short	0x0002
        /*0032*/ 	.short	0x0010
        /*0034*/ 	.byte	0x00, 0xf0, 0x11, 0x00


	//----- nvinfo : EIATTR_KPARAM_INFO
	.align		4
.L_178:
        /*0038*/ 	.byte	0x04, 0x17
        /*003a*/ 	.short	(.L_180 - .L_179)
.L_179:
        /*003c*/ 	.word	0x00000000
        /*0040*/ 	.short	0x0001
        /*0042*/ 	.short	0x0008
        /*0044*/ 	.byte	0x00, 0xf5, 0x21, 0x00


	//----- nvinfo : EIATTR_KPARAM_INFO
	.align		4
.L_180:
        /*0048*/ 	.byte	0x04, 0x17
        /*004a*/ 	.short	(.L_182 - .L_181)
.L_181:
        /*004c*/ 	.word	0x00000000
        /*0050*/ 	.short	0x0000
        /*0052*/ 	.short	0x0000
        /*0054*/ 	.byte	0x00, 0xf5, 0x21, 0x00


	//----- nvinfo : EIATTR_SPARSE_MMA_MASK
	.align		4
.L_182:
        /*0058*/ 	.byte	0x03, 0x50
        /*005a*/ 	.short	0x0000


	//----- nvinfo : EIATTR_MAXREG_COUNT
	.align		4
        /*005c*/ 	.byte	0x03, 0x1b
        /*005e*/ 	.short	0x00ff


	//----- nvinfo : EIATTR_NUM_BARRIERS
	.align		4
        /*0060*/ 	.byte	0x02, 0x4c
        /*0062*/ 	.byte	0x01
	.zero		1


	//----- nvinfo : EIATTR_MERCURY_ISA_VERSION
	.align		4
        /*0064*/ 	.byte	0x03, 0x5f
        /*0066*/ 	.short	0x0101


	//----- nvinfo : EIATTR_VRC_CTA_INIT_COUNT
	.align		4
        /*0068*/ 	.byte	0x02, 0x4a
	.zero		1
	.zero		1


	//----- nvinfo : EIATTR_EXIT_INSTR_OFFSETS
	.align		4
        /*006c*/ 	.byte	0x04, 0x1c
        /*006e*/ 	.short	(.L_184 - .L_183)


	//   ....[0]....
.L_183:
        /*0070*/ 	.word	0x000000b0


	//   ....[1]....
        /*0074*/ 	.word	0x00000850


	//----- nvinfo : EIATTR_CBANK_PARAM_SIZE
	.align		4
.L_184:
        /*0078*/ 	.byte	0x03, 0x19
        /*007a*/ 	.short	0x0028


	//----- nvinfo : EIATTR_PARAM_CBANK
	.align		4
        /*007c*/ 	.byte	0x04, 0x0a
        /*007e*/ 	.short	(.L_186 - .L_185)
	.align		4
.L_185:
        /*0080*/ 	.word	index@(.nv.constant0._Z8Square_8P17curandStateXORWOWPfiS1_S1_)
        /*0084*/ 	.short	0x0380
        /*0086*/ 	.short	0x0028


	//----- nvinfo : EIATTR_SW_WAR
	.align		4
.L_186:
        /*0088*/ 	.byte	0x04, 0x36
        /*008a*/ 	.short	(.L_188 - .L_187)
.L_187:
        /*008c*/ 	.word	0x00000008
.L_188:


//--------------------- .nv.info._Z9Diamond_6P17curandStateXORWOWPfiS1_S1_ --------------------------
	.section	.nv.info._Z9Diamond_6P17curandStateXORWOWPfiS1_S1_,"",@"SHT_CUDA_INFO"
	.sectionflags	@""
	.align	4


	//----- nvinfo : EIATTR_CUDA_API_VERSION
	.align		4
        /*0000*/ 	.byte	0x04, 0x37
        /*0002*/ 	.short	(.L_190 - .L_189)
.L_189:
        /*0004*/ 	.word	0x00000082


	//----- nvinfo : EIATTR_KPARAM_INFO
	.align		4
.L_190:
        /*0008*/ 	.byte	0x04, 0x17
        /*000a*/ 	.short	(.L_192 - .L_191)
.L_191:
        /*000c*/ 	.word	0x00000000
        /*0010*/ 	.short	0x0004
        /*0012*/ 	.short	0x0020
        /*0014*/ 	.byte	0x00, 0xf5, 0x21, 0x00


	//----- nvinfo : EIATTR_KPARAM_INFO
	.align		4
.L_192:
        /*0018*/ 	.byte	0x04, 0x17
        /*001a*/ 	.short	(.L_194 - .L_193)
.L_193:
        /*001c*/ 	.word	0x00000000
        /*0020*/ 	.short	0x0003
        /*0022*/ 	.short	0x0018
        /*0024*/ 	.byte	0x00, 0xf5, 0x21, 0x00


	//----- nvinfo : EIATTR_KPARAM_INFO
	.align		4
.L_194:
        /*0028*/ 	.byte	0x04, 0x17
        /*002a*/ 	.short	(.L_196 - .L_195)
.L_195:
        /*002c*/ 	.word	0x00000000
        /*0030*/ 	.short	0x0002
        /*0032*/ 	.short	0x0010
        /*0034*/ 	.byte	0x00, 0xf0, 0x11, 0x00


	//----- nvinfo : EIATTR_KPARAM_INFO
	.align		4
.L_196:
        /*0038*/ 	.byte	0x04, 0x17
        /*003a*/ 	.short	(.L_198 - .L_197)
.L_197:
        /*003c*/ 	.word	0x00000000
        /*0040*/ 	.short	0x0001
        /*0042*/ 	.short	0x0008
        /*0044*/ 	.byte	0x00, 0xf5, 0x21, 0x00


	//----- nvinfo : EIATTR_KPARAM_INFO
	.align		4
.L_198:
        /*0048*/ 	.byte	0x04, 0x17
        /*004a*/ 	.short	(.L_200 - .L_199)
.L_199:
        /*004c*/ 	.word	0x00000000
        /*0050*/ 	.short	0x0000
        /*0052*/ 	.short	0x0000
        /*0054*/ 	.byte	0x00, 0xf5, 0x21, 0x00


	//----- nvinfo : EIATTR_SPARSE_MMA_MASK
	.align		4
.L_200:
        /*0058*/ 	.byte	0x03, 0x50
        /*005a*/ 	.short	0x0000


	//----- nvinfo : EIATTR_MAXREG_COUNT
	.align		4
        /*005c*/ 	.byte	0x03, 0x1b
        /*005e*/ 	.short	0x00ff


	//----- nvinfo : EIATTR_NUM_BARRIERS
	.align		4
        /*0060*/ 	.byte	0x02, 0x4c
        /*0062*/ 	.byte	0x01
	.zero		1


	//----- nvinfo : EIATTR_MERCURY_ISA_VERSION
	.align		4
        /*0064*/ 	.byte	0x03, 0x5f
        /*0066*/ 	.short	0x0101


	//----- nvinfo : EIATTR_VRC_CTA_INIT_COUNT
	.align		4
        /*0068*/ 	.byte	0x02, 0x4a
	.zero		1
	.zero		1


	//----- nvinfo : EIATTR_EXIT_INSTR_OFFSETS
	.align		4
        /*006c*/ 	.byte	0x04, 0x1c
        /*006e*/ 	.short	(.L_202 - .L_201)


	//   ....[0]....
.L_201:
        /*0070*/ 	.word	0x000001f0


	//   ....[1]....
        /*0074*/ 	.word	0x00000d20


	//----- nvinfo : EIATTR_CRS_STACK_SIZE
	.align		4
.L_202:
        /*0078*/ 	.byte	0x04, 0x1e
        /*007a*/ 	.short	(.L_204 - .L_203)
.L_203:
        /*007c*/ 	.word	0x00000000


	//----- nvinfo : EIATTR_CBANK_PARAM_SIZE
	.align		4
.L_204:
        /*0080*/ 	.byte	0x03, 0x19
        /*0082*/ 	.short	0x0028


	//----- nvinfo : EIATTR_PARAM_CBANK
	.align		4
        /*0084*/ 	.byte	0x04, 0x0a
        /*0086*/ 	.short	(.L_206 - .L_205)
	.align		4
.L_205:
        /*0088*/ 	.word	index@(.nv.constant0._Z9Diamond_6P17curandStateXORWOWPfiS1_S1_)
        /*008c*/ 	.short	0x0380
        /*008e*/ 	.short	0x0028


	//----- nvinfo : EIATTR_SW_WAR
	.align		4
.L_206:
        /*0090*/ 	.byte	0x04, 0x36
        /*0092*/ 	.short	(.L_208 - .L_207)
.L_207:
        /*0094*/ 	.word	0x00000008
.L_208:


//--------------------- .nv.info._Z8Square_6P17curandStateXORWOWPfiS1_S1_ --------------------------
	.section	.nv.info._Z8Square_6P17curandStateXORWOWPfiS1_S1_,"",@"SHT_CUDA_INFO"
	.sectionflags	@""
	.align	4


	//----- nvinfo : EIATTR_CUDA_API_VERSION
	.align		4
        /*0000*/ 	.byte	0x04, 0x37
        /*0002*/ 	.short	(.L_210 - .L_209)
.L_209:
        /*0004*/ 	.word	0x00000082


	//----- nvinfo : EIATTR_KPARAM_INFO
	.align		4
.L_210:
        /*0008*/ 	.byte	0x04, 0x17
        /*000a*/ 	.short	(.L_212 - .L_211)
.L_211:
        /*000c*/ 	.word	0x00000000
        /*0010*/ 	.short	0x0004
        /*0012*/ 	.short	0x0020
        /*0014*/ 	.byte	0x00, 0xf5, 0x21, 0x00


	//----- nvinfo : EIATTR_KPARAM_INFO
	.align		4
.L_212:
        /*0018*/ 	.byte	0x04, 0x17
        /*001a*/ 	.short	(.L_214 - .L_213)
.L_213:
        /*001c*/ 	.word	0x00000000
        /*0020*/ 	.short	0x0003
        /*0022*/ 	.short	0x0018
        /*0024*/ 	.byte	0x00, 0xf5, 0x21, 0x00


	//----- nvinfo : EIATTR_KPARAM_INFO
	.align		4
.L_214:
        /*0028*/ 	.byte	0x04, 0x17
        /*002a*/ 	.short	(.L_216 - .L_215)
.L_215:
        /*002c*/ 	.word	0x00000000
        /*0030*/ 	.short	0x0002
        /*0032*/ 	.short	0x0010
        /*0034*/ 	.byte	0x00, 0xf0, 0x11, 0x00


	//----- nvinfo : EIATTR_KPARAM_INFO
	.align		4
.L_216:
        /*0038*/ 	.byte	0x04, 0x17
        /*003a*/ 	.short	(.L_218 - .L_217)
.L_217:
        /*003c*/ 	.word	0x00000000
        /*0040*/ 	.short	0x0001
        /*0042*/ 	.short	0x0008
        /*0044*/ 	.byte	0x00, 0xf5, 0x21, 0x00


	//----- nvinfo : EIATTR_KPARAM_INFO
	.align		4
.L_218:
        /*0048*/ 	.byte	0x04, 0x17
        /*004a*/ 	.short	(.L_220 - .L_219)
.L_219:
        /*004c*/ 	.word	0x00000000
        /*0050*/ 	.short	0x0000
        /*0052*/ 	.short	0x0000
        /*0054*/ 	.byte	0x00, 0xf5, 0x21, 0x00


	//----- nvinfo : EIATTR_SPARSE_MMA_MASK
	.align		4
.L_220:
        /*0058*/ 	.byte	0x03, 0x50
        /*005a*/ 	.short	0x0000


	//----- nvinfo : EIATTR_MAXREG_COUNT
	.align		4
        /*005c*/ 	.byte	0x03, 0x1b
        /*005e*/ 	.short	0x00ff


	//----- nvinfo : EIATTR_NUM_BARRIERS
	.align		4
        /*0060*/ 	.byte	0x02, 0x4c
        /*0062*/ 	.byte	0x01
	.zero		1


	//----- nvinfo : EIATTR_MERCURY_ISA_VERSION
	.align		4
        /*0064*/ 	.byte	0x03, 0x5f
        /*0066*/ 	.short	0x0101


	//----- nvinfo : EIATTR_VRC_CTA_INIT_COUNT
	.align		4
        /*0068*/ 	.byte	0x02, 0x4a
	.zero		1
	.zero		1


	//----- nvinfo : EIATTR_EXIT_INSTR_OFFSETS
	.align		4
        /*006c*/ 	.byte	0x04, 0x1c
        /*006e*/ 	.short	(.L_222 - .L_221)


	//   ....[0]....
.L_221:
        /*0070*/ 	.word	0x000001f0


	//   ....[1]....
        /*0074*/ 	.word	0x000007f0


	//----- nvinfo : EIATTR_CBANK_PARAM_SIZE
	.align		4
.L_222:
        /*0078*/ 	.byte	0x03, 0x19
        /*007a*/ 	.short	0x0028


	//----- nvinfo : EIATTR_PARAM_CBANK
	.align		4
        /*007c*/ 	.byte	0x04, 0x0a
        /*007e*/ 	.short	(.L_224 - .L_223)
	.align		4
.L_223:
        /*0080*/ 	.word	index@(.nv.constant0._Z8Square_6P17curandStateXORWOWPfiS1_S1_)
        /*0084*/ 	.short	0x0380
        /*0086*/ 	.short	0x0028


	//----- nvinfo : EIATTR_SW_WAR
	.align		4
.L_224:
        /*0088*/ 	.byte	0x04, 0x36
        /*008a*/ 	.short	(.L_226 - .L_225)
.L_225:
        /*008c*/ 	.word	0x00000008
.L_226:


//--------------------- .nv.info._Z16Square_Diamond_4P17curandStateXORWOWPfiS1_S1_ --------------------------
	.section	.nv.info._Z16Square_Diamond_4P17curandStateXORWOWPfiS1_S1_,"",@"SHT_CUDA_INFO"
	.sectionflags	@""
	.align	4


	//----- nvinfo : EIATTR_CUDA_API_VERSION
	.align		4
        /*0000*/ 	.byte	0x04, 0x37
        /*0002*/ 	.short	(.L_228 - .L_227)
.L_227:
        /*0004*/ 	.word	0x00000082


	//----- nvinfo : EIATTR_KPARAM_INFO
	.align		4
.L_228:
        /*0008*/ 	.byte	0x04, 0x17
        /*000a*/ 	.short	(.L_230 - .L_229)
.L_229:
        /*000c*/ 	.word	0x00000000
        /*0010*/ 	.short	0x0004
        /*0012*/ 	.short	0x0020
        /*0014*/ 	.byte	0x00, 0xf5, 0x21, 0x00


	//----- nvinfo : EIATTR_KPARAM_INFO
	.align		4
.L_230:
        /*0018*/ 	.byte	0x04, 0x17
        /*001a*/ 	.short	(.L_232 - .L_231)
.L_231:
        /*001c*/ 	.word	0x00000000
        /*0020*/ 	.short	0x0003
        /*0022*/ 	.short	0x0018
        /*0024*/ 	.byte	0x00, 0xf5, 0x21, 0x00


	//----- nvinfo : EIATTR_KPARAM_INFO
	.align		4
.L_232:
        /*0028*/ 	.byte	0x04, 0x17
        /*002a*/ 	.short	(.L_234 - .L_233)
.L_233:
        /*002c*/ 	.word	0x00000000
        /*0030*/ 	.short	0x0002
        /*0032*/ 	.short	0x0010
        /*0034*/ 	.byte	0x00, 0xf0, 0x11, 0x00


	//----- nvinfo : EIATTR_KPARAM_INFO
	.align		4
.L_234:
        /*0038*/ 	.byte	0x04, 0x17
        /*003a*/ 	.short	(.L_236 - .L_235)
.L_235:
        /*003c*/ 	.word	0x00000000
        /*0040*/ 	.short	0x0001
        /*0042*/ 	.short	0x0008
        /*0044*/ 	.byte	0x00, 0xf5, 0x21, 0x00


	//----- nvinfo : EIATTR_KPARAM_INFO
	.align		4
.L_236:
        /*0048*/ 	.byte	0x04, 0x17
        /*004a*/ 	.short	(.L_238 - .L_237)
.L_237:
        /*004c*/ 	.word	0x00000000
        /*0050*/ 	.short	0x0000
        /*0052*/ 	.short	0x0000
        /*0054*/ 	.byte	0x00, 0xf5, 0x21, 0x00


	//----- nvinfo : EIATTR_SPARSE_MMA_MASK
	.align		4
.L_238:
        /*0058*/ 	.byte	0x03, 0x50
        /*005a*/ 	.short	0x0000


	//----- nvinfo : EIATTR_MAXREG_COUNT
	.align		4
        /*005c*/ 	.byte	0x03, 0x1b
        /*005e*/ 	.short	0x00ff


	//----- nvinfo : EIATTR_NUM_BARRIERS
	.align		4
        /*0060*/ 	.byte	0x02, 0x4c
        /*0062*/ 	.byte	0x01
	.zero		1


	//----- nvinfo : EIATTR_MERCURY_ISA_VERSION
	.align		4
        /*0064*/ 	.byte	0x03, 0x5f
        /*0066*/ 	.short	0x0101


	//----- nvinfo : EIATTR_VRC_CTA_INIT_COUNT
	.align		4
        /*0068*/ 	.byte	0x02, 0x4a
	.zero		1
	.zero		1


	//----- nvinfo : EIATTR_EXIT_INSTR_OFFSETS
	.align		4
        /*006c*/ 	.byte	0x04, 0x1c
        /*006e*/ 	.short	(.L_240 - .L_239)


	//   ....[0]....
.L_239:
        /*0070*/ 	.word	0x00000060


	//   ....[1]....
        /*0074*/ 	.word	0x000014b0


	//----- nvinfo : EIATTR_CRS_STACK_SIZE
	.align		4
.L_240:
        /*0078*/ 	.byte	0x04, 0x1e
        /*007a*/ 	.short	(.L_242 - .L_241)
.L_241:
        /*007c*/ 	.word	0x00000000


	//----- nvinfo : EIATTR_CBANK_PARAM_SIZE
	.align		4
.L_242:
        /*0080*/ 	.byte	0x03, 0x19
        /*0082*/ 	.short	0x0028


	//----- nvinfo : EIATTR_PARAM_CBANK
	.align		4
        /*0084*/ 	.byte	0x04, 0x0a
        /*0086*/ 	.short	(.L_244 - .L_243)
	.align		4
.L_243:
        /*0088*/ 	.word	index@(.nv.constant0._Z16Square_Diamond_4P17curandStateXORWOWPfiS1_S1_)
        /*008c*/ 	.short	0x0380
        /*008e*/ 	.short	0x0028


	//----- nvinfo : EIATTR_SW_WAR
	.align		4
.L_244:
        /*0090*/ 	.byte	0x04, 0x36
        /*0092*/ 	.short	(.L_246 - .L_245)
.L_245:
        /*0094*/ 	.word	0x00000008
.L_246:


//--------------------- .nv.info._Z9Diamond_3P17curandStateXORWOWPfiS1_S1_ --------------------------
	.section	.nv.info._Z9Diamond_3P17curandStateXORWOWPfiS1_S1_,"",@"SHT_CUDA_INFO"
	.sectionflags	@""
	.align	4


	//----- nvinfo : EIATTR_CUDA_API_VERSION
	.align		4
        /*0000*/ 	.byte	0x04, 0x37
        /*0002*/ 	.short	(.L_248 - .L_247)
.L_247:
        /*0004*/ 	.word	0x00000082


	//----- nvinfo : EIATTR_KPARAM_INFO
	.align		4
.L_248:
        /*0008*/ 	.byte	0x04, 0x17
        /*000a*/ 	.short	(.L_250 - .L_249)
.L_249:
        /*000c*/ 	.word	0x00000000
        /*0010*/ 	.short	0x0004
        /*0012*/ 	.short	0x0020
        /*0014*/ 	.byte	0x00, 0xf5, 0x21, 0x00


	//----- nvinfo : EIATTR_KPARAM_INFO
	.align		4
.L_250:
        /*0018*/ 	.byte	0x04, 0x17
        /*001a*/ 	.short	(.L_252 - .L_251)
.L_251:
        /*001c*/ 	.word	0x00000000
        /*0020*/ 	.short	0x0003
        /*0022*/ 	.short	0x0018
        /*0024*/ 	.byte	0x00, 0xf5, 0x21, 0x00


	//----- nvinfo : EIATTR_KPARAM_INFO
	.align		4
.L_252:
        /*0028*/ 	.byte	0x04, 0x17
        /*002a*/ 	.short	(.L_254 - .L_253)
.L_253:
        /*002c*/ 	.word	0x00000000
        /*0030*/ 	.short	0x0002
        /*0032*/ 	.short	0x0010
        /*0034*/ 	.byte	0x00, 0xf0, 0x11, 0x00


	//----- nvinfo : EIATTR_KPARAM_INFO
	.align		4
.L_254:
        /*0038*/ 	.byte	0x04, 0x17
        /*003a*/ 	.short	(.L_256 - .L_255)
.L_255:
        /*003c*/ 	.word	0x00000000
        /*0040*/ 	.short	0x0001
        /*0042*/ 	.short	0x0008
        /*0044*/ 	.byte	0x00, 0xf5, 0x21, 0x00


	//----- nvinfo : EIATTR_KPARAM_INFO
	.align		4
.L_256:
        /*0048*/ 	.byte	0x04, 0x17
        /*004a*/ 	.short	(.L_258 - .L_257)
.L_257:
        /*004c*/ 	.word	0x00000000
        /*0050*/ 	.short	0x0000
        /*0052*/ 	.short	0x0000
        /*0054*/ 	.byte	0x00, 0xf5, 0x21, 0x00


	//----- nvinfo : EIATTR_SPARSE_MMA_MASK
	.align		4
.L_258:
        /*0058*/ 	.byte	0x03, 0x50
        /*005a*/ 	.short	0x0000


	//----- nvinfo : EIATTR_MAXREG_COUNT
	.align		4
        /*005c*/ 	.byte	0x03, 0x1b
        /*005e*/ 	.short	0x00ff


	//----- nvinfo : EIATTR_NUM_BARRIERS
	.align		4
        /*0060*/ 	.byte	0x02, 0x4c
        /*0062*/ 	.byte	0x01
	.zero		1


	//----- nvinfo : EIATTR_MERCURY_ISA_VERSION
	.align		4
        /*0064*/ 	.byte	0x03, 0x5f
        /*0066*/ 	.short	0x0101


	//----- nvinfo : EIATTR_VRC_CTA_INIT_COUNT
	.align		4
        /*0068*/ 	.byte	0x02, 0x4a
	.zero		1
	.zero		1


	//----- nvinfo : EIATTR_EXIT_INSTR_OFFSETS
	.align		4
        /*006c*/ 	.byte	0x04, 0x1c
        /*006e*/ 	.short	(.L_260 - .L_259)


	//   ....[0]....
.L_259:
        /*0070*/ 	.word	0x00000060


	//   ....[1]....
        /*0074*/ 	.word	0x00000d10


	//----- nvinfo : EIATTR_CRS_STACK_SIZE
	.align		4
.L_260:
        /*0078*/ 	.byte	0x04, 0x1e
        /*007a*/ 	.short	(.L_262 - .L_261)
.L_261:
        /*007c*/ 	.word	0x00000000


	//----- nvinfo : EIATTR_CBANK_PARAM_SIZE
	.align		4
.L_262:
        /*0080*/ 	.byte	0x03, 0x19
        /*0082*/ 	.short	0x0028


	//----- nvinfo : EIATTR_PARAM_CBANK
	.align		4
        /*0084*/ 	.byte	0x04, 0x0a
        /*0086*/ 	.short	(.L_264 - .L_263)
	.align		4
.L_263:
        /*0088*/ 	.word	index@(.nv.constant0._Z9Diamond_3P17curandStateXORWOWPfiS1_S1_)
        /*008c*/ 	.short	0x0380
        /*008e*/ 	.short	0x0028


	//----- nvinfo : EIATTR_SW_WAR
	.align		4
.L_264:
        /*0090*/ 	.byte	0x04, 0x36
        /*0092*/ 	.short	(.L_266 - .L_265)
.L_265:
        /*0094*/ 	.word	0x00000008
.L_266:


//--------------------- .nv.info._Z9Diamond_2P17curandStateXORWOWPfiS1_S1_ --------------------------
	.section	.nv.info._Z9Diamond_2P17curandStateXORWOWPfiS1_S1_,"",@"SHT_CUDA_INFO"
	.sectionflags	@""
	.align	4


	//----- nvinfo : EIATTR_CUDA_API_VERSION
	.align		4
        /*0000*/ 	.byte	0x04, 0x37
        /*0002*/ 	.short	(.L_268 - .L_267)
.L_267:
        /*0004*/ 	.word	0x00000082


	//----- nvinfo : EIATTR_KPARAM_INFO
	.align		4
.L_268:
        /*0008*/ 	.byte	0x04, 0x17
        /*000a*/ 	.short	(.L_270 - .L_269)
.L_269:
        /*000c*/ 	.word	0x00000000
        /*0010*/ 	.short	0x0004
        /*0012*/ 	.short	0x0020
        /*0014*/ 	.byte	0x00, 0xf5, 0x21, 0x00


	//----- nvinfo : EIATTR_KPARAM_INFO
	.align		4
.L_270:
        /*0018*/ 	.byte	0x04, 0x17
        /*001a*/ 	.short	(.L_272 - .L_271)
.L_271:
        /*001c*/ 	.word	0x00000000
        /*0020*/ 	.short	0x0003
        /*0022*/ 	.short	0x0018
        /*0024*/ 	.byte	0x00, 0xf5, 0x21, 0x00


	//----- nvinfo : EIATTR_KPARAM_INFO
	.align		4
.L_272:
        /*0028*/ 	.byte	0x04, 0x17
        /*002a*/ 	.short	(.L_274 - .L_273)
.L_273:
        /*002c*/ 	.word	0x00000000
        /*0030*/ 	.short	0x0002
        /*0032*/ 	.short	0x0010
        /*0034*/ 	.byte	0x00, 0xf0, 0x11, 0x00


	//----- nvinfo : EIATTR_KPARAM_INFO
	.align		4
.L_274:
        /*0038*/ 	.byte	0x04, 0x17
        /*003a*/ 	.short	(.L_276 - .L_275)
.L_275:
        /*003c*/ 	.word	0x00000000
        /*0040*/ 	.short	0x0001
        /*0042*/ 	.short	0x0008
        /*0044*/ 	.byte	0x00, 0xf5, 0x21, 0x00


	//----- nvinfo : EIATTR_KPARAM_INFO
	.align		4
.L_276:
        /*0048*/ 	.byte	0x04, 0x17
        /*004a*/ 	.short	(.L_278 - .L_277)
.L_277:
        /*004c*/ 	.word	0x00000000
        /*0050*/ 	.short	0x0000
        /*0052*/ 	.short	0x0000
        /*0054*/ 	.byte	0x00, 0xf5, 0x21, 0x00


	//----- nvinfo : EIATTR_SPARSE_MMA_MASK
	.align		4
.L_278:
        /*0058*/ 	.byte	0x03, 0x50
        /*005a*/ 	.short	0x0000


	//----- nvinfo : EIATTR_MAXREG_COUNT
	.align		4
        /*005c*/ 	.byte	0x03, 0x1b
        /*005e*/ 	.short	0x00ff


	//----- nvinfo : EIATTR_NUM_BARRIERS
	.align		4
        /*0060*/ 	.byte	0x02, 0x4c
        /*0062*/ 	.byte	0x01
	.zero		1


	//----- nvinfo : EIATTR_MERCURY_ISA_VERSION
	.align		4
        /*0064*/ 	.byte	0x03, 0x5f
        /*0066*/ 	.short	0x0101


	//----- nvinfo : EIATTR_VRC_CTA_INIT_COUNT
	.align		4
        /*0068*/ 	.byte	0x02, 0x4a
	.zero		1
	.zero		1


	//----- nvinfo : EIATTR_EXIT_INSTR_OFFSETS
	.align		4
        /*006c*/ 	.byte	0x04, 0x1c
        /*006e*/ 	.short	(.L_280 - .L_279)


	//   ....[0]....
.L_279:
        /*0070*/ 	.word	0x00000060


	//   ....[1]....
        /*0074*/ 	.word	0x00001220


	//----- nvinfo : EIATTR_CRS_STACK_SIZE
	.align		4
.L_280:
        /*0078*/ 	.byte	0x04, 0x1e
        /*007a*/ 	.short	(.L_282 - .L_281)
.L_281:
        /*007c*/ 	.word	0x00000000


	//----- nvinfo : EIATTR_CBANK_PARAM_SIZE
	.align		4
.L_282:
        /*0080*/ 	.byte	0x03, 0x19
        /*0082*/ 	.short	0x0028


	//----- nvinfo : EIATTR_PARAM_CBANK
	.align		4
        /*0084*/ 	.byte	0x04, 0x0a
        /*0086*/ 	.short	(.L_284 - .L_283)
	.align		4
.L_283:
        /*0088*/ 	.word	index@(.nv.constant0._Z9Diamond_2P17curandStateXORWOWPfiS1_S1_)
        /*008c*/ 	.short	0x0380
        /*008e*/ 	.short	0x0028


	//----- nvinfo : EIATTR_SW_WAR
	.align		4
.L_284:
        /*0090*/ 	.byte	0x04, 0x36
        /*0092*/ 	.short	(.L_286 - .L_285)
.L_285:
        /*0094*/ 	.word	0x00000008
.L_286:


//--------------------- .nv.info._Z11Diamond_1_4P17curandStateXORWOWPfiS1_S1_ --------------------------
	.section	.nv.info._Z11Diamond_1_4P17curandStateXORWOWPfiS1_S1_,"",@"SHT_CUDA_INFO"
	.sectionflags	@""
	.align	4


	//----- nvinfo : EIATTR_CUDA_API_VERSION
	.align		4
        /*0000*/ 	.byte	0x04, 0x37
        /*0002*/ 	.short	(.L_288 - .L_287)
.L_287:
        /*0004*/ 	.word	0x00000082


	//----- nvinfo : EIATTR_KPARAM_INFO
	.align		4
.L_288:
        /*0008*/ 	.byte	0x04, 0x17
        /*000a*/ 	.short	(.L_290 - .L_289)
.L_289:
        /*000c*/ 	.word	0x00000000
        /*0010*/ 	.short	0x0004
        /*0012*/ 	.short	0x0020
        /*0014*/ 	.byte	0x00, 0xf5, 0x21, 0x00


	//----- nvinfo : EIATTR_KPARAM_INFO
	.align		4
.L_290:
        /*0018*/ 	.byte	0x04, 0x17
        /*001a*/ 	.short	(.L_292 - .L_291)
.L_291:
        /*001c*/ 	.word	0x00000000
        /*0020*/ 	.short	0x0003
        /*0022*/ 	.short	0x0018
        /*0024*/ 	.byte	0x00, 0xf5, 0x21, 0x00


	//----- nvinfo : EIATTR_KPARAM_INFO
	.align		4
.L_292:
        /*0028*/ 	.byte	0x04, 0x17
        /*002a*/ 	.short	(.L_294 - .L_293)
.L_293:
        /*002c*/ 	.word	0x00000000
        /*0030*/ 	.short	0x0002
        /*0032*/ 	.short	0x0010
        /*0034*/ 	.byte	0x00, 0xf0, 0x11, 0x00


	//----- nvinfo : EIATTR_KPARAM_INFO
	.align		4
.L_294:
        /*0038*/ 	.byte	0x04, 0x17
        /*003a*/ 	.short	(.L_296 - .L_295)
.L_295:
        /*003c*/ 	.word	0x00000000
        /*0040*/ 	.short	0x0001
        /*0042*/ 	.short	0x0008
        /*0044*/ 	.byte	0x00, 0xf5, 0x21, 0x00


	//----- nvinfo : EIATTR_KPARAM_INFO
	.align		4
.L_296:
        /*0048*/ 	.byte	0x04, 0x17
        /*004a*/ 	.short	(.L_298 - .L_297)
.L_297:
        /*004c*/ 	.word	0x00000000
        /*0050*/ 	.short	0x0000
        /*0052*/ 	.short	0x0000
        /*0054*/ 	.byte	0x00, 0xf5, 0x21, 0x00


	//----- nvinfo : EIATTR_SPARSE_MMA_MASK
	.align		4
.L_298:
        /*0058*/ 	.byte	0x03, 0x50
        /*005a*/ 	.short	0x0000


	//----- nvinfo : EIATTR_MAXREG_COUNT
	.align		4
        /*005c*/ 	.byte	0x03, 0x1b
        /*005e*/ 	.short	0x00ff


	//----- nvinfo : EIATTR_NUM_BARRIERS
	.align		4
        /*0060*/ 	.byte	0x02, 0x4c
        /*0062*/ 	.byte	0x01
	.zero		1


	//----- nvinfo : EIATTR_MERCURY_ISA_VERSION
	.align		4
        /*0064*/ 	.byte	0x03, 0x5f
        /*0066*/ 	.short	0x0101


	//----- nvinfo : EIATTR_VRC_CTA_INIT_COUNT
	.align		4
        /*0068*/ 	.byte	0x02, 0x4a
	.zero		1
	.zero		1


	//----- nvinfo : EIATTR_EXIT_INSTR_OFFSETS
	.align		4
        /*006c*/ 	.byte	0x04, 0x1c
        /*006e*/ 	.short	(.L_300 - .L_299)


	//   ....[0]....
.L_299:
        /*0070*/ 	.word	0x00000060


	//   ....[1]....
        /*0074*/ 	.word	0x00000910


	//----- nvinfo : EIATTR_CRS_STACK_SIZE
	.align		4
.L_300:
        /*0078*/ 	.byte	0x04, 0x1e
        /*007a*/ 	.short	(.L_302 - .L_301)
.L_301:
        /*007c*/ 	.word	0x00000000


	//----- nvinfo : EIATTR_CBANK_PARAM_SIZE
	.align		4
.L_302:
        /*0080*/ 	.byte	0x03, 0x19
        /*0082*/ 	.short	0x0028


	//----- nvinfo : EIATTR_PARAM_CBANK
	.align		4
        /*0084*/ 	.byte	0x04, 0x0a
        /*0086*/ 	.short	(.L_304 - .L_303)
	.align		4
.L_303:
        /*0088*/ 	.word	index@(.nv.constant0._Z11Diamond_1_4P17curandStateXORWOWPfiS1_S1_)
        /*008c*/ 	.short	0x0380
        /*008e*/ 	.short	0x0028


	//----- nvinfo : EIATTR_SW_WAR
	.align		4
.L_304:
        /*0090*/ 	.byte	0x04, 0x36
        /*0092*/ 	.short	(.L_306 - .L_305)
.L_305:
        /*0094*/ 	.word	0x00000008
.L_306:


//--------------------- .nv.info._Z11Diamond_1_3P17curandStateXORWOWPfiS1_S1_ --------------------------
	.section	.nv.info._Z11Diamond_1_3P17curandStateXORWOWPfiS1_S1_,"",@"SHT_CUDA_INFO"
	.sectionflags	@""
	.align	4


	//----- nvinfo : EIATTR_CUDA_API_VERSION
	.align		4
        /*0000*/ 	.byte	0x04, 0x37
        /*0002*/ 	.short	(.L_308 - .L_307)
.L_307:
        /*0004*/ 	.word	0x00000082


	//----- nvinfo : EIATTR_KPARAM_INFO
	.align		4
.L_308:
        /*0008*/ 	.byte	0x04, 0x17
        /*000a*/ 	.short	(.L_310 - .L_309)
.L_309:
        /*000c*/ 	.word	0x00000000
        /*0010*/ 	.short	0x0004
        /*0012*/ 	.short	0x0020
        /*0014*/ 	.byte	0x00, 0xf5, 0x21, 0x00


	//----- nvinfo : EIATTR_KPARAM_INFO
	.align		4
.L_310:
        /*0018*/ 	.byte	0x04, 0x17
        /*001a*/ 	.short	(.L_312 - .L_311)
.L_311:
        /*001c*/ 	.word	0x00000000
        /*0020*/ 	.short	0x0003
        /*0022*/ 	.short	0x0018
        /*0024*/ 	.byte	0x00, 0xf5, 0x21, 0x00


	//----- nvinfo : EIATTR_KPARAM_INFO
	.align		4
.L_312:
        /*0028*/ 	.byte	0x04, 0x17
        /*002a*/ 	.short	(.L_314 - .L_313)
.L_313:
        /*002c*/ 	.word	0x00000000
        /*0030*/ 	.short	0x0002
        /*0032*/ 	.short	0x0010
        /*0034*/ 	.byte	0x00, 0xf0, 0x11, 0x00


	//----- nvinfo : EIATTR_KPARAM_INFO
	.align		4
.L_314:
        /*0038*/ 	.byte	0x04, 0x17
        /*003a*/ 	.short	(.L_316 - .L_315)
.L_315:
        /*003c*/ 	.word	0x00000000
        /*0040*/ 	.short	0x0001
        /*0042*/ 	.short	0x0008
        /*0044*/ 	.byte	0x00, 0xf5, 0x21, 0x00


	//----- nvinfo : EIATTR_KPARAM_INFO
	.align		4
.L_316:
        /*0048*/ 	.byte	0x04, 0x17
        /*004a*/ 	.short	(.L_318 - .L_317)
.L_317:
        /*004c*/ 	.word	0x00000000
        /*0050*/ 	.short	0x0000
        /*0052*/ 	.short	0x0000
        /*0054*/ 	.byte	0x00, 0xf5, 0x21, 0x00


	//----- nvinfo : EIATTR_SPARSE_MMA_MASK
	.align		4
.L_318:
        /*0058*/ 	.byte	0x03, 0x50
        /*005a*/ 	.short	0x0000


	//----- nvinfo : EIATTR_MAXREG_COUNT
	.align		4
        /*005c*/ 	.byte	0x03, 0x1b
        /*005e*/ 	.short	0x00ff


	//----- nvinfo : EIATTR_NUM_BARRIERS
	.align		4
        /*0060*/ 	.byte	0x02, 0x4c
        /*0062*/ 	.byte	0x01
	.zero		1


	//----- nvinfo : EIATTR_MERCURY_ISA_VERSION
	.align		4
        /*0064*/ 	.byte	0x03, 0x5f
        /*0066*/ 	.short	0x0101


	//----- nvinfo : EIATTR_VRC_CTA_INIT_COUNT
	.align		4
        /*0068*/ 	.byte	0x02, 0x4a
	.zero		1
	.zero		1


	//----- nvinfo : EIATTR_EXIT_INSTR_OFFSETS
	.align		4
        /*006c*/ 	.byte	0x04, 0x1c
        /*006e*/ 	.short	(.L_320 - .L_319)


	//   ....[0]....
.L_319:
        /*0070*/ 	.word	0x00000060


	//   ....[1]....
        /*0074*/ 	.word	0x00000930


	//----- nvinfo : EIATTR_CRS_STACK_SIZE
	.align		4
.L_320:
        /*0078*/ 	.byte	0x04, 0x1e
        /*007a*/ 	.short	(.L_322 - .L_321)
.L_321:
        /*007c*/ 	.word	0x00000000


	//----- nvinfo : EIATTR_CBANK_PARAM_SIZE
	.align		4
.L_322:
        /*0080*/ 	.byte	0x03, 0x19
        /*0082*/ 	.short	0x0028


	//----- nvinfo : EIATTR_PARAM_CBANK
	.align		4
        /*0084*/ 	.byte	0x04, 0x0a
        /*0086*/ 	.short	(.L_324 - .L_323)
	.align		4
.L_323:
        /*0088*/ 	.word	index@(.nv.constant0._Z11Diamond_1_3P17curandStateXORWOWPfiS1_S1_)
        /*008c*/ 	.short	0x0380
        /*008e*/ 	.short	0x0028


	//----- nvinfo : EIATTR_SW_WAR
	.align		4
.L_324:
        /*0090*/ 	.byte	0x04, 0x36
        /*0092*/ 	.short	(.L_326 - .L_325)
.L_325:
        /*0094*/ 	.word	0x00000008
.L_326:


//--------------------- .nv.info._Z11Diamond_1_2P17curandStateXORWOWPfiS1_S1_ --------------------------
	.section	.nv.info._Z11Diamond_1_2P17curandStateXORWOWPfiS1_S1_,"",@"SHT_CUDA_INFO"
	.sectionflags	@""
	.align	4


	//----- nvinfo : EIATTR_CUDA_API_VERSION
	.align		4
        /*0000*/ 	.byte	0x04, 0x37
        /*0002*/ 	.short	(.L_328 - .L_327)
.L_327:
        /*0004*/ 	.word	0x00000082


	//----- nvinfo : EIATTR_KPARAM_INFO
	.align		4
.L_328:
        /*0008*/ 	.byte	0x04, 0x17
        /*000a*/ 	.short	(.L_330 - .L_329)
.L_329:
        /*000c*/ 	.word	0x00000000
        /*0010*/ 	.short	0x0004
        /*0012*/ 	.short	0x0020
        /*0014*/ 	.byte	0x00, 0xf5, 0x21, 0x00


	//----- nvinfo : EIATTR_KPARAM_INFO
	.align		4
.L_330:
        /*0018*/ 	.byte	0x04, 0x17
        /*001a*/ 	.short	(.L_332 - .L_331)
.L_331:
        /*001c*/ 	.word	0x00000000
        /*0020*/ 	.short	0x0003
        /*0022*/ 	.short	0x0018
        /*0024*/ 	.byte	0x00, 0xf5, 0x21, 0x00


	//----- nvinfo : EIATTR_KPARAM_INFO
	.align		4
.L_332:
        /*0028*/ 	.byte	0x04, 0x17
        /*002a*/ 	.short	(.L_334 - .L_333)
.L_333:
        /*002c*/ 	.word	0x00000000
        /*0030*/ 	.short	0x0002
        /*0032*/ 	.short	0x0010
        /*0034*/ 	.byte	0x00, 0xf0, 0x11, 0x00


	//----- nvinfo : EIATTR_KPARAM_INFO
	.align		4
.L_334:
        /*0038*/ 	.byte	0x04, 0x17
        /*003a*/ 	.short	(.L_336 - .L_335)
.L_335:
        /*003c*/ 	.word	0x00000000
        /*0040*/ 	.short	0x0001
        /*0042*/ 	.short	0x0008
        /*0044*/ 	.byte	0x00, 0xf5, 0x21, 0x00


	//----- nvinfo : EIATTR_KPARAM_INFO
	.align		4
.L_336:
        /*0048*/ 	.byte	0x04, 0x17
        /*004a*/ 	.short	(.L_338 - .L_337)
.L_337:
        /*004c*/ 	.word	0x00000000
        /*0050*/ 	.short	0x0000
        /*0052*/ 	.short	0x0000
        /*0054*/ 	.byte	0x00, 0xf5, 0x21, 0x00


	//----- nvinfo : EIATTR_SPARSE_MMA_MASK
	.align		4
.L_338:
        /*0058*/ 	.byte	0x03, 0x50
        /*005a*/ 	.short	0x0000


	//----- nvinfo : EIATTR_MAXREG_COUNT
	.align		4
        /*005c*/ 	.byte	0x03, 0x1b
        /*005e*/ 	.short	0x00ff


	//----- nvinfo : EIATTR_NUM_BARRIERS
	.align		4
        /*0060*/ 	.byte	0x02, 0x4c
        /*0062*/ 	.byte	0x01
	.zero		1


	//----- nvinfo : EIATTR_MERCURY_ISA_VERSION
	.align		4
        /*0064*/ 	.byte	0x03, 0x5f
        /*0066*/ 	.short	0x0101


	//----- nvinfo : EIATTR_VRC_CTA_INIT_COUNT
	.align		4
        /*0068*/ 	.byte	0x02, 0x4a
	.zero		1
	.zero		1


	//----- nvinfo : EIATTR_EXIT_INSTR_OFFSETS
	.align		4
        /*006c*/ 	.byte	0x04, 0x1c
        /*006e*/ 	.short	(.L_340 - .L_339)


	//   ....[0]....
.L_339:
        /*0070*/ 	.word	0x00000060


	//   ....[1]....
        /*0074*/ 	.word	0x00000950


	//----- nvinfo : EIATTR_CRS_STACK_SIZE
	.align		4
.L_340:
        /*0078*/ 	.byte	0x04, 0x1e
        /*007a*/ 	.short	(.L_342 - .L_341)
.L_341:
        /*007c*/ 	.word	0x00000000


	//----- nvinfo : EIATTR_CBANK_PARAM_SIZE
	.align		4
.L_342:
        /*0080*/ 	.byte	0x03, 0x19
        /*0082*/ 	.short	0x0028


	//----- nvinfo : EIATTR_PARAM_CBANK
	.align		4
        /*0084*/ 	.byte	0x04, 0x0a
        /*0086*/ 	.short	(.L_344 - .L_343)
	.align		4
.L_343:
        /*0088*/ 	.word	index@(.nv.constant0._Z11Diamond_1_2P17curandStateXORWOWPfiS1_S1_)
        /*008c*/ 	.short	0x0380
        /*008e*/ 	.short	0x0028


	//----- nvinfo : EIATTR_SW_WAR
	.align		4
.L_344:
        /*0090*/ 	.byte	0x04, 0x36
        /*0092*/ 	.short	(.L_346 - .L_345)
.L_345:
        /*0094*/ 	.word	0x00000008
.L_346:


//--------------------- .nv.info._Z11Diamond_1_1P17curandStateXORWOWPfiS1_S1_ --------------------------
	.section	.nv.info._Z11Diamond_1_1P17curandStateXORWOWPfiS1_S1_,"",@"SHT_CUDA_INFO"
	.sectionflags	@""
	.align	4


	//----- nvinfo : EIATTR_CUDA_API_VERSION
	.align		4
        /*0000*/ 	.byte	0x04, 0x37
        /*0002*/ 	.short	(.L_348 - .L_347)
.L_347:
        /*0004*/ 	.word	0x00000082


	//----- nvinfo : EIATTR_KPARAM_INFO
	.align		4
.L_348:
        /*0008*/ 	.byte	0x04, 0x17
        /*000a*/ 	.short	(.L_350 - .L_349)
.L_349:
        /*000c*/ 	.word	0x00000000
        /*0010*/ 	.short	0x0004
        /*0012*/ 	.short	0x0020
        /*0014*/ 	.byte	0x00, 0xf5, 0x21, 0x00


	//----- nvinfo : EIATTR_KPARAM_INFO
	.align		4
.L_350:
        /*0018*/ 	.byte	0x04, 0x17
        /*001a*/ 	.short	(.L_352 - .L_351)
.L_351:
        /*001c*/ 	.word	0x00000000
        /*0020*/ 	.short	0x0003
        /*0022*/ 	.short	0x0018
        /*0024*/ 	.byte	0x00, 0xf5, 0x21, 0x00


	//----- nvinfo : EIATTR_KPARAM_INFO
	.align		4
.L_352:
        /*0028*/ 	.byte	0x04, 0x17
        /*002a*/ 	.short	(.L_354 - .L_353)
.L_353:
        /*002c*/ 	.word	0x00000000
        /*0030*/ 	.short	0x0002
        /*0032*/ 	.short	0x0010
        /*0034*/ 	.byte	0x00, 0xf0, 0x11, 0x00


	//----- nvinfo : EIATTR_KPARAM_INFO
	.align		4
.L_354:
        /*0038*/ 	.byte	0x04, 0x17
        /*003a*/ 	.short	(.L_356 - .L_355)
.L_355:
        /*003c*/ 	.word	0x00000000
        /*0040*/ 	.short	0x0001
        /*0042*/ 	.short	0x0008
        /*0044*/ 	.byte	0x00, 0xf5, 0x21, 0x00


	//----- nvinfo : EIATTR_KPARAM_INFO
	.align		4
.L_356:
        /*0048*/ 	.byte	0x04, 0x17
        /*004a*/ 	.short	(.L_358 - .L_357)
.L_357:
        /*004c*/ 	.word	0x00000000
        /*0050*/ 	.short	0x0000
        /*0052*/ 	.short	0x0000
        /*0054*/ 	.byte	0x00, 0xf5, 0x21, 0x00


	//----- nvinfo : EIATTR_SPARSE_MMA_MASK
	.align		4
.L_358:
        /*0058*/ 	.byte	0x03, 0x50
        /*005a*/ 	.short	0x0000


	//----- nvinfo : EIATTR_MAXREG_COUNT
	.align		4
        /*005c*/ 	.byte	0x03, 0x1b
        /*005e*/ 	.short	0x00ff


	//----- nvinfo : EIATTR_NUM_BARRIERS
	.align		4
        /*0060*/ 	.byte	0x02, 0x4c
        /*0062*/ 	.byte	0x01
	.zero		1


	//----- nvinfo : EIATTR_MERCURY_ISA_VERSION
	.align		4
        /*0064*/ 	.byte	0x03, 0x5f
        /*0066*/ 	.short	0x0101


	//----- nvinfo : EIATTR_VRC_CTA_INIT_COUNT
	.align		4
        /*0068*/ 	.byte	0x02, 0x4a
	.zero		1
	.zero		1


	//----- nvinfo : EIATTR_EXIT_INSTR_OFFSETS
	.align		4
        /*006c*/ 	.byte	0x04, 0x1c
        /*006e*/ 	.short	(.L_360 - .L_359)


	//   ....[0]....
.L_359:
        /*0070*/ 	.word	0x00000060


	//   ....[1]....
        /*0074*/ 	.word	0x00000910


	//----- nvinfo : EIATTR_CRS_STACK_SIZE
	.align		4
.L_360:
        /*0078*/ 	.byte	0x04, 0x1e
        /*007a*/ 	.short	(.L_362 - .L_361)
.L_361:
        /*007c*/ 	.word	0x00000000


	//----- nvinfo : EIATTR_CBANK_PARAM_SIZE
	.align		4
.L_362:
        /*0080*/ 	.byte	0x03, 0x19
        /*0082*/ 	.short	0x0028


	//----- nvinfo : EIATTR_PARAM_CBANK
	.align		4
        /*0084*/ 	.byte	0x04, 0x0a
        /*0086*/ 	.short	(.L_364 - .L_363)
	.align		4
.L_363:
        /*0088*/ 	.word	index@(.nv.constant0._Z11Diamond_1_1P17curandStateXORWOWPfiS1_S1_)
        /*008c*/ 	.short	0x0380
        /*008e*/ 	.short	0x0028


	//----- nvinfo : EIATTR_SW_WAR
	.align		4
.L_364:
        /*0090*/ 	.byte	0x04, 0x36
        /*0092*/ 	.short	(.L_366 - .L_365)
.L_365:
        /*0094*/ 	.word	0x00000008
.L_366:


//--------------------- .nv.info._Z8Square_1P17curandStateXORWOWPfiS1_S1_ --------------------------
	.section	.nv.info._Z8Square_1P17curandStateXORWOWPfiS1_S1_,"",@"SHT_CUDA_INFO"
	.sectionflags	@""
	.align	4


	//----- nvinfo : EIATTR_CUDA_API_VERSION
	.align		4
        /*0000*/ 	.byte	0x04, 0x37
        /*0002*/ 	.short	(.L_368 - .L_367)
.L_367:
        /*0004*/ 	.word	0x00000082


	//----- nvinfo : EIATTR_KPARAM_INFO
	.align		4
.L_368:
        /*0008*/ 	.byte	0x04, 0x17
        /*000a*/ 	.short	(.L_370 - .L_369)
.L_369:
        /*000c*/ 	.word	0x00000000
        /*0010*/ 	.short	0x0004
        /*0012*/ 	.short	0x0020
        /*0014*/ 	.byte	0x00, 0xf5, 0x21, 0x00


	//----- nvinfo : EIATTR_KPARAM_INFO
	.align		4
.L_370:
        /*0018*/ 	.byte	0x04, 0x17
        /*001a*/ 	.short	(.L_372 - .L_371)
.L_371:
        /*001c*/ 	.word	0x00000000
        /*0020*/ 	.short	0x0003
        /*0022*/ 	.short	0x0018
        /*0024*/ 	.byte	0x00, 0xf5, 0x21, 0x00


	//----- nvinfo : EIATTR_KPARAM_INFO
	.align		4
.L_372:
        /*0028*/ 	.byte	0x04, 0x17
        /*002a*/ 	.short	(.L_374 - .L_373)
.L_373:
        /*002c*/ 	.word	0x00000000
        /*0030*/ 	.short	0x0002
        /*0032*/ 	.short	0x0010
        /*0034*/ 	.byte	0x00, 0xf0, 0x11, 0x00


	//----- nvinfo : EIATTR_KPARAM_INFO
	.align		4
.L_374:
        /*0038*/ 	.byte	0x04, 0x17
        /*003a*/ 	.short	(.L_376 - .L_375)
.L_375:
        /*003c*/ 	.word	0x00000000
        /*0040*/ 	.short	0x0001
        /*0042*/ 	.short	0x0008
        /*0044*/ 	.byte	0x00, 0xf5, 0x21, 0x00


	//----- nvinfo : EIATTR_KPARAM_INFO
	.align		4
.L_376:
        /*0048*/ 	.byte	0x04, 0x17
        /*004a*/ 	.short	(.L_378 - .L_377)
.L_377:
        /*004c*/ 	.word	0x00000000
        /*0050*/ 	.short	0x0000
        /*0052*/ 	.short	0x0000
        /*0054*/ 	.byte	0x00, 0xf5, 0x21, 0x00


	//----- nvinfo : EIATTR_SPARSE_MMA_MASK
	.align		4
.L_378:
        /*0058*/ 	.byte	0x03, 0x50
        /*005a*/ 	.short	0x0000


	//----- nvinfo : EIATTR_MAXREG_COUNT
	.align		4
        /*005c*/ 	.byte	0x03, 0x1b
        /*005e*/ 	.short	0x00ff


	//----- nvinfo : EIATTR_NUM_BARRIERS
	.align		4
        /*0060*/ 	.byte	0x02, 0x4c
        /*0062*/ 	.byte	0x01
	.zero		1


	//----- nvinfo : EIATTR_MERCURY_ISA_VERSION
	.align		4
        /*0064*/ 	.byte	0x03, 0x5f
        /*0066*/ 	.short	0x0101


	//----- nvinfo : EIATTR_VRC_CTA_INIT_COUNT
	.align		4
        /*0068*/ 	.byte	0x02, 0x4a
	.zero		1
	.zero		1


	//----- nvinfo : EIATTR_EXIT_INSTR_OFFSETS
	.align		4
        /*006c*/ 	.byte	0x04, 0x1c
        /*006e*/ 	.short	(.L_380 - .L_379)


	//   ....[0]....
.L_379:
        /*0070*/ 	.word	0x00000060


	//   ....[1]....
        /*0074*/ 	.word	0x000007e0


	//----- nvinfo : EIATTR_CBANK_PARAM_SIZE
	.align		4
.L_380:
        /*0078*/ 	.byte	0x03, 0x19
        /*007a*/ 	.short	0x0028


	//----- nvinfo : EIATTR_PARAM_CBANK
	.align		4
        /*007c*/ 	.byte	0x04, 0x0a
        /*007e*/ 	.short	(.L_382 - .L_381)
	.align		4
.L_381:
        /*0080*/ 	.word	index@(.nv.constant0._Z8Square_1P17curandStateXORWOWPfiS1_S1_)
        /*0084*/ 	.short	0x0380
        /*0086*/ 	.short	0x0028


	//----- nvinfo : EIATTR_SW_WAR
	.align		4
.L_382:
        /*0088*/ 	.byte	0x04, 0x36
        /*008a*/ 	.short	(.L_384 - .L_383)
.L_383:
        /*008c*/ 	.word	0x00000008
.L_384:


//--------------------- .nv.callgraph             --------------------------
	.section	.nv.callgraph,"",@"SHT_CUDA_CALLGRAPH"
	.align	4
	.sectionentsize	8
	.align		4
        /*0000*/ 	.word	0x00000000
	.align		4
        /*0004*/ 	.word	0xffffffff
	.align		4
        /*0008*/ 	.word	0x00000000
	.align		4
        /*000c*/ 	.word	0xfffffffe
	.align		4
        /*0010*/ 	.word	0x00000000
	.align		4
        /*0014*/ 	.word	0xfffffffd
	.align		4
        /*0018*/ 	.word	0x00000000
	.align		4
        /*001c*/ 	.word	0xfffffffc


//--------------------- .nv.constant4             --------------------------
	.section	.nv.constant4,"a",@progbits
	.align	8
	.align		8
.nv.constant4:
        /*0000*/ 	.dword	precalc_xorwow_matrix
	.align		8
        /*0008*/ 	.dword	precalc_xorwow_offset_matrix
	.align		8
        /*0010*/ 	.dword	mrg32k3aM1
	.align		8
        /*0018*/ 	.dword	mrg32k3aM2
	.align		8
        /*0020*/ 	.dword	mrg32k3aM1SubSeq
	.align		8
        /*0028*/ 	.dword	mrg32k3aM2SubSeq
	.align		8
        /*0030*/ 	.dword	mrg32k3aM1Seq
	.align		8
        /*0038*/ 	.dword	mrg32k3aM2Seq


//--------------------- .nv.constant3             --------------------------
	.section	.nv.constant3,"a",@progbits
	.align	8
.nv.constant3:
	.type		__cr_lgamma_table,@object
	.size		__cr_lgamma_table,(.L_8 - __cr_lgamma_table)
__cr_lgamma_table:
        /*0000*/ 	.byte	0x00, 0x00, 0x00, 0x00, 0x00, 0x00, 0x00, 0x00, 0x00, 0x00, 0x00, 0x00, 0x00, 0x00, 0x00, 0x00
        /*0010*/ 	.byte	0xef, 0x39, 0xfa, 0xfe, 0x42, 0x2e, 0xe6, 0x3f, 0x02, 0x20, 0x2a, 0xfa, 0x0b, 0xab, 0xfc, 0x3f
        /*0020*/ 	.byte	0xf9, 0x2c, 0x92, 0x7c, 0xa7, 0x6c, 0x09, 0x40, 0xc9, 0x79, 0x44, 0x3c, 0x64, 0x26, 0x13, 0x40
        /*0030*/ 	.byte	0xca, 0x01, 0xcf, 0x3a, 0x27, 0x51, 0x1a, 0x40, 0x30, 0xcc, 0x2d, 0xf3, 0xe1, 0x0c, 0x21, 0x40
        /*0040*/ 	.byte	0x0d, 0xb7, 0xfc, 0x82, 0x8e, 0x35, 0x25, 0x40
.L_8:


//--------------------- .text._Z9Diamond_9P17curandStateXORWOWPfiS1_S1_ --------------------------
	.section	.text._Z9Diamond_9P17curandStateXORWOWPfiS1_S1_,"ax",@progbits
	.align	128
        .global         _Z9Diamond_9P17curandStateXORWOWPfiS1_S1_
        .type           _Z9Diamond_9P17curandStateXORWOWPfiS1_S1_,@function
        .size           _Z9Diamond_9P17curandStateXORWOWPfiS1_S1_,(.L_x_156 - _Z9Diamond_9P17curandStateXORWOWPfiS1_S1_)
        .other          _Z9Diamond_9P17curandStateXORWOWPfiS1_S1_,@"STO_CUDA_ENTRY STV_DEFAULT"
_Z9Diamond_9P17curandStateXORWOWPfiS1_S1_:
.text._Z9Diamond_9P17curandStateXORWOWPfiS1_S1_:
[----:B------:R-:W-:Y:S01]  /*0000*/  LDC R1, c[0x0][0x37c] ;  /* 0x0000df00ff017b82 */ /* 0x000fe20000000800 */
[----:B------:R-:W0:Y:S07]  /*0010*/  S2R R0, SR_TID.Y ;  /* 0x0000000000007919 */ /* 0x000e2e0000002200 */
[----:B------:R-:W1:Y:S01]  /*0020*/  LDC R4, c[0x0][0x360] ;  /* 0x0000d800ff047b82 */ /* 0x000e620000000800 */
[----:B------:R-:W1:Y:S07]  /*0030*/  S2R R3, SR_TID.X ;  /* 0x0000000000037919 */ /* 0x000e6e0000002100 */
[----:B------:R-:W0:Y:S08]  /*0040*/  S2UR UR5, SR_CTAID.Y ;  /* 0x00000000000579c3 */ /* 0x000e300000002600 */
[----:B------:R-:W0:Y:S08]  /*0050*/  LDC R11, c[0x0][0x364] ;  /* 0x0000d900ff0b7b82 */ /* 0x000e300000000800 */
[----:B------:R-:W1:Y:S01]  /*0060*/  S2UR UR4, SR_CTAID.X ;  /* 0x00000000000479c3 */ /* 0x000e620000002500 */
[----:B0-----:R-:W-:-:S05]  /*0070*/  IMAD R11, R11, UR5, R0 ;  /* 0x000000050b0b7c24 */ /* 0x001fca000f8e0200 */
[----:B------:R-:W-:Y:S01]  /*0080*/  ISETP.GT.U32.AND P0, PT, R11, 0x200, PT ;  /* 0x000002000b00780c */ /* 0x000fe20003f04070 */
[----:B-1----:R-:W-:-:S05]  /*0090*/  IMAD R4, R4, UR4, R3 ;  /* 0x0000000404047c24 */ /* 0x002fca000f8e0203 */
[----:B------:R-:W-:-:S13]  /*00a0*/  ISETP.GT.OR P0, PT, R4, 0x200, P0 ;  /* 0x000002000400780c */ /* 0x000fda0000704670 */
[----:B------:R-:W-:Y:S05]  /*00b0*/  @P0 EXIT ;  /* 0x000000000000094d */ /* 0x000fea0003800000 */
[----:B------:R-:W0:Y:S01]  /*00c0*/  LDC R0, c[0x0][0x390] ;  /* 0x0000e400ff007b82 */ /* 0x000e220000000800 */
[----:B------:R-:W-:Y:S01]  /*00d0*/  IMAD R11, R11, 0x201, R4 ;  /* 0x000002010b0b7824 */ /* 0x000fe200078e0204 */
[----:B------:R-:W1:Y:S04]  /*00e0*/  LDCU.64 UR4, c[0x0][0x358] ;  /* 0x00006b00ff0477ac */ /* 0x000e680008000a00 */
[----:B------:R-:W-:Y:S02]  /*00f0*/  IABS R15, R11 ;  /* 0x0000000b000f7213 */ /* 0x000fe40000000000 */
[----:B0-----:R-:W-:-:S04]  /*0100*/  IABS R6, R0 ;  /* 0x0000000000067213 */ /* 0x001fc80000000000 */
[----:B------:R-:W0:Y:S08]  /*0110*/  I2F.RP R5, R6 ;  /* 0x0000000600057306 */ /* 0x000e300000209400 */
[----:B0-----:R-:W0:Y:S02]  /*0120*/  MUFU.RCP R5, R5 ;  /* 0x0000000500057308 */ /* 0x001e240000001000 */
[----:B0-----:R-:W-:-:S06]  /*0130*/  VIADD R2, R5, 0xffffffe ;  /* 0x0ffffffe05027836 */ /* 0x001fcc0000000000 */
[----:B------:R0:W2:Y:S02]  /*0140*/  F2I.FTZ.U32.TRUNC.NTZ R3, R2 ;  /* 0x0000000200037305 */ /* 0x0000a4000021f000 */
[----:B0-----:R-:W-:Y:S02]  /*0150*/  IMAD.MOV.U32 R2, RZ, RZ, RZ ;  /* 0x000000ffff027224 */ /* 0x001fe400078e00ff */
[----:B--2---:R-:W-:-:S04]  /*0160*/  IMAD.MOV R7, RZ, RZ, -R3 ;  /* 0x000000ffff077224 */ /* 0x004fc800078e0a03 */
[----:B------:R-:W-:-:S04]  /*0170*/  IMAD R7, R7, R6, RZ ;  /* 0x0000000607077224 */ /* 0x000fc800078e02ff */
[----:B------:R-:W-:-:S06]  /*0180*/  IMAD.HI.U32 R3, R3, R7, R2 ;  /* 0x0000000703037227 */ /* 0x000fcc00078e0002 */
[----:B------:R-:W-:-:S04]  /*0190*/  IMAD.HI.U32 R2, R3, 0x200, RZ ;  /* 0x0000020003027827 */ /* 0x000fc800078e00ff */
[----:B------:R-:W-:-:S04]  /*01a0*/  IMAD.MOV R3, RZ, RZ, -R2 ;  /* 0x000000ffff037224 */ /* 0x000fc800078e0a02 */
[----:B------:R-:W-:-:S05]  /*01b0*/  IMAD R3, R6, R3, 0x200 ;  /* 0x0000020006037424 */ /* 0x000fca00078e0203 */
[----:B------:R-:W-:-:S13]  /*01c0*/  ISETP.GT.U32.AND P1, PT, R6, R3, PT ;  /* 0x000000030600720c */ /* 0x000fda0003f24070 */
[----:B------:R-:W-:Y:S01]  /*01d0*/  @!P1 IMAD.IADD R3, R3, 0x1, -R6 ;  /* 0x0000000103039824 */ /* 0x000fe200078e0a06 */
[----:B------:R-:W-:Y:S02]  /*01e0*/  @!P1 IADD3 R2, PT, PT, R2, 0x1, RZ ;  /* 0x0000000102029810 */ /* 0x000fe40007ffe0ff */
[C---:B------:R-:W-:Y:S02]  /*01f0*/  ISETP.NE.AND P1, PT, R0.reuse, RZ, PT ;  /* 0x000000ff0000720c */ /* 0x040fe40003f25270 */
[----:B------:R-:W-:Y:S02]  /*0200*/  ISETP.GE.U32.AND P0, PT, R3, R6, PT ;  /* 0x000000060300720c */ /* 0x000fe40003f06070 */
[----:B------:R-:W-:-:S04]  /*0210*/  LOP3.LUT R3, R0, 0x200, RZ, 0x3c, !PT ;  /* 0x0000020000037812 */ /* 0x000fc800078e3cff */
[----:B------:R-:W-:-:S07]  /*0220*/  ISETP.GE.AND P2, PT, R3, RZ, PT ;  /* 0x000000ff0300720c */ /* 0x000fce0003f46270 */
[----:B------:R-:W-:-:S06]  /*0230*/  @P0 VIADD R2, R2, 0x1 ;  /* 0x0000000102020836 */ /* 0x000fcc0000000000 */
[----:B------:R-:W-:Y:S01]  /*0240*/  @!P2 IMAD.MOV R2, RZ, RZ, -R2 ;  /* 0x000000ffff02a224 */ /* 0x000fe200078e0a02 */
[----:B------:R-:W-:-:S04]  /*0250*/  @!P1 LOP3.LUT R2, RZ, R0, RZ, 0x33, !PT ;  /* 0x00000000ff029212 */ /* 0x000fc800078e33ff */
[-C--:B------:R-:W-:Y:S01]  /*0260*/  IABS R7, R2.reuse ;  /* 0x0000000200077213 */ /* 0x080fe20000000000 */
[----:B------:R-:W-:-:S03]  /*0270*/  IMAD R6, R2, R2, RZ ;  /* 0x0000000202067224 */ /* 0x000fc600078e02ff */
[----:B------:R-:W0:Y:S02]  /*0280*/  I2F.RP R10, R7 ;  /* 0x00000007000a7306 */ /* 0x000e240000209400 */
[----:B------:R-:W-:Y:S02]  /*0290*/  IABS R3, R6 ;  /* 0x0000000600037213 */ /* 0x000fe40000000000 */
[----:B------:R-:W-:-:S04]  /*02a0*/  ISETP.NE.AND P3, PT, R6, RZ, PT ;  /* 0x000000ff0600720c */ /* 0x000fc80003f65270 */
[----:B------:R-:W2:Y:S08]  /*02b0*/  I2F.RP R12, R3 ;  /* 0x00000003000c7306 */ /* 0x000eb00000209400 */
[----:B0-----:R-:W0:Y:S08]  /*02c0*/  MUFU.RCP R10, R10 ;  /* 0x0000000a000a7308 */ /* 0x001e300000001000 */
[----:B--2---:R-:W2:Y:S01]  /*02d0*/  MUFU.RCP R12, R12 ;  /* 0x0000000c000c7308 */ /* 0x004ea20000001000 */
[----:B0-----:R-:W-:-:S07]  /*02e0*/  VIADD R5, R10, 0xffffffe ;  /* 0x0ffffffe0a057836 */ /* 0x001fce0000000000 */
[----:B------:R-:W-:Y:S01]  /*02f0*/  F2I.FTZ.U32.TRUNC.NTZ R5, R5 ;  /* 0x0000000500057305 */ /* 0x000fe2000021f000 */
[----:B--2---:R-:W-:Y:S01]  /*0300*/  VIADD R8, R12, 0xffffffe ;  /* 0x0ffffffe0c087836 */ /* 0x004fe20000000000 */
[----:B------:R-:W-:-:S06]  /*0310*/  IABS R12, R6 ;  /* 0x00000006000c7213 */ /* 0x000fcc0000000000 */
[----:B------:R0:W2:Y:S01]  /*0320*/  F2I.FTZ.U32.TRUNC.NTZ R9, R8 ;  /* 0x0000000800097305 */ /* 0x0000a2000021f000 */
[----:B------:R-:W-:Y:S02]  /*0330*/  IMAD.MOV R10, RZ, RZ, -R12 ;  /* 0x000000ffff0a7224 */ /* 0x000fe400078e0a0c */
[----:B0-----:R-:W-:Y:S01]  /*0340*/  IMAD.MOV.U32 R8, RZ, RZ, RZ ;  /* 0x000000ffff087224 */ /* 0x001fe200078e00ff */
[----:B--2---:R-:W-:-:S05]  /*0350*/  IADD3 R13, PT, PT, RZ, -R9, RZ ;  /* 0x80000009ff0d7210 */ /* 0x004fca0007ffe0ff */
[----:B------:R-:W-:-:S04]  /*0360*/  IMAD.MOV.U32 R4, RZ, RZ, R13 ;  /* 0x000000ffff047224 */ /* 0x000fc800078e000d */
[----:B------:R-:W-:Y:S02]  /*0370*/  IMAD R13, R4, R3, RZ ;  /* 0x00000003040d7224 */ /* 0x000fe400078e02ff */
[----:B------:R-:W-:Y:S02]  /*0380*/  IMAD.MOV R4, RZ, RZ, -R5 ;  /* 0x000000ffff047224 */ /* 0x000fe400078e0a05 */
[----:B------:R-:W-:-:S04]  /*0390*/  IMAD.HI.U32 R8, R9, R13, R8 ;  /* 0x0000000d09087227 */ /* 0x000fc800078e0008 */
[----:B------:R-:W-:Y:S02]  /*03a0*/  IMAD R13, R4, R7, RZ ;  /* 0x00000007040d7224 */ /* 0x000fe400078e02ff */
[----:B------:R-:W-:Y:S02]  /*03b0*/  HFMA2 R4, -RZ, RZ, 0, 0 ;  /* 0x00000000ff047431 */ /* 0x000fe400000001ff */
[----:B------:R-:W-:Y:S01]  /*03c0*/  IMAD.HI.U32 R9, R8, R15, RZ ;  /* 0x0000000f08097227 */ /* 0x000fe200078e00ff */
[----:B------:R-:W-:-:S03]  /*03d0*/  IABS R8, R2 ;  /* 0x0000000200087213 */ /* 0x000fc60000000000 */
[----:B------:R-:W-:Y:S02]  /*03e0*/  IMAD R10, R9, R10, R15 ;  /* 0x0000000a090a7224 */ /* 0x000fe400078e020f */
[----:B------:R-:W-:-:S03]  /*03f0*/  IMAD.MOV R8, RZ, RZ, -R8 ;  /* 0x000000ffff087224 */ /* 0x000fc600078e0a08 */
[----:B------:R-:W-:Y:S01]  /*0400*/  ISETP.GT.U32.AND P2, PT, R3, R10, PT ;  /* 0x0000000a0300720c */ /* 0x000fe20003f44070 */
[----:B------:R-:W-:Y:S02]  /*0410*/  IMAD.HI.U32 R4, R5, R13, R4 ;  /* 0x0000000d05047227 */ /* 0x000fe400078e0004 */
[----:B------:R-:W0:Y:S04]  /*0420*/  LDC.64 R12, c[0x0][0x380] ;  /* 0x0000e000ff0c7b82 */ /* 0x000e280000000a00 */
[----:B------:R-:W-:-:S04]  /*0430*/  IMAD.HI.U32 R4, R4, R15, RZ ;  /* 0x0000000f04047227 */ /* 0x000fc800078e00ff */
[----:B------:R-:W-:Y:S02]  /*0440*/  IMAD R8, R4, R8, R15 ;  /* 0x0000000804087224 */ /* 0x000fe400078e020f */
[----:B------:R-:W-:Y:S02]  /*0450*/  @!P2 IMAD.IADD R10, R10, 0x1, -R3 ;  /* 0x000000010a0aa824 */ /* 0x000fe400078e0a03 */
[----:B------:R-:W-:Y:S01]  /*0460*/  @!P2 VIADD R9, R9, 0x1 ;  /* 0x000000010909a836 */ /* 0x000fe20000000000 */
[----:B------:R-:W-:Y:S02]  /*0470*/  ISETP.GT.U32.AND P0, PT, R7, R8, PT ;  /* 0x000000080700720c */ /* 0x000fe40003f04070 */
[----:B------:R-:W-:Y:S02]  /*0480*/  ISETP.GE.U32.AND P4, PT, R10, R3, PT ;  /* 0x000000030a00720c */ /* 0x000fe40003f86070 */
[----:B------:R-:W-:-:S04]  /*0490*/  LOP3.LUT R3, R11, R6, RZ, 0x3c, !PT ;  /* 0x000000060b037212 */ /* 0x000fc800078e3cff */
[----:B------:R-:W-:Y:S02]  /*04a0*/  ISETP.GE.AND P1, PT, R3, RZ, PT ;  /* 0x000000ff0300720c */ /* 0x000fe40003f26270 */
[----:B------:R-:W-:-:S03]  /*04b0*/  LOP3.LUT R3, R11, R2, RZ, 0x3c, !PT ;  /* 0x000000020b037212 */ /* 0x000fc600078e3cff */
[----:B------:R-:W-:Y:S02]  /*04c0*/  @!P0 IMAD.IADD R8, R8, 0x1, -R7 ;  /* 0x0000000108088824 */ /* 0x000fe400078e0a07 */
[----:B------:R-:W-:Y:S01]  /*04d0*/  @P4 IADD3 R9, PT, PT, R9, 0x1, RZ ;  /* 0x0000000109094810 */ /* 0x000fe20007ffe0ff */
[----:B------:R-:W-:Y:S01]  /*04e0*/  @!P0 VIADD R4, R4, 0x1 ;  /* 0x0000000104048836 */ /* 0x000fe20000000000 */
[----:B------:R-:W-:Y:S02]  /*04f0*/  ISETP.GE.AND P4, PT, R3, RZ, PT ;  /* 0x000000ff0300720c */ /* 0x000fe40003f86270 */
[----:B------:R-:W-:Y:S02]  /*0500*/  ISETP.GE.U32.AND P2, PT, R8, R7, PT ;  /* 0x000000070800720c */ /* 0x000fe40003f46070 */
[----:B------:R-:W-:Y:S01]  /*0510*/  @!P1 IMAD.MOV R9, RZ, RZ, -R9 ;  /* 0x000000ffff099224 */ /* 0x000fe200078e0a09 */
[----:B------:R-:W-:Y:S02]  /*0520*/  @!P3 LOP3.LUT R9, RZ, R6, RZ, 0x33, !PT ;  /* 0x00000006ff09b212 */ /* 0x000fe400078e33ff */
[----:B------:R-:W-:-:S02]  /*0530*/  ISETP.NE.AND P0, PT, R2, RZ, PT ;  /* 0x000000ff0200720c */ /* 0x000fc40003f05270 */
[----:B------:R-:W-:-:S04]  /*0540*/  SHF.R.S32.HI R6, RZ, 0x1f, R9 ;  /* 0x0000001fff067819 */ /* 0x000fc80000011409 */
[----:B------:R-:W-:Y:S02]  /*0550*/  LEA.HI R6, R6, R9, RZ, 0x2 ;  /* 0x0000000906067211 */ /* 0x000fe400078f10ff */
[----:B------:R-:W-:Y:S02]  /*0560*/  @P2 VIADD R4, R4, 0x1 ;  /* 0x0000000104042836 */ /* 0x000fe40000000000 */
[----:B------:R-:W-:Y:S02]  /*0570*/  LOP3.LUT R6, R6, 0xfc, RZ, 0xc0, !PT ;  /* 0x000000fc06067812 */ /* 0x000fe400078ec0ff */
[----:B------:R-:W-:Y:S01]  /*0580*/  @!P4 IMAD.MOV R4, RZ, RZ, -R4 ;  /* 0x000000ffff04c224 */ /* 0x000fe200078e0a04 */
[----:B------:R-:W-:Y:S02]  /*0590*/  @!P0 LOP3.LUT R4, RZ, R2, RZ, 0x33, !PT ;  /* 0x00000002ff048212 */ /* 0x000fe400078e33ff */
[----:B------:R-:W-:Y:S02]  /*05a0*/  IMAD.IADD R6, R9, 0x1, -R6 ;  /* 0x0000000109067824 */ /* 0x000fe400078e0a06 */
[C---:B------:R-:W-:Y:S01]  /*05b0*/  IADD3 R3, PT, PT, -R4.reuse, RZ, RZ ;  /* 0x000000ff04037210 */ /* 0x040fe20007ffe1ff */
[----:B------:R-:W-:-:S02]  /*05c0*/  IMAD R4, R4, R0, RZ ;  /* 0x0000000004047224 */ /* 0x000fc400078e02ff */
[----:B------:R-:W-:Y:S02]  /*05d0*/  LOP3.LUT R5, R6, 0x80, RZ, 0xc0, !PT ;  /* 0x0000008006057812 */ /* 0x000fe400078ec0ff */
[----:B------:R-:W-:Y:S02]  /*05e0*/  IMAD R3, R2, R3, R11 ;  /* 0x0000000302037224 */ /* 0x000fe400078e020b */
[----:B------:R-:W-:Y:S02]  /*05f0*/  LEA.HI R5, R5, R6, RZ, 0x19 ;  /* 0x0000000605057211 */ /* 0x000fe400078fc8ff */
[-C--:B------:R-:W-:Y:S01]  /*0600*/  IMAD R3, R3, R0.reuse, RZ ;  /* 0x0000000003037224 */ /* 0x080fe200078e02ff */
[----:B------:R-:W-:Y:S02]  /*0610*/  LEA.HI R0, R0, R0, RZ, 0x1 ;  /* 0x0000000000007211 */ /* 0x000fe400078f08ff */
[----:B------:R-:W-:Y:S02]  /*0620*/  LOP3.LUT R7, R5, 0xfe, RZ, 0xc0, !PT ;  /* 0x000000fe05077812 */ /* 0x000fe400078ec0ff */
[----:B------:R-:W-:-:S02]  /*0630*/  SHF.R.S32.HI R2, RZ, 0x1f, R3 ;  /* 0x0000001fff027819 */ /* 0x000fc40000011403 */
[----:B------:R-:W-:Y:S01]  /*0640*/  PRMT R8, R5, 0x8880, RZ ;  /* 0x0000888005087816 */ /* 0x000fe200000000ff */
[----:B------:R-:W-:Y:S01]  /*0650*/  IMAD.MOV R7, RZ, RZ, -R7 ;  /* 0x000000ffff077224 */ /* 0x000fe200078e0a07 */
[----:B------:R-:W-:Y:S02]  /*0660*/  LEA.HI R2, R2, R3, RZ, 0x9 ;  /* 0x0000000302027211 */ /* 0x000fe400078f48ff */
[----:B------:R-:W-:Y:S02]  /*0670*/  SHF.R.S32.HI R0, RZ, 0x1, R0 ;  /* 0x00000001ff007819 */ /* 0x000fe40000011400 */
[----:B------:R-:W-:Y:S01]  /*0680*/  PRMT R5, R7, 0x7710, RZ ;  /* 0x0000771007057816 */ /* 0x000fe200000000ff */
[----:B------:R-:W-:Y:S01]  /*0690*/  IMAD.MOV.U32 R7, RZ, RZ, R8 ;  /* 0x000000ffff077224 */ /* 0x000fe200078e0008 */
[----:B------:R-:W-:-:S03]  /*06a0*/  LOP3.LUT R2, R2, 0xfffffe00, RZ, 0xc0, !PT ;  /* 0xfffffe0002027812 */ /* 0x000fc600078ec0ff */
[----:B------:R-:W-:Y:S01]  /*06b0*/  IMAD.IADD R6, R6, 0x1, R5 ;  /* 0x0000000106067824 */ /* 0x000fe200078e0205 */
[----:B------:R-:W-:Y:S02]  /*06c0*/  IADD3 R8, PT, PT, R3, -R2, RZ ;  /* 0x8000000203087210 */ /* 0x000fe40007ffe0ff */
[----:B------:R-:W-:Y:S02]  /*06d0*/  SHF.R.S32.HI R3, RZ, 0x1f, R4 ;  /* 0x0000001fff037819 */ /* 0x000fe40000011404 */
[----:B------:R-:W-:Y:S02]  /*06e0*/  SHF.R.S32.HI R2, RZ, 0x1, R7 ;  /* 0x00000001ff027819 */ /* 0x000fe40000011407 */
[----:B------:R-:W-:Y:S02]  /*06f0*/  LOP3.LUT R6, R6, 0xffff, RZ, 0xc0, !PT ;  /* 0x0000ffff06067812 */ /* 0x000fe400078ec0ff */
[----:B------:R-:W-:Y:S02]  /*0700*/  LEA.HI R3, R3, R4, RZ, 0x9 ;  /* 0x0000000403037211 */ /* 0x000fe400078f48ff */
[----:B------:R-:W-:-:S02]  /*0710*/  PRMT R7, R2, 0x9910, RZ ;  /* 0x0000991002077816 */ /* 0x000fc400000000ff */
[----:B------:R-:W-:Y:S02]  /*0720*/  PRMT R5, R6, 0x8880, RZ ;  /* 0x0000888006057816 */ /* 0x000fe400000000ff */
[----:B------:R-:W-:Y:S01]  /*0730*/  LOP3.LUT R3, R3, 0xfffffe00, RZ, 0xc0, !PT ;  /* 0xfffffe0003037812 */ /* 0x000fe200078ec0ff */
[----:B------:R-:W-:Y:S01]  /*0740*/  IMAD R2, R7, R0, R8 ;  /* 0x0000000007027224 */ /* 0x000fe200078e0208 */
[----:B------:R-:W-:-:S03]  /*0750*/  IADD3 R15, PT, PT, -R5, 0x1, RZ ;  /* 0x00000001050f7810 */ /* 0x000fc60007ffe1ff */
[----:B------:R-:W-:Y:S02]  /*0760*/  IMAD.IADD R3, R4, 0x1, -R3 ;  /* 0x0000000104037824 */ /* 0x000fe400078e0a03 */
[-C--:B------:R-:W-:Y:S02]  /*0770*/  IMAD R15, R15, R0.reuse, R2 ;  /* 0x000000000f0f7224 */ /* 0x080fe400078e0202 */
[-C--:B------:R-:W-:Y:S02]  /*0780*/  IMAD R2, R5, R0.reuse, R3 ;  /* 0x0000000005027224 */ /* 0x080fe400078e0203 */
[C---:B------:R-:W-:Y:S01]  /*0790*/  IMAD.IADD R25, R15.reuse, 0x1, R0 ;  /* 0x000000010f197824 */ /* 0x040fe200078e0200 */
[-C--:B------:R-:W-:Y:S01]  /*07a0*/  ISETP.GE.AND P0, PT, R15, R0.reuse, PT ;  /* 0x000000000f00720c */ /* 0x080fe20003f06270 */
[-C--:B------:R-:W-:Y:S01]  /*07b0*/  IMAD R2, R7, R0.reuse, R2 ;  /* 0x0000000007027224 */ /* 0x080fe200078e0202 */
[----:B------:R-:W2:Y:S02]  /*07c0*/  LDC.64 R4, c[0x0][0x3a0] ;  /* 0x0000e800ff047b82 */ /* 0x000ea40000000a00 */
[----:B------:R-:W-:Y:S01]  /*07d0*/  ISETP.GT.AND P1, PT, R25, 0x200, PT ;  /* 0x000002001900780c */ /* 0x000fe20003f24270 */
[C---:B------:R-:W-:Y:S01]  /*07e0*/  IMAD.IADD R10, R2.reuse, 0x1, R0 ;  /* 0x00000001020a7824 */ /* 0x040fe200078e0200 */
[----:B------:R-:W-:-:S04]  /*07f0*/  ISETP.GE.AND P2, PT, R2, R0, PT ;  /* 0x000000000200720c */ /* 0x000fc80003f46270 */
[----:B------:R-:W-:Y:S01]  /*0800*/  ISETP.GT.AND P3, PT, R10, 0x200, PT ;  /* 0x000002000a00780c */ /* 0x000fe20003f64270 */
[----:B------:R-:W3:Y:S02]  /*0810*/  LDC.64 R6, c[0x0][0x398] ;  /* 0x0000e600ff067b82 */ /* 0x000ee40000000a00 */
[----:B------:R-:W-:-:S04]  /*0820*/  @P0 IMAD.IADD R3, R15, 0x1, -R0 ;  /* 0x000000010f030824 */ /* 0x000fc800078e0a00 */
[C---:B------:R-:W-:Y:S02]  /*0830*/  @P0 IMAD R3, R2.reuse, 0x201, R3 ;  /* 0x0000020102030824 */ /* 0x040fe400078e0203 */
[----:B------:R-:W4:Y:S01]  /*0840*/  @P0 LDC.64 R20, c[0x0][0x388] ;  /* 0x0000e200ff140b82 */ /* 0x000f220000000a00 */
[C---:B------:R-:W-:Y:S01]  /*0850*/  @!P1 IMAD R25, R2.reuse, 0x201, R25 ;  /* 0x0000020102199824 */ /* 0x040fe200078e0219 */
[----:B------:R-:W-:-:S06]  /*0860*/  @P2 IADD3 R0, PT, PT, R2, -R0, RZ ;  /* 0x8000000002002210 */ /* 0x000fcc0007ffe0ff */
[----:B------:R-:W0:Y:S08]  /*0870*/  @!P1 LDC.64 R18, c[0x0][0x388] ;  /* 0x0000e200ff129b82 */ /* 0x000e300000000a00 */
[----:B------:R-:W2:Y:S08]  /*0880*/  @P2 LDC.64 R16, c[0x0][0x388] ;  /* 0x0000e200ff102b82 */ /* 0x000eb00000000a00 */
[----:B------:R-:W2:Y:S01]  /*0890*/  @!P3 LDC.64 R8, c[0x0][0x388] ;  /* 0x0000e200ff08bb82 */ /* 0x000ea20000000a00 */
[----:B----4-:R-:W-:-:S04]  /*08a0*/  @P0 IMAD.WIDE R22, R3, 0x4, R20 ;  /* 0x0000000403160825 */ /* 0x010fc800078e0214 */
[----:B------:R-:W-:Y:S01]  /*08b0*/  @!P3 IMAD R21, R10, 0x201, R15 ;  /* 0x000002010a15b824 */ /* 0x000fe200078e020f */
[----:B-1----:R1:W4:Y:S01]  /*08c0*/  @P0 LDG.E R3, desc[UR4][R22.64] ;  /* 0x0000000416030981 */ /* 0x002322000c1e1900 */
[----:B0-----:R-:W-:-:S04]  /*08d0*/  @!P1 IMAD.WIDE R18, R25, 0x4, R18 ;  /* 0x0000000419129825 */ /* 0x001fc800078e0212 */
[----:B------:R-:W-:Y:S01]  /*08e0*/  @P2 IMAD R25, R0, 0x201, R15 ;  /* 0x0000020100192824 */ /* 0x000fe200078e020f */
[----:B------:R-:W-:Y:S01]  /*08f0*/  I2FP.F32.S32 R14, R15 ;  /* 0x0000000f000e7245 */ /* 0x000fe20000201400 */
[----:B---3--:R-:W-:Y:S01]  /*0900*/  IMAD.WIDE R26, R11, 0x4, R6 ;  /* 0x000000040b1a7825 */ /* 0x008fe200078e0206 */
[----:B------:R0:W3:Y:S03]  /*0910*/  @!P1 LDG.E R0, desc[UR4][R18.64] ;  /* 0x0000000412009981 */ /* 0x0000e6000c1e1900 */
[----:B--2---:R-:W-:Y:S01]  /*0920*/  @P2 IMAD.WIDE R24, R25, 0x4, R16 ;  /* 0x0000000419182825 */ /* 0x004fe200078e0210 */
[----:B-1----:R-:W-:-:S03]  /*0930*/  I2FP.F32.S32 R23, R2 ;  /* 0x0000000200177245 */ /* 0x002fc60000201400 */
[----:B------:R-:W-:Y:S02]  /*0940*/  @!P3 IMAD.WIDE R20, R21, 0x4, R8 ;  /* 0x000000041514b825 */ /* 0x000fe400078e0208 */
[----:B------:R-:W2:Y:S02]  /*0950*/  @P2 LDG.E R24, desc[UR4][R24.64] ;  /* 0x0000000418182981 */ /* 0x000ea4000c1e1900 */
[C---:B------:R-:W-:Y:S02]  /*0960*/  IMAD.WIDE R28, R11.reuse, 0x4, R4 ;  /* 0x000000040b1c7825 */ /* 0x040fe400078e0204 */
[----:B------:R1:W2:Y:S02]  /*0970*/  @!P3 LDG.E R20, desc[UR4][R20.64] ;  /* 0x000000041414b981 */ /* 0x0002a4000c1e1900 */
[----:B------:R-:W-:Y:S02]  /*0980*/  IMAD.WIDE R12, R11, 0x30, R12 ;  /* 0x000000300b0c7825 */ /* 0x000fe400078e020c */
[----:B------:R-:W-:Y:S04]  /*0990*/  STG.E desc[UR4][R26.64], R14 ;  /* 0x0000000e1a007986 */ /* 0x000fe8000c101904 */
[----:B------:R1:W-:Y:S04]  /*09a0*/  STG.E desc[UR4][R28.64], R23 ;  /* 0x000000171c007986 */ /* 0x0003e8000c101904 */
[----:B------:R-:W2:Y:S04]  /*09b0*/  LDG.E.64 R16, desc[UR4][R12.64] ;  /* 0x000000040c107981 */ /* 0x000ea8000c1e1b00 */
[----:B------:R-:W2:Y:S04]  /*09c0*/  LDG.E.64 R10, desc[UR4][R12.64+0x10] ;  /* 0x000010040c0a7981 */ /* 0x000ea8000c1e1b00 */
[----:B------:R0:W5:Y:S04]  /*09d0*/  LDG.E R19, desc[UR4][R12.64+0x20] ;  /* 0x000020040c137981 */ /* 0x000168000c1e1900 */
[----:B------:R1:W5:Y:S04]  /*09e0*/  LDG.E.64 R8, desc[UR4][R12.64+0x28] ;  /* 0x000028040c087981 */ /* 0x000368000c1e1b00 */
[----:B------:R1:W5:Y:S04]  /*09f0*/  LDG.E.64 R6, desc[UR4][R12.64+0x8] ;  /* 0x000008040c067981 */ /* 0x000368000c1e1b00 */
[----:B------:R1:W5:Y:S01]  /*0a00*/  LDG.E.64 R4, desc[UR4][R12.64+0x18] ;  /* 0x000018040c047981 */ /* 0x000362000c1e1b00 */
[----:B0-----:R-:W-:-:S02]  /*0a10*/  IMAD.MOV.U32 R18, RZ, RZ, RZ ;  /* 0x000000ffff127224 */ /* 0x001fc400078e00ff */
[----:B------:R-:W-:-:S04]  /*0a20*/  @P0 IMAD.MOV.U32 R18, RZ, RZ, 0x1 ;  /* 0x00000001ff120424 */ /* 0x000fc800078e00ff */
[----:B------:R-:W-:-:S04]  /*0a30*/  @!P1 VIADD R18, R18, 0x1 ;  /* 0x0000000112129836 */ /* 0x000fc80000000000 */
[----:B------:R-:W-:-:S05]  /*0a40*/  @P2 VIADD R18, R18, 0x1 ;  /* 0x0000000112122836 */ /* 0x000fca0000000000 */
[----:B------:R-:W-:-:S04]  /*0a50*/  @!P3 IADD3 R18, PT, PT, R18, 0x1, RZ ;  /* 0x000000011212b810 */ /* 0x000fc80007ffe0ff */
[----:B------:R-:W-:Y:S01]  /*0a60*/  I2FP.F32.U32 R18, R18 ;  /* 0x0000001200127245 */ /* 0x000fe20000201000 */
[----:B-1----:R-:W-:-:S03]  /*0a70*/  IMAD.MOV.U32 R21, RZ, RZ, RZ ;  /* 0x000000ffff157224 */ /* 0x002fc600078e00ff */
[----:B------:R-:W0:Y:S01]  /*0a80*/  MUFU.RCP R23, R18 ;  /* 0x0000001200177308 */ /* 0x000e220000001000 */
[----:B------:R-:W-:Y:S01]  /*0a90*/  BSSY.RECONVERGENT B0, `(.L_x_0) ;  /* 0x000001d000007945 */ /* 0x000fe20003800200 */
[----:B----4-:R-:W-:-:S04]  /*0aa0*/  @P0 FADD R21, RZ, R3 ;  /* 0x00000003ff150221 */ /* 0x010fc80000000000 */
[----:B---3--:R-:W-:Y:S01]  /*0ab0*/  @!P1 FADD R21, R21, R0 ;  /* 0x0000000015159221 */ /* 0x008fe20000000000 */
[----:B0-----:R-:W-:-:S03]  /*0ac0*/  FFMA R0, -R18, R23, 1 ;  /* 0x3f80000012007423 */ /* 0x001fc60000000117 */
[----:B--2---:R-:W-:Y:S01]  /*0ad0*/  @P2 FADD R21, R21, R24 ;  /* 0x0000001815152221 */ /* 0x004fe20000000000 */
[----:B------:R-:W-:-:S04]  /*0ae0*/  SHF.R.U32.HI R14, RZ, 0x2, R17 ;  /* 0x00000002ff0e7819 */ /* 0x000fc80000011611 */
[----:B------:R-:W-:Y:S01]  /*0af0*/  LOP3.LUT R14, R14, R17, RZ, 0x3c, !PT ;  /* 0x000000110e0e7212 */ /* 0x000fe200078e3cff */
[----:B------:R-:W-:-:S04]  /*0b00*/  IMAD.SHL.U32 R22, R11, 0x10, RZ ;  /* 0x000000100b167824 */ /* 0x000fc800078e00ff */
[----:B------:R-:W-:Y:S02]  /*0b10*/  IMAD.SHL.U32 R3, R14, 0x2, RZ ;  /* 0x000000020e037824 */ /* 0x000fe400078e00ff */
[----:B------:R-:W-:-:S03]  /*0b20*/  @!P3 FADD R21, R21, R20 ;  /* 0x000000141515b221 */ /* 0x000fc60000000000 */
[----:B------:R-:W-:Y:S01]  /*0b30*/  LOP3.LUT R3, R11, R22, R3, 0x96, !PT ;  /* 0x000000160b037212 */ /* 0x000fe200078e9603 */
[----:B------:R-:W0:Y:S03]  /*0b40*/  FCHK P0, R21, R18 ;  /* 0x0000001215007302 */ /* 0x000e260000000000 */
[----:B------:R-:W-:Y:S01]  /*0b50*/  LOP3.LUT R17, R3, R14, RZ, 0x3c, !PT ;  /* 0x0000000e03117212 */ /* 0x000fe200078e3cff */
[----:B------:R-:W-:Y:S02]  /*0b60*/  VIADD R14, R16, 0x587c5 ;  /* 0x000587c5100e7836 */ /* 0x000fe40000000000 */
[----:B------:R-:W-:-:S03]  /*0b70*/  FFMA R0, R23, R0, R23 ;  /* 0x0000000017007223 */ /* 0x000fc60000000017 */
[----:B------:R-:W-:Y:S01]  /*0b80*/  IADD3 R3, PT, PT, R17, R14, RZ ;  /* 0x0000000e11037210 */ /* 0x000fe20007ffe0ff */
[----:B------:R-:W-:Y:S01]  /*0b90*/  FFMA R23, R0, R21, RZ ;  /* 0x0000001500177223 */ /* 0x000fe200000000ff */
[----:B------:R-:W-:Y:S02]  /*0ba0*/  IMAD.MOV.U32 R20, RZ, RZ, 0x2f800000 ;  /* 0x2f800000ff147424 */ /* 0x000fe400078e00ff */
[----:B------:R-:W-:Y:S01]  /*0bb0*/  I2FP.F32.U32 R3, R3 ;  /* 0x0000000300037245 */ /* 0x000fe20000201000 */
[----:B------:R-:W-:Y:S01]  /*0bc0*/  FFMA R16, -R18, R23, R21 ;  /* 0x0000001712107223 */ /* 0x000fe20000000115 */
[----:B------:R-:W-:-:S03]  /*0bd0*/  IMAD.MOV.U32 R22, RZ, RZ, 0x41200000 ;  /* 0x41200000ff167424 */ /* 0x000fc600078e00ff */
[----:B------:R-:W-:Y:S01]  /*0be0*/  FFMA R3, R3, R20, 1.1641532182693481445e-10 ;  /* 0x2f00000003037423 */ /* 0x000fe20000000014 */
[----:B------:R-:W-:-:S03]  /*0bf0*/  FFMA R23, R0, R16, R23 ;  /* 0x0000001000177223 */ /* 0x000fc60000000017 */
[----:B------:R-:W-:Y:S01]  /*0c00*/  FFMA R16, R3, R22, -5 ;  /* 0xc0a0000003107423 */ /* 0x000fe20000000016 */
[----:B0-----:R-:W-:Y:S06]  /*0c10*/  @!P0 BRA `(.L_x_1) ;  /* 0x0000000000108947 */ /* 0x001fec0003800000 */
[----:B------:R-:W-:Y:S01]  /*0c20*/  IMAD.MOV.U32 R3, RZ, RZ, R21 ;  /* 0x000000ffff037224 */ /* 0x000fe200078e0015 */
[----:B------:R-:W-:-:S07]  /*0c30*/  MOV R22, 0xc50 ;  /* 0x00000c5000167802 */ /* 0x000fce0000000f00 */
[----:B-----5:R-:W-:Y:S05]  /*0c40*/  CALL.REL.NOINC `($__internal_0_$__cuda_sm3x_div_rn_noftz_f32_slowpath) ;  /* 0x00000000004c7944 */ /* 0x020fea0003c00000 */
[----:B------:R-:W-:-:S07]  /*0c50*/  IMAD.MOV.U32 R23, RZ, RZ, R0 ;  /* 0x000000ffff177224 */ /* 0x000fce00078e0000 */
.L_x_1:
[----:B------:R-:W-:Y:S05]  /*0c60*/  BSYNC.RECONVERGENT B0 ;  /* 0x0000000000007941 */ /* 0x000fea0003800200 */
.L_x_0:
[----:B------:R-:W0:Y:S01]  /*0c70*/  LDC.64 R20, c[0x0][0x388] ;  /* 0x0000e200ff147b82 */ /* 0x000e220000000a00 */
[----:B------:R-:W-:Y:S02]  /*0c80*/  IMAD R3, R2, 0x201, R15 ;  /* 0x0000020102037824 */ /* 0x000fe400078e020f */
[----:B------:R-:W-:Y:S01]  /*0c90*/  FADD R23, R16, R23 ;  /* 0x0000001710177221 */ /* 0x000fe20000000000 */
[----:B-----5:R-:W-:Y:S01]  /*0ca0*/  MOV R15, R6 ;  /* 0x00000006000f7202 */ /* 0x020fe20000000f00 */
[----:B------:R-:W-:Y:S02]  /*0cb0*/  IMAD.MOV.U32 R2, RZ, RZ, R7 ;  /* 0x000000ffff027224 */ /* 0x000fe400078e0007 */
[----:B------:R-:W-:Y:S02]  /*0cc0*/  IMAD.MOV.U32 R16, RZ, RZ, R11 ;  /* 0x000000ffff107224 */ /* 0x000fe400078e000b */
[----:B0-----:R-:W-:-:S04]  /*0cd0*/  IMAD.WIDE R20, R3, 0x4, R20 ;  /* 0x0000000403147825 */ /* 0x001fc800078e0214 */
[----:B------:R-:W-:Y:S01]  /*0ce0*/  IMAD.MOV.U32 R3, RZ, RZ, R10 ;  /* 0x000000ffff037224 */ /* 0x000fe200078e000a */
[----:B------:R-:W-:Y:S04]  /*0cf0*/  STG.E desc[UR4][R20.64], R23 ;  /* 0x0000001714007986 */ /* 0x000fe8000c101904 */
[----:B------:R-:W-:Y:S04]  /*0d00*/  STG.E.64 desc[UR4][R12.64], R14 ;  /* 0x0000000e0c007986 */ /* 0x000fe8000c101b04 */
[----:B------:R-:W-:Y:S04]  /*0d10*/  STG.E.64 desc[UR4][R12.64+0x8], R2 ;  /* 0x000008020c007986 */ /* 0x000fe8000c101b04 */
[----:B------:R-:W-:Y:S04]  /*0d20*/  STG.E.64 desc[UR4][R12.64+0x10], R16 ;  /* 0x000010100c007986 */ /* 0x000fe8000c101b04 */
[----:B------:R-:W-:Y:S04]  /*0d30*/  STG.E.64 desc[UR4][R12.64+0x18], R4 ;  /* 0x000018040c007986 */ /* 0x000fe8000c101b04 */
[----:B------:R-:W-:Y:S04]  /*0d40*/  STG.E.64 desc[UR4][R12.64+0x28], R8 ;  /* 0x000028080c007986 */ /* 0x000fe8000c101b04 */
[----:B------:R-:W-:Y:S01]  /*0d50*/  STG.E desc[UR4][R12.64+0x20], R19 ;  /* 0x000020130c007986 */ /* 0x000fe2000c101904 */
[----:B------:R-:W-:Y:S06]  /*0d60*/  BAR.SYNC.DEFER_BLOCKING 0x0 ;  /* 0x0000000000007b1d */ /* 0x000fec0000010000 */
[----:B------:R-:W-:Y:S05]  /*0d70*/  EXIT ;  /* 0x000000000000794d */ /* 0x000fea0003800000 */
        .weak           $__internal_0_$__cuda_sm3x_div_rn_noftz_f32_slowpath
        .type           $__internal_0_$__cuda_sm3x_div_rn_noftz_f32_slowpath,@function
        .size           $__internal_0_$__cuda_sm3x_div_rn_noftz_f32_slowpath,(.L_x_156 - $__internal_0_$__cuda_sm3x_div_rn_noftz_f32_slowpath)
$__internal_0_$__cuda_sm3x_div_rn_noftz_f32_slowpath:
[----:B------:R-:W-:Y:S01]  /*0d80*/  SHF.R.U32.HI R21, RZ, 0x17, R18 ;  /* 0x00000017ff157819 */ /* 0x000fe20000011612 */
[----:B------:R-:W-:Y:S01]  /*0d90*/  BSSY.RECONVERGENT B1, `(.L_x_2) ;  /* 0x0000063000017945 */ /* 0x000fe20003800200 */
[----:B------:R-:W-:Y:S02]  /*0da0*/  SHF.R.U32.HI R24, RZ, 0x17, R3 ;  /* 0x00000017ff187819 */ /* 0x000fe40000011603 */
[----:B------:R-:W-:Y:S02]  /*0db0*/  LOP3.LUT R21, R21, 0xff, RZ, 0xc0, !PT ;  /* 0x000000ff15157812 */ /* 0x000fe400078ec0ff */
[----:B------:R-:W-:-:S03]  /*0dc0*/  LOP3.LUT R24, R24, 0xff, RZ, 0xc0, !PT ;  /* 0x000000ff18187812 */ /* 0x000fc600078ec0ff */
[----:B------:R-:W-:Y:S01]  /*0dd0*/  VIADD R25, R21, 0xffffffff ;  /* 0xffffffff15197836 */ /* 0x000fe20000000000 */
[----:B------:R-:W-:-:S04]  /*0de0*/  IADD3 R23, PT, PT, R24, -0x1, RZ ;  /* 0xffffffff18177810 */ /* 0x000fc80007ffe0ff */
[----:B------:R-:W-:-:S04]  /*0df0*/  ISETP.GT.U32.AND P0, PT, R25, 0xfd, PT ;  /* 0x000000fd1900780c */ /* 0x000fc80003f04070 */
[----:B------:R-:W-:-:S13]  /*0e00*/  ISETP.GT.U32.OR P0, PT, R23, 0xfd, P0 ;  /* 0x000000fd1700780c */ /* 0x000fda0000704470 */
[----:B------:R-:W-:Y:S01]  /*0e10*/  @!P0 IMAD.MOV.U32 R20, RZ, RZ, RZ ;  /* 0x000000ffff148224 */ /* 0x000fe200078e00ff */
[----:B------:R-:W-:Y:S06]  /*0e20*/  @!P0 BRA `(.L_x_3) ;  /* 0x0000000000608947 */ /* 0x000fec0003800000 */
[----:B------:R-:W-:Y:S01]  /*0e30*/  FSETP.GTU.FTZ.AND P0, PT, |R3|, +INF , PT ;  /* 0x7f8000000300780b */ /* 0x000fe20003f1c200 */
[----:B------:R-:W-:Y:S01]  /*0e40*/  IMAD.MOV.U32 R0, RZ, RZ, R18 ;  /* 0x000000ffff007224 */ /* 0x000fe200078e0012 */
[----:B------:R-:W-:-:S04]  /*0e50*/  FSETP.GTU.FTZ.AND P1, PT, |R18|, +INF , PT ;  /* 0x7f8000001200780b */ /* 0x000fc80003f3c200 */
[----:B------:R-:W-:-:S13]  /*0e60*/  PLOP3.LUT P0, PT, P0, P1, PT, 0xf8, 0x8f ;  /* 0x00000000008f781c */ /* 0x000fda0000703f70 */
[----:B------:R-:W-:Y:S05]  /*0e70*/  @P0 BRA `(.L_x_4) ;  /* 0x00000004004c0947 */ /* 0x000fea0003800000 */
[----:B------:R-:W-:-:S13]  /*0e80*/  LOP3.LUT P0, RZ, R18, 0x7fffffff, R3, 0xc8, !PT ;  /* 0x7fffffff12ff7812 */ /* 0x000fda000780c803 */
[----:B------:R-:W-:Y:S05]  /*0e90*/  @!P0 BRA `(.L_x_5) ;  /* 0x00000004003c8947 */ /* 0x000fea0003800000 */
[C---:B------:R-:W-:Y:S02]  /*0ea0*/  FSETP.NEU.FTZ.AND P1, PT, |R3|.reuse, +INF , PT ;  /* 0x7f8000000300780b */ /* 0x040fe40003f3d200 */
[----:B------:R-:W-:Y:S02]  /*0eb0*/  FSETP.NEU.FTZ.AND P2, PT, |R0|, +INF , PT ;  /* 0x7f8000000000780b */ /* 0x000fe40003f5d200 */
[----:B------:R-:W-:-:S11]  /*0ec0*/  FSETP.NEU.FTZ.AND P0, PT, |R3|, +INF , PT ;  /* 0x7f8000000300780b */ /* 0x000fd60003f1d200 */
[----:B------:R-:W-:Y:S05]  /*0ed0*/  @!P2 BRA !P1, `(.L_x_5) ;  /* 0x00000004002ca947 */ /* 0x000fea0004800000 */
[----:B------:R-:W-:-:S04]  /*0ee0*/  LOP3.LUT P1, RZ, R3, 0x7fffffff, RZ, 0xc0, !PT ;  /* 0x7fffffff03ff7812 */ /* 0x000fc8000782c0ff */
[----:B------:R-:W-:-:S13]  /*0ef0*/  PLOP3.LUT P1, PT, P2, P1, PT, 0x2f, 0xf2 ;  /* 0x0000000000f2781c */ /* 0x000fda0001722577 */
[----:B------:R-:W-:Y:S05]  /*0f00*/  @P1 BRA `(.L_x_6) ;  /* 0x0000000400181947 */ /* 0x000fea0003800000 */
[----:B------:R-:W-:-:S04]  /*0f10*/  LOP3.LUT P1, RZ, R18, 0x7fffffff, RZ, 0xc0, !PT ;  /* 0x7fffffff12ff7812 */ /* 0x000fc8000782c0ff */
[----:B------:R-:W-:-:S13]  /*0f20*/  PLOP3.LUT P0, PT, P0, P1, PT, 0x2f, 0xf2 ;  /* 0x0000000000f2781c */ /* 0x000fda0000702577 */
[----:B------:R-:W-:Y:S05]  /*0f30*/  @P0 BRA `(.L_x_7) ;  /* 0x0000000400000947 */ /* 0x000fea0003800000 */
[----:B------:R-:W-:Y:S02]  /*0f40*/  ISETP.GE.AND P0, PT, R23, RZ, PT ;  /* 0x000000ff1700720c */ /* 0x000fe40003f06270 */
[----:B------:R-:W-:-:S11]  /*0f50*/  ISETP.GE.AND P1, PT, R25, RZ, PT ;  /* 0x000000ff1900720c */ /* 0x000fd60003f26270 */
[----:B------:R-:W-:Y:S02]  /*0f60*/  @P0 IMAD.MOV.U32 R20, RZ, RZ, RZ ;  /* 0x000000ffff140224 */ /* 0x000fe400078e00ff */
[----:B------:R-:W-:Y:S01]  /*0f70*/  @!P0 FFMA R3, R3, 1.84467440737095516160e+19, RZ ;  /* 0x5f80000003038823 */ /* 0x000fe200000000ff */
[----:B------:R-:W-:Y:S02]  /*0f80*/  @!P0 IMAD.MOV.U32 R20, RZ, RZ, -0x40 ;  /* 0xffffffc0ff148424 */ /* 0x000fe400078e00ff */
[----:B------:R-:W-:-:S03]  /*0f90*/  @!P1 FFMA R18, R0, 1.84467440737095516160e+19, RZ ;  /* 0x5f80000000129823 */ /* 0x000fc600000000ff */
[----:B------:R-:W-:-:S07]  /*0fa0*/  @!P1 IADD3 R20, PT, PT, R20, 0x40, RZ ;  /* 0x0000004014149810 */ /* 0x000fce0007ffe0ff */
.L_x_3:
[----:B------:R-:W-:Y:S01]  /*0fb0*/  LEA R23, R21, 0xc0800000, 0x17 ;  /* 0xc080000015177811 */ /* 0x000fe200078eb8ff */
[----:B------:R-:W-:Y:S04]  /*0fc0*/  BSSY.RECONVERGENT B2, `(.L_x_8) ;  /* 0x0000036000027945 */ /* 0x000fe80003800200 */
[----:B------:R-:W-:Y:S02]  /*0fd0*/  IMAD.IADD R25, R18, 0x1, -R23 ;  /* 0x0000000112197824 */ /* 0x000fe400078e0a17 */
[----:B------:R-:W-:Y:S02]  /*0fe0*/  VIADD R18, R24, 0xffffff81 ;  /* 0xffffff8118127836 */ /* 0x000fe40000000000 */
[----:B------:R-:W0:Y:S01]  /*0ff0*/  MUFU.RCP R26, R25 ;  /* 0x00000019001a7308 */ /* 0x000e220000001000 */
[----:B------:R-:W-:Y:S01]  /*1000*/  FADD.FTZ R23, -R25, -RZ ;  /* 0x800000ff19177221 */ /* 0x000fe20000010100 */
[C---:B------:R-:W-:Y:S01]  /*1010*/  IMAD R0, R18.reuse, -0x800000, R3 ;  /* 0xff80000012007824 */ /* 0x040fe200078e0203 */
[----:B------:R-:W-:-:S05]  /*1020*/  IADD3 R21, PT, PT, R18, 0x7f, -R21 ;  /* 0x0000007f12157810 */ /* 0x000fca0007ffe815 */
[----:B------:R-:W-:Y:S02]  /*1030*/  IMAD.IADD R21, R21, 0x1, R20 ;  /* 0x0000000115157824 */ /* 0x000fe400078e0214 */
[----:B0-----:R-:W-:-:S04]  /*1040*/  FFMA R27, R26, R23, 1 ;  /* 0x3f8000001a1b7423 */ /* 0x001fc80000000017 */
[----:B------:R-:W-:-:S04]  /*1050*/  FFMA R3, R26, R27, R26 ;  /* 0x0000001b1a037223 */ /* 0x000fc8000000001a */
[----:B------:R-:W-:-:S04]  /*1060*/  FFMA R24, R0, R3, RZ ;  /* 0x0000000300187223 */ /* 0x000fc800000000ff */
[----:B------:R-:W-:-:S04]  /*1070*/  FFMA R26, R23, R24, R0 ;  /* 0x00000018171a7223 */ /* 0x000fc80000000000 */
[----:B------:R-:W-:-:S04]  /*1080*/  FFMA R24, R3, R26, R24 ;  /* 0x0000001a03187223 */ /* 0x000fc80000000018 */
[----:B------:R-:W-:-:S04]  /*1090*/  FFMA R23, R23, R24, R0 ;  /* 0x0000001817177223 */ /* 0x000fc80000000000 */
[----:B------:R-:W-:-:S05]  /*10a0*/  FFMA R0, R3, R23, R24 ;  /* 0x0000001703007223 */ /* 0x000fca0000000018 */
[----:B------:R-:W-:-:S04]  /*10b0*/  SHF.R.U32.HI R18, RZ, 0x17, R0 ;  /* 0x00000017ff127819 */ /* 0x000fc80000011600 */
[----:B------:R-:W-:-:S04]  /*10c0*/  LOP3.LUT R18, R18, 0xff, RZ, 0xc0, !PT ;  /* 0x000000ff12127812 */ /* 0x000fc800078ec0ff */
[----:B------:R-:W-:-:S05]  /*10d0*/  IADD3 R18, PT, PT, R18, R21, RZ ;  /* 0x0000001512127210 */ /* 0x000fca0007ffe0ff */
[----:B------:R-:W-:-:S05]  /*10e0*/  VIADD R20, R18, 0xffffffff ;  /* 0xffffffff12147836 */ /* 0x000fca0000000000 */
[----:B------:R-:W-:-:S13]  /*10f0*/  ISETP.GE.U32.AND P0, PT, R20, 0xfe, PT ;  /* 0x000000fe1400780c */ /* 0x000fda0003f06070 */
[----:B------:R-:W-:Y:S05]  /*1100*/  @!P0 BRA `(.L_x_9) ;  /* 0x0000000000808947 */ /* 0x000fea0003800000 */
[----:B------:R-:W-:-:S13]  /*1110*/  ISETP.GT.AND P0, PT, R18, 0xfe, PT ;  /* 0x000000fe1200780c */ /* 0x000fda0003f04270 */
[----:B------:R-:W-:Y:S05]  /*1120*/  @P0 BRA `(.L_x_10) ;  /* 0x00000000006c0947 */ /* 0x000fea0003800000 */
[----:B------:R-:W-:-:S13]  /*1130*/  ISETP.GE.AND P0, PT, R18, 0x1, PT ;  /* 0x000000011200780c */ /* 0x000fda0003f06270 */
[----:B------:R-:W-:Y:S05]  /*1140*/  @P0 BRA `(.L_x_11) ;  /* 0x0000000000740947 */ /* 0x000fea0003800000 */
[----:B------:R-:W-:Y:S02]  /*1150*/  ISETP.GE.AND P0, PT, R18, -0x18, PT ;  /* 0xffffffe81200780c */ /* 0x000fe40003f06270 */
[----:B------:R-:W-:-:S11]  /*1160*/  LOP3.LUT R0, R0, 0x80000000, RZ, 0xc0, !PT ;  /* 0x8000000000007812 */ /* 0x000fd600078ec0ff */
[----:B------:R-:W-:Y:S05]  /*1170*/  @!P0 BRA `(.L_x_11) ;  /* 0x0000000000688947 */ /* 0x000fea0003800000 */
[CCC-:B------:R-:W-:Y:S01]  /*1180*/  FFMA.RZ R20, R3.reuse, R23.reuse, R24.reuse ;  /* 0x0000001703147223 */ /* 0x1c0fe2000000c018 */
[C---:B------:R-:W-:Y:S02]  /*1190*/  ISETP.NE.AND P2, PT, R18.reuse, RZ, PT ;  /* 0x000000ff1200720c */ /* 0x040fe40003f45270 */
[----:B------:R-:W-:Y:S02]  /*11a0*/  ISETP.NE.AND P1, PT, R18, RZ, PT ;  /* 0x000000ff1200720c */ /* 0x000fe40003f25270 */
[----:B------:R-:W-:Y:S01]  /*11b0*/  LOP3.LUT R21, R20, 0x7fffff, RZ, 0xc0, !PT ;  /* 0x007fffff14157812 */ /* 0x000fe200078ec0ff */
[CCC-:B------:R-:W-:Y:S01]  /*11c0*/  FFMA.RP R20, R3.reuse, R23.reuse, R24.reuse ;  /* 0x0000001703147223 */ /* 0x1c0fe20000008018 */
[----:B------:R-:W-:Y:S01]  /*11d0*/  FFMA.RM R3, R3, R23, R24 ;  /* 0x0000001703037223 */ /* 0x000fe20000004018 */
[----:B------:R-:W-:Y:S01]  /*11e0*/  VIADD R24, R18, 0x20 ;  /* 0x0000002012187836 */ /* 0x000fe20000000000 */
[----:B------:R-:W-:Y:S01]  /*11f0*/  LOP3.LUT R21, R21, 0x800000, RZ, 0xfc, !PT ;  /* 0x0080000015157812 */ /* 0x000fe200078efcff */
[----:B------:R-:W-:-:S02]  /*1200*/  IMAD.MOV R18, RZ, RZ, -R18 ;  /* 0x000000ffff127224 */ /* 0x000fc400078e0a12 */
[----:B------:R-:W-:Y:S02]  /*1210*/  FSETP.NEU.FTZ.AND P0, PT, R20, R3, PT ;  /* 0x000000031400720b */ /* 0x000fe40003f1d000 */
[----:B------:R-:W-:Y:S02]  /*1220*/  SHF.L.U32 R24, R21, R24, RZ ;  /* 0x0000001815187219 */ /* 0x000fe400000006ff */
[----:B------:R-:W-:Y:S02]  /*1230*/  SEL R18, R18, RZ, P2 ;  /* 0x000000ff12127207 */ /* 0x000fe40001000000 */
[----:B------:R-:W-:Y:S02]  /*1240*/  ISETP.NE.AND P1, PT, R24, RZ, P1 ;  /* 0x000000ff1800720c */ /* 0x000fe40000f25270 */
[----:B------:R-:W-:Y:S02]  /*1250*/  SHF.R.U32.HI R18, RZ, R18, R21 ;  /* 0x00000012ff127219 */ /* 0x000fe40000011615 */
[----:B------:R-:W-:-:S02]  /*1260*/  PLOP3.LUT P0, PT, P0, P1, PT, 0xf8, 0x8f ;  /* 0x00000000008f781c */ /* 0x000fc40000703f70 */
[----:B------:R-:W-:Y:S02]  /*1270*/  SHF.R.U32.HI R20, RZ, 0x1, R18 ;  /* 0x00000001ff147819 */ /* 0x000fe40000011612 */
[----:B------:R-:W-:-:S04]  /*1280*/  SEL R3, RZ, 0x1, !P0 ;  /* 0x00000001ff037807 */ /* 0x000fc80004000000 */
[----:B------:R-:W-:-:S04]  /*1290*/  LOP3.LUT R3, R3, 0x1, R20, 0xf8, !PT ;  /* 0x0000000103037812 */ /* 0x000fc800078ef814 */
[----:B------:R-:W-:-:S04]  /*12a0*/  LOP3.LUT R3, R3, R18, RZ, 0xc0, !PT ;  /* 0x0000001203037212 */ /* 0x000fc800078ec0ff */
[----:B------:R-:W-:-:S04]  /*12b0*/  IADD3 R3, PT, PT, R20, R3, RZ ;  /* 0x0000000314037210 */ /* 0x000fc80007ffe0ff */
[----:B------:R-:W-:Y:S01]  /*12c0*/  LOP3.LUT R0, R3, R0, RZ, 0xfc, !PT ;  /* 0x0000000003007212 */ /* 0x000fe200078efcff */
[----:B------:R-:W-:Y:S06]  /*12d0*/  BRA `(.L_x_11) ;  /* 0x0000000000107947 */ /* 0x000fec0003800000 */
.L_x_10:
[----:B------:R-:W-:-:S04]  /*12e0*/  LOP3.LUT R0, R0, 0x80000000, RZ, 0xc0, !PT ;  /* 0x8000000000007812 */ /* 0x000fc800078ec0ff */
[----:B------:R-:W-:Y:S01]  /*12f0*/  LOP3.LUT R0, R0, 0x7f800000, RZ, 0xfc, !PT ;  /* 0x7f80000000007812 */ /* 0x000fe200078efcff */
[----:B------:R-:W-:Y:S06]  /*1300*/  BRA `(.L_x_11) ;  /* 0x0000000000047947 */ /* 0x000fec0003800000 */
.L_x_9:
[----:B------:R-:W-:-:S07]  /*1310*/  IMAD R0, R21, 0x800000, R0 ;  /* 0x0080000015007824 */ /* 0x000fce00078e0200 */
.L_x_11:
[----:B------:R-:W-:Y:S05]  /*1320*/  BSYNC.RECONVERGENT B2 ;  /* 0x0000000000027941 */ /* 0x000fea0003800200 */
.L_x_8:
[----:B------:R-:W-:Y:S05]  /*1330*/  BRA `(.L_x_12) ;  /* 0x0000000000207947 */ /* 0x000fea0003800000 */
.L_x_7:
[----:B------:R-:W-:-:S04]  /*1340*/  LOP3.LUT R0, R18, 0x80000000, R3, 0x48, !PT ;  /* 0x8000000012007812 */ /* 0x000fc800078e4803 */
[----:B------:R-:W-:Y:S01]  /*1350*/  LOP3.LUT R0, R0, 0x7f800000, RZ, 0xfc, !PT ;  /* 0x7f80000000007812 */ /* 0x000fe200078efcff */
[----:B------:R-:W-:Y:S06]  /*1360*/  BRA `(.L_x_12) ;  /* 0x0000000000147947 */ /* 0x000fec0003800000 */
.L_x_6:
[----:B------:R-:W-:Y:S01]  /*1370*/  LOP3.LUT R0, R18, 0x80000000, R3, 0x48, !PT ;  /* 0x8000000012007812 */ /* 0x000fe200078e4803 */
[----:B------:R-:W-:Y:S06]  /*1380*/  BRA `(.L_x_12) ;  /* 0x00000000000c7947 */ /* 0x000fec0003800000 */
.L_x_5:
[----:B------:R-:W0:Y:S01]  /*1390*/  MUFU.RSQ R0, -QNAN ;  /* 0xffc0000000007908 */ /* 0x000e220000001400 */
[----:B------:R-:W-:Y:S05]  /*13a0*/  BRA `(.L_x_12) ;  /* 0x0000000000047947 */ /* 0x000fea0003800000 */
.L_x_4:
[----:B------:R-:W-:-:S07]  /*13b0*/  FADD.FTZ R0, R3, R0 ;  /* 0x0000000003007221 */ /* 0x000fce0000010000 */
.L_x_12:
[----:B------:R-:W-:Y:S05]  /*13c0*/  BSYNC.RECONVERGENT B1 ;  /* 0x0000000000017941 */ /* 0x000fea0003800200 */
.L_x_2:
[----:B------:R-:W-:-:S04]  /*13d0*/  IMAD.MOV.U32 R23, RZ, RZ, 0x0 ;  /* 0x00000000ff177424 */ /* 0x000fc800078e00ff */
[----:B0-----:R-:W-:Y:S05]  /*13e0*/  RET.REL.NODEC R22 `(_Z9Diamond_9P17curandStateXORWOWPfiS1_S1_) ;  /* 0xffffffec16047950 */ /* 0x001fea0003c3ffff */
.L_x_13:
[----:B------:R-:W-:-:S00]  /*13f0*/  BRA `(.L_x_13) ;  /* 0xfffffffc00fc7947 */ /* 0x000fc0000383ffff */
[----:B------:R-:W-:-:S00]  /*1400*/  NOP ;  /* 0x0000000000007918 */ /* 0x000fc00000000000 */
[----:B------:R-:W-:-:S00]  /*1410*/  NOP ;  /* 0x0000000000007918 */ /* 0x000fc00000000000 */
[----:B------:R-:W-:-:S00]  /*1420*/  NOP ;  /* 0x0000000000007918 */ /* 0x000fc00000000000 */
[----:B------:R-:W-:-:S00]  /*1430*/  NOP ;  /* 0x0000000000007918 */ /* 0x000fc00000000000 */
[----:B------:R-:W-:-:S00]  /*1440*/  NOP ;  /* 0x0000000000007918 */ /* 0x000fc00000000000 */
[----:B------:R-:W-:-:S00]  /*1450*/  NOP ;  /* 0x0000000000007918 */ /* 0x000fc00000000000 */
[----:B------:R-:W-:-:S00]  /*1460*/  NOP ;  /* 0x0000000000007918 */ /* 0x000fc00000000000 */
[----:B------:R-:W-:-:S00]  /*1470*/  NOP ;  /* 0x0000000000007918 */ /* 0x000fc00000000000 */
.L_x_156:


//--------------------- .text._Z8Square_9P17curandStateXORWOWPfiS1_S1_ --------------------------
	.section	.text._Z8Square_9P17curandStateXORWOWPfiS1_S1_,"ax",@progbits
	.align	128
        .global         _Z8Square_9P17curandStateXORWOWPfiS1_S1_
        .type           _Z8Square_9P17curandStateXORWOWPfiS1_S1_,@function
        .size           _Z8Square_9P17curandStateXORWOWPfiS1_S1_,(.L_x_167 - _Z8Square_9P17curandStateXORWOWPfiS1_S1_)
        .other          _Z8Square_9P17curandStateXORWOWPfiS1_S1_,@"STO_CUDA_ENTRY STV_DEFAULT"
_Z8Square_9P17curandStateXORWOWPfiS1_S1_:
.text._Z8Square_9P17curandStateXORWOWPfiS1_S1_:
        /* <DEDUP_REMOVED lines=14> */
[----:B------:R-:W1:Y:S01]  /*00e0*/  LDCU.64 UR4, c[0x0][0x358] ;  /* 0x00006b00ff0477ac */ /* 0x000e620008000a00 */
[-C--:B0-----:R-:W-:Y:S02]  /*00f0*/  IABS R7, R2.reuse ;  /* 0x0000000200077213 */ /* 0x081fe40000000000 */
[----:B------:R-:W-:Y:S02]  /*0100*/  LEA.HI R12, R2, R2, RZ, 0x1 ;  /* 0x00000002020c7211 */ /* 0x000fe400078f08ff */
[----:B------:R-:W0:Y:S02]  /*0110*/  I2F.RP R3, R7 ;  /* 0x0000000700037306 */ /* 0x000e240000209400 */
[----:B------:R-:W-:-:S06]  /*0120*/  SHF.R.S32.HI R12, RZ, 0x1, R12 ;  /* 0x00000001ff0c7819 */ /* 0x000fcc000001140c */
[----:B0-----:R-:W0:Y:S02]  /*0130*/  MUFU.RCP R3, R3 ;  /* 0x0000000300037308 */ /* 0x001e240000001000 */
[----:B0-----:R-:W-:Y:S01]  /*0140*/  VIADD R4, R3, 0xffffffe ;  /* 0x0ffffffe03047836 */ /* 0x001fe20000000000 */
[----:B------:R-:W-:-:S05]  /*0150*/  LOP3.LUT R3, R2, 0x200, RZ, 0x3c, !PT ;  /* 0x0000020002037812 */ /* 0x000fca00078e3cff */
[----:B------:R0:W2:Y:S01]  /*0160*/  F2I.FTZ.U32.TRUNC.NTZ R5, R4 ;  /* 0x0000000400057305 */ /* 0x0000a2000021f000 */
[----:B------:R-:W-:Y:S01]  /*0170*/  ISETP.GE.AND P1, PT, R3, RZ, PT ;  /* 0x000000ff0300720c */ /* 0x000fe20003f26270 */
[----:B0-----:R-:W-:Y:S01]  /*0180*/  IMAD.MOV.U32 R4, RZ, RZ, RZ ;  /* 0x000000ffff047224 */ /* 0x001fe200078e00ff */
[----:B--2---:R-:W-:-:S05]  /*0190*/  IADD3 R6, PT, PT, RZ, -R5, RZ ;  /* 0x80000005ff067210 */ /* 0x004fca0007ffe0ff */
[----:B------:R-:W-:-:S04]  /*01a0*/  IMAD R9, R6, R7, RZ ;  /* 0x0000000706097224 */ /* 0x000fc800078e02ff */
[----:B------:R-:W-:-:S06]  /*01b0*/  IMAD.HI.U32 R5, R5, R9, R4 ;  /* 0x0000000905057227 */ /* 0x000fcc00078e0004 */
[----:B------:R-:W-:-:S05]  /*01c0*/  IMAD.HI.U32 R5, R5, 0x200, RZ ;  /* 0x0000020005057827 */ /* 0x000fca00078e00ff */
[----:B------:R-:W-:-:S05]  /*01d0*/  IADD3 R6, PT, PT, -R5, RZ, RZ ;  /* 0x000000ff05067210 */ /* 0x000fca0007ffe1ff */
[----:B------:R-:W-:-:S05]  /*01e0*/  IMAD R6, R7, R6, 0x200 ;  /* 0x0000020007067424 */ /* 0x000fca00078e0206 */
[----:B------:R-:W-:-:S13]  /*01f0*/  ISETP.GT.U32.AND P2, PT, R7, R6, PT ;  /* 0x000000060700720c */ /* 0x000fda0003f44070 */
[----:B------:R-:W-:Y:S01]  /*0200*/  @!P2 IMAD.IADD R6, R6, 0x1, -R7 ;  /* 0x000000010606a824 */ /* 0x000fe200078e0a07 */
[----:B------:R-:W-:Y:S02]  /*0210*/  @!P2 IADD3 R5, PT, PT, R5, 0x1, RZ ;  /* 0x000000010505a810 */ /* 0x000fe40007ffe0ff */
[----:B------:R-:W-:Y:S02]  /*0220*/  ISETP.NE.AND P2, PT, R2, RZ, PT ;  /* 0x000000ff0200720c */ /* 0x000fe40003f45270 */
[----:B------:R-:W-:-:S13]  /*0230*/  ISETP.GE.U32.AND P0, PT, R6, R7, PT ;  /* 0x000000070600720c */ /* 0x000fda0003f06070 */
[----:B------:R-:W-:-:S05]  /*0240*/  @P0 VIADD R5, R5, 0x1 ;  /* 0x0000000105050836 */ /* 0x000fca0000000000 */
[----:B------:R-:W-:-:S05]  /*0250*/  MOV R6, R5 ;  /* 0x0000000500067202 */ /* 0x000fca0000000f00 */
[----:B------:R-:W-:Y:S01]  /*0260*/  @!P1 IMAD.MOV R6, RZ, RZ, -R6 ;  /* 0x000000ffff069224 */ /* 0x000fe200078e0a06 */
[----:B------:R-:W-:-:S04]  /*0270*/  @!P2 LOP3.LUT R6, RZ, R2, RZ, 0x33, !PT ;  /* 0x00000002ff06a212 */ /* 0x000fc800078e33ff */
[-C--:B------:R-:W-:Y:S02]  /*0280*/  IABS R7, R6.reuse ;  /* 0x0000000600077213 */ /* 0x080fe40000000000 */
[----:B------:R-:W-:Y:S02]  /*0290*/  IABS R10, R6 ;  /* 0x00000006000a7213 */ /* 0x000fe40000000000 */
[----:B------:R-:W0:Y:S08]  /*02a0*/  I2F.RP R3, R7 ;  /* 0x0000000700037306 */ /* 0x000e300000209400 */
[----:B0-----:R-:W0:Y:S02]  /*02b0*/  MUFU.RCP R3, R3 ;  /* 0x0000000300037308 */ /* 0x001e240000001000 */
[----:B0-----:R-:W-:Y:S01]  /*02c0*/  IADD3 R4, PT, PT, R3, 0xffffffe, RZ ;  /* 0x0ffffffe03047810 */ /* 0x001fe20007ffe0ff */
[----:B------:R-:W-:-:S05]  /*02d0*/  IMAD.MOV R3, RZ, RZ, -R10 ;  /* 0x000000ffff037224 */ /* 0x000fca00078e0a0a */
[----:B------:R0:W2:Y:S02]  /*02e0*/  F2I.FTZ.U32.TRUNC.NTZ R5, R4 ;  /* 0x0000000400057305 */ /* 0x0000a4000021f000 */
[----:B0-----:R-:W-:Y:S02]  /*02f0*/  HFMA2 R4, -RZ, RZ, 0, 0 ;  /* 0x00000000ff047431 */ /* 0x001fe400000001ff */
[----:B--2---:R-:W-:-:S05]  /*0300*/  IMAD.MOV R8, RZ, RZ, -R5 ;  /* 0x000000ffff087224 */ /* 0x004fca00078e0a05 */
[----:B------:R-:W-:Y:S02]  /*0310*/  MOV R0, R8 ;  /* 0x0000000800007202 */ /* 0x000fe40000000f00 */
[----:B------:R-:W-:-:S03]  /*0320*/  IABS R8, R11 ;  /* 0x0000000b00087213 */ /* 0x000fc60000000000 */
[----:B------:R-:W-:Y:S02]  /*0330*/  IMAD R9, R0, R7, RZ ;  /* 0x0000000700097224 */ /* 0x000fe400078e02ff */
[----:B------:R-:W-:Y:S02]  /*0340*/  IMAD.MOV.U32 R0, RZ, RZ, R8 ;  /* 0x000000ffff007224 */ /* 0x000fe400078e0008 */
[----:B------:R-:W-:Y:S02]  /*0350*/  IMAD.HI.U32 R5, R5, R9, R4 ;  /* 0x0000000905057227 */ /* 0x000fe400078e0004 */
[----:B------:R-:W0:Y:S04]  /*0360*/  LDC.64 R8, c[0x0][0x380] ;  /* 0x0000e000ff087b82 */ /* 0x000e280000000a00 */
[----:B------:R-:W-:-:S04]  /*0370*/  IMAD.HI.U32 R5, R5, R0, RZ ;  /* 0x0000000005057227 */ /* 0x000fc800078e00ff */
[----:B------:R-:W-:-:S05]  /*0380*/  IMAD R0, R5, R3, R0 ;  /* 0x0000000305007224 */ /* 0x000fca00078e0200 */
[----:B------:R-:W-:-:S13]  /*0390*/  ISETP.GT.U32.AND P2, PT, R7, R0, PT ;  /* 0x000000000700720c */ /* 0x000fda0003f44070 */
[-C--:B------:R-:W-:Y:S01]  /*03a0*/  @!P2 IADD3 R0, PT, PT, R0, -R7.reuse, RZ ;  /* 0x800000070000a210 */ /* 0x080fe20007ffe0ff */
[----:B------:R-:W-:Y:S01]  /*03b0*/  @!P2 VIADD R5, R5, 0x1 ;  /* 0x000000010505a836 */ /* 0x000fe20000000000 */
[----:B------:R-:W-:Y:S02]  /*03c0*/  ISETP.NE.AND P2, PT, R6, RZ, PT ;  /* 0x000000ff0600720c */ /* 0x000fe40003f45270 */
[----:B------:R-:W-:Y:S02]  /*03d0*/  ISETP.GE.U32.AND P0, PT, R0, R7, PT ;  /* 0x000000070000720c */ /* 0x000fe40003f06070 */
[----:B------:R-:W-:-:S04]  /*03e0*/  LOP3.LUT R0, R11, R6, RZ, 0x3c, !PT ;  /* 0x000000060b007212 */ /* 0x000fc800078e3cff */
[----:B------:R-:W-:-:S07]  /*03f0*/  ISETP.GE.AND P1, PT, R0, RZ, PT ;  /* 0x000000ff0000720c */ /* 0x000fce0003f26270 */
[----:B------:R-:W-:-:S05]  /*0400*/  @P0 IADD3 R5, PT, PT, R5, 0x1, RZ ;  /* 0x0000000105050810 */ /* 0x000fca0007ffe0ff */
[----:B------:R-:W-:-:S05]  /*0410*/  IMAD.MOV.U32 R3, RZ, RZ, R5 ;  /* 0x000000ffff037224 */ /* 0x000fca00078e0005 */
[----:B------:R-:W-:Y:S02]  /*0420*/  @!P1 IADD3 R3, PT, PT, -R3, RZ, RZ ;  /* 0x000000ff03039210 */ /* 0x000fe40007ffe1ff */
[----:B------:R-:W-:-:S05]  /*0430*/  @!P2 LOP3.LUT R3, RZ, R6, RZ, 0x33, !PT ;  /* 0x00000006ff03a212 */ /* 0x000fca00078e33ff */
[----:B------:R-:W-:Y:S02]  /*0440*/  IMAD.MOV R0, RZ, RZ, -R3 ;  /* 0x000000ffff007224 */ /* 0x000fe400078e0a03 */
[----:B------:R-:W-:Y:S02]  /*0450*/  IMAD R13, R3, R2, RZ ;  /* 0x00000002030d7224 */ /* 0x000fe400078e02ff */
[----:B------:R-:W-:Y:S02]  /*0460*/  IMAD R5, R6, R0, R11 ;  /* 0x0000000006057224 */ /* 0x000fe400078e020b */
[----:B------:R-:W2:Y:S01]  /*0470*/  LDC.64 R6, c[0x0][0x398] ;  /* 0x0000e600ff067b82 */ /* 0x000ea20000000a00 */
[----:B------:R-:W-:Y:S01]  /*0480*/  SHF.R.S32.HI R0, RZ, 0x1f, R13 ;  /* 0x0000001fff007819 */ /* 0x000fe2000001140d */
[----:B------:R-:W-:-:S03]  /*0490*/  IMAD R10, R5, R2, RZ ;  /* 0x00000002050a7224 */ /* 0x000fc600078e02ff */
[----:B------:R-:W-:Y:S02]  /*04a0*/  LEA.HI R0, R0, R13, RZ, 0x9 ;  /* 0x0000000d00007211 */ /* 0x000fe400078f48ff */
[----:B------:R-:W-:Y:S01]  /*04b0*/  SHF.R.S32.HI R3, RZ, 0x1f, R10 ;  /* 0x0000001fff037819 */ /* 0x000fe2000001140a */
[----:B------:R-:W3:Y:S01]  /*04c0*/  LDC.64 R4, c[0x0][0x3a0] ;  /* 0x0000e800ff047b82 */ /* 0x000ee20000000a00 */
[----:B------:R-:W-:Y:S02]  /*04d0*/  LOP3.LUT R0, R0, 0xfffffe00, RZ, 0xc0, !PT ;  /* 0xfffffe0000007812 */ /* 0x000fe400078ec0ff */
[----:B------:R-:W-:-:S03]  /*04e0*/  LEA.HI R3, R3, R10, RZ, 0x9 ;  /* 0x0000000a03037211 */ /* 0x000fc600078f48ff */
[----:B------:R-:W-:Y:S01]  /*04f0*/  IMAD.IADD R13, R13, 0x1, -R0 ;  /* 0x000000010d0d7824 */ /* 0x000fe200078e0a00 */
[----:B------:R-:W-:-:S04]  /*0500*/  LOP3.LUT R3, R3, 0xfffffe00, RZ, 0xc0, !PT ;  /* 0xfffffe0003037812 */ /* 0x000fc800078ec0ff */
[----:B------:R-:W-:Y:S01]  /*0510*/  IADD3 R10, PT, PT, R10, -R3, RZ ;  /* 0x800000030a0a7210 */ /* 0x000fe20007ffe0ff */
[----:B------:R-:W-:-:S03]  /*0520*/  IMAD.IADD R3, R13, 0x1, R12 ;  /* 0x000000010d037824 */ /* 0x000fc600078e020c */
[----:B------:R-:W-:Y:S01]  /*0530*/  IADD3 R0, PT, PT, R10, R12, RZ ;  /* 0x0000000c0a007210 */ /* 0x000fe20007ffe0ff */
[C---:B--2---:R-:W-:Y:S01]  /*0540*/  IMAD.WIDE R18, R11.reuse, 0x4, R6 ;  /* 0x000000040b127825 */ /* 0x044fe200078e0206 */
[----:B------:R-:W-:Y:S01]  /*0550*/  I2FP.F32.S32 R25, R3 ;  /* 0x0000000300197245 */ /* 0x000fe20000201400 */
[----:B------:R-:W2:Y:S01]  /*0560*/  LDC.64 R6, c[0x0][0x388] ;  /* 0x0000e200ff067b82 */ /* 0x000ea20000000a00 */
[----:B------:R-:W-:Y:S01]  /*0570*/  I2FP.F32.S32 R23, R0 ;  /* 0x0000000000177245 */ /* 0x000fe20000201400 */
[----:B---3--:R-:W-:-:S04]  /*0580*/  IMAD.WIDE R20, R11, 0x4, R4 ;  /* 0x000000040b147825 */ /* 0x008fc800078e0204 */
[----:B-1----:R1:W-:Y:S01]  /*0590*/  STG.E desc[UR4][R18.64], R23 ;  /* 0x0000001712007986 */ /* 0x0023e2000c101904 */
[----:B0-----:R-:W-:-:S03]  /*05a0*/  IMAD.WIDE R4, R11, 0x30, R8 ;  /* 0x000000300b047825 */ /* 0x001fc600078e0208 */
[----:B------:R0:W-:Y:S04]  /*05b0*/  STG.E desc[UR4][R20.64], R25 ;  /* 0x0000001914007986 */ /* 0x0001e8000c101904 */
[----:B------:R-:W3:Y:S04]  /*05c0*/  LDG.E.64 R14, desc[UR4][R4.64] ;  /* 0x00000004040e7981 */ /* 0x000ee8000c1e1b00 */
[----:B------:R-:W4:Y:S04]  /*05d0*/  LDG.E.64 R8, desc[UR4][R4.64+0x10] ;  /* 0x0000100404087981 */ /* 0x000f28000c1e1b00 */
[----:B------:R-:W5:Y:S01]  /*05e0*/  LDG.E.64 R16, desc[UR4][R4.64+0x8] ;  /* 0x0000080404107981 */ /* 0x000f62000c1e1b00 */
[----:B------:R-:W-:-:S04]  /*05f0*/  IMAD R27, R13, 0x201, R10 ;  /* 0x000002010d1b7824 */ /* 0x000fc800078e020a */
[----:B-1----:R-:W-:Y:S01]  /*0600*/  IMAD R19, R2, 0x201, R27 ;  /* 0x0000020102137824 */ /* 0x002fe200078e021b */
[----:B---3--:R-:W-:Y:S01]  /*0610*/  SHF.R.U32.HI R12, RZ, 0x2, R15 ;  /* 0x00000002ff0c7819 */ /* 0x008fe2000001160f */
[----:B------:R-:W-:-:S03]  /*0620*/  VIADD R14, R14, 0x587c5 ;  /* 0x000587c50e0e7836 */ /* 0x000fc60000000000 */
[----:B------:R-:W-:Y:S01]  /*0630*/  LOP3.LUT R15, R12, R15, RZ, 0x3c, !PT ;  /* 0x0000000f0c0f7212 */ /* 0x000fe200078e3cff */
[----:B----4-:R-:W-:Y:S01]  /*0640*/  IMAD.MOV.U32 R13, RZ, RZ, R8 ;  /* 0x000000ffff0d7224 */ /* 0x010fe200078e0008 */
[----:B------:R-:W-:-:S03]  /*0650*/  SHF.L.U32 R12, R9, 0x4, RZ ;  /* 0x00000004090c7819 */ /* 0x000fc600000006ff */
[----:B------:R-:W-:-:S05]  /*0660*/  IMAD.SHL.U32 R11, R15, 0x2, RZ ;  /* 0x000000020f0b7824 */ /* 0x000fca00078e00ff */
[----:B------:R-:W-:Y:S01]  /*0670*/  LOP3.LUT R18, R9, R12, R11, 0x96, !PT ;  /* 0x0000000c09127212 */ /* 0x000fe200078e960b */
[--C-:B--2---:R-:W-:Y:S01]  /*0680*/  IMAD.WIDE R10, R27, 0x4, R6.reuse ;  /* 0x000000041b0a7825 */ /* 0x104fe200078e0206 */
[----:B-----5:R-:W-:Y:S02]  /*0690*/  MOV R12, R17 ;  /* 0x00000011000c7202 */ /* 0x020fe40000000f00 */
[----:B------:R-:W-:Y:S01]  /*06a0*/  LOP3.LUT R17, R18, R15, RZ, 0x3c, !PT ;  /* 0x0000000f12117212 */ /* 0x000fe200078e3cff */
[----:B------:R-:W-:Y:S01]  /*06b0*/  IMAD.WIDE R18, R19, 0x4, R6 ;  /* 0x0000000413127825 */ /* 0x000fe200078e0206 */
[----:B------:R-:W-:Y:S01]  /*06c0*/  MOV R15, R16 ;  /* 0x00000010000f7202 */ /* 0x000fe20000000f00 */
[----:B------:R1:W-:Y:S01]  /*06d0*/  STG.E.64 desc[UR4][R4.64+0x8], R12 ;  /* 0x0000080c04007986 */ /* 0x0003e2000c101b04 */
[----:B------:R-:W-:Y:S01]  /*06e0*/  MOV R16, R9 ;  /* 0x0000000900107202 */ /* 0x000fe20000000f00 */
[C---:B------:R-:W-:Y:S02]  /*06f0*/  IMAD.WIDE R8, R2.reuse, 0x4, R10 ;  /* 0x0000000402087825 */ /* 0x040fe400078e020a */
[----:B------:R2:W-:Y:S04]  /*0700*/  STG.E.64 desc[UR4][R4.64], R14 ;  /* 0x0000000e04007986 */ /* 0x0005e8000c101b04 */
[----:B------:R3:W-:Y:S01]  /*0710*/  STG.E.64 desc[UR4][R4.64+0x10], R16 ;  /* 0x0000101004007986 */ /* 0x0007e2000c101b04 */
[----:B0-----:R-:W-:-:S03]  /*0720*/  IMAD.WIDE R20, R2, 0x4, R18 ;  /* 0x0000000402147825 */ /* 0x001fc600078e0212 */
[----:B------:R-:W4:Y:S04]  /*0730*/  LDG.E R10, desc[UR4][R10.64] ;  /* 0x000000040a0a7981 */ /* 0x000f28000c1e1900 */
[----:B------:R-:W4:Y:S04]  /*0740*/  LDG.E R9, desc[UR4][R8.64] ;  /* 0x0000000408097981 */ /* 0x000f28000c1e1900 */
[----:B------:R-:W5:Y:S04]  /*0750*/  LDG.E R19, desc[UR4][R18.64] ;  /* 0x0000000412137981 */ /* 0x000f68000c1e1900 */
[----:B------:R-:W5:Y:S01]  /*0760*/  LDG.E R21, desc[UR4][R20.64] ;  /* 0x0000000414157981 */ /* 0x000f62000c1e1900 */
[----:B------:R-:W-:-:S02]  /*0770*/  IMAD.IADD R2, R17, 0x1, R14 ;  /* 0x0000000111027824 */ /* 0x000fc400078e020e */
[----:B-1----:R-:W-:Y:S02]  /*0780*/  HFMA2 R13, -RZ, RZ, 0.1171875, 0 ;  /* 0x2f800000ff0d7431 */ /* 0x002fe400000001ff */
[----:B--2---:R-:W-:Y:S02]  /*0790*/  IMAD.MOV.U32 R15, RZ, RZ, 0x41200000 ;  /* 0x41200000ff0f7424 */ /* 0x004fe400078e00ff */
[----:B---3--:R-:W-:Y:S01]  /*07a0*/  IMAD R5, R3, 0x201, R0 ;  /* 0x0000020103057824 */ /* 0x008fe200078e0200 */
[----:B------:R-:W-:-:S03]  /*07b0*/  I2FP.F32.U32 R2, R2 ;  /* 0x0000000200027245 */ /* 0x000fc60000201000 */
[----:B------:R-:W-:-:S04]  /*07c0*/  IMAD.WIDE R6, R5, 0x4, R6 ;  /* 0x0000000405067825 */ /* 0x000fc800078e0206 */
[----:B------:R-:W-:-:S04]  /*07d0*/  FFMA R2, R2, R13, 1.1641532182693481445e-10 ;  /* 0x2f00000002027423 */ /* 0x000fc8000000000d */
[----:B------:R-:W-:Y:S01]  /*07e0*/  FFMA R2, R2, R15, -5 ;  /* 0xc0a0000002027423 */ /* 0x000fe2000000000f */
[----:B----4-:R-:W-:-:S04]  /*07f0*/  FADD R12, R10, R9 ;  /* 0x000000090a0c7221 */ /* 0x010fc80000000000 */
[----:B-----5:R-:W-:-:S04]  /*0800*/  FADD R12, R12, R19 ;  /* 0x000000130c0c7221 */ /* 0x020fc80000000000 */
[----:B------:R-:W-:-:S04]  /*0810*/  FADD R3, R12, R21 ;  /* 0x000000150c037221 */ /* 0x000fc80000000000 */
[----:B------:R-:W-:-:S05]  /*0820*/  FFMA R3, R3, 0.25, R2 ;  /* 0x3e80000003037823 */ /* 0x000fca0000000002 */
[----:B------:R-:W-:Y:S01]  /*0830*/  STG.E desc[UR4][R6.64], R3 ;  /* 0x0000000306007986 */ /* 0x000fe2000c101904 */
[----:B------:R-:W-:Y:S06]  /*0840*/  BAR.SYNC.DEFER_BLOCKING 0x0 ;  /* 0x0000000000007b1d */ /* 0x000fec0000010000 */
[----:B------:R-:W-:Y:S05]  /*0850*/  EXIT ;  /* 0x000000000000794d */ /* 0x000fea0003800000 */
.L_x_14:
        /* <DEDUP_REMOVED lines=10> */
.L_x_167:


//--------------------- .text._Z9Diamond_8P17curandStateXORWOWPfiS1_S1_ --------------------------
	.section	.text._Z9Diamond_8P17curandStateXORWOWPfiS1_S1_,"ax",@progbits
	.align	128
        .global         _Z9Diamond_8P17curandStateXORWOWPfiS1_S1_
        .type           _Z9Diamond_8P17curandStateXORWOWPfiS1_S1_,@function
        .size           _Z9Diamond_8P17curandStateXORWOWPfiS1_S1_,(.L_x_157 - _Z9Diamond_8P17curandStateXORWOWPfiS1_S1_)
        .other          _Z9Diamond_8P17curandStateXORWOWPfiS1_S1_,@"STO_CUDA_ENTRY STV_DEFAULT"
_Z9Diamond_8P17curandStateXORWOWPfiS1_S1_:
.text._Z9Diamond_8P17curandStateXORWOWPfiS1_S1_:
        /* <DEDUP_REMOVED lines=196> */
[----:B-----5:R-:W-:Y:S05]  /*0c40*/  CALL.REL.NOINC `($__internal_1_$__cuda_sm3x_div_rn_noftz_f32_slowpath) ;  /* 0x00000000004c7944 */ /* 0x020fea0003c00000 */
[----:B------:R-:W-:-:S07]  /*0c50*/  IMAD.MOV.U32 R23, RZ, RZ, R0 ;  /* 0x000000ffff177224 */ /* 0x000fce00078e0000 */
.L_x_16:
[----:B------:R-:W-:Y:S05]  /*0c60*/  BSYNC.RECONVERGENT B0 ;  /* 0x0000000000007941 */ /* 0x000fea0003800200 */
.L_x_15:
        /* <DEDUP_REMOVED lines=17> */
        .weak           $__internal_1_$__cuda_sm3x_div_rn_noftz_f32_slowpath
        .type           $__internal_1_$__cuda_sm3x_div_rn_noftz_f32_slowpath,@function
        .size           $__internal_1_$__cuda_sm3x_div_rn_noftz_f32_slowpath,(.L_x_157 - $__internal_1_$__cuda_sm3x_div_rn_noftz_f32_slowpath)
$__internal_1_$__cuda_sm3x_div_rn_noftz_f32_slowpath:
        /* <DEDUP_REMOVED lines=35> */
.L_x_18:
        /* <DEDUP_REMOVED lines=51> */
.L_x_25:
[----:B------:R-:W-:-:S04]  /*12e0*/  LOP3.LUT R0, R0, 0x80000000, RZ, 0xc0, !PT ;  /* 0x8000000000007812 */ /* 0x000fc800078ec0ff */
[----:B------:R-:W-:Y:S01]  /*12f0*/  LOP3.LUT R0, R0, 0x7f800000, RZ, 0xfc, !PT ;  /* 0x7f80000000007812 */ /* 0x000fe200078efcff */
[----:B------:R-:W-:Y:S06]  /*1300*/  BRA `(.L_x_26) ;  /* 0x0000000000047947 */ /* 0x000fec0003800000 */
.L_x_24:
[----:B------:R-:W-:-:S07]  /*1310*/  IMAD R0, R21, 0x800000, R0 ;  /* 0x0080000015007824 */ /* 0x000fce00078e0200 */
.L_x_26:
[----:B------:R-:W-:Y:S05]  /*1320*/  BSYNC.RECONVERGENT B2 ;  /* 0x0000000000027941 */ /* 0x000fea0003800200 */
.L_x_23:
[----:B------:R-:W-:Y:S05]  /*1330*/  BRA `(.L_x_27) ;  /* 0x0000000000207947 */ /* 0x000fea0003800000 */
.L_x_22:
[----:B------:R-:W-:-:S04]  /*1340*/  LOP3.LUT R0, R18, 0x80000000, R3, 0x48, !PT ;  /* 0x8000000012007812 */ /* 0x000fc800078e4803 */
[----:B------:R-:W-:Y:S01]  /*1350*/  LOP3.LUT R0, R0, 0x7f800000, RZ, 0xfc, !PT ;  /* 0x7f80000000007812 */ /* 0x000fe200078efcff */
[----:B------:R-:W-:Y:S06]  /*1360*/  BRA `(.L_x_27) ;  /* 0x0000000000147947 */ /* 0x000fec0003800000 */
.L_x_21:
[----:B------:R-:W-:Y:S01]  /*1370*/  LOP3.LUT R0, R18, 0x80000000, R3, 0x48, !PT ;  /* 0x8000000012007812 */ /* 0x000fe200078e4803 */
[----:B------:R-:W-:Y:S06]  /*1380*/  BRA `(.L_x_27) ;  /* 0x00000000000c7947 */ /* 0x000fec0003800000 */
.L_x_20:
[----:B------:R-:W0:Y:S01]  /*1390*/  MUFU.RSQ R0, -QNAN ;  /* 0xffc0000000007908 */ /* 0x000e220000001400 */
[----:B------:R-:W-:Y:S05]  /*13a0*/  BRA `(.L_x_27) ;  /* 0x0000000000047947 */ /* 0x000fea0003800000 */
.L_x_19:
[----:B------:R-:W-:-:S07]  /*13b0*/  FADD.FTZ R0, R3, R0 ;  /* 0x0000000003007221 */ /* 0x000fce0000010000 */
.L_x_27:
[----:B------:R-:W-:Y:S05]  /*13c0*/  BSYNC.RECONVERGENT B1 ;  /* 0x0000000000017941 */ /* 0x000fea0003800200 */
.L_x_17:
[----:B------:R-:W-:-:S04]  /*13d0*/  IMAD.MOV.U32 R23, RZ, RZ, 0x0 ;  /* 0x00000000ff177424 */ /* 0x000fc800078e00ff */
[----:B0-----:R-:W-:Y:S05]  /*13e0*/  RET.REL.NODEC R22 `(_Z9Diamond_8P17curandStateXORWOWPfiS1_S1_) ;  /* 0xffffffec16047950 */ /* 0x001fea0003c3ffff */
.L_x_28:
        /* <DEDUP_REMOVED lines=9> */
.L_x_157:


//--------------------- .text._Z8Square_8P17curandStateXORWOWPfiS1_S1_ --------------------------
	.section	.text._Z8Square_8P17curandStateXORWOWPfiS1_S1_,"ax",@progbits
	.align	128
        .global         _Z8Square_8P17curandStateXORWOWPfiS1_S1_
        .type           _Z8Square_8P17curandStateXORWOWPfiS1_S1_,@function
        .size           _Z8Square_8P17curandStateXORWOWPfiS1_S1_,(.L_x_169 - _Z8Square_8P17curandStateXORWOWPfiS1_S1_)
        .other          _Z8Square_8P17curandStateXORWOWPfiS1_S1_,@"STO_CUDA_ENTRY STV_DEFAULT"
_Z8Square_8P17curandStateXORWOWPfiS1_S1_:
.text._Z8Square_8P17curandStateXORWOWPfiS1_S1_:
        /* <DEDUP_REMOVED lines=134> */
.L_x_29:
        /* <DEDUP_REMOVED lines=10> */
.L_x_169:


//--------------------- .text._Z9Diamond_6P17curandStateXORWOWPfiS1_S1_ --------------------------
	.section	.text._Z9Diamond_6P17curandStateXORWOWPfiS1_S1_,"ax",@progbits
	.align	128
        .global         _Z9Diamond_6P17curandStateXORWOWPfiS1_S1_
        .type           _Z9Diamond_6P17curandStateXORWOWPfiS1_S1_,@function
        .size           _Z9Diamond_6P17curandStateXORWOWPfiS1_S1_,(.L_x_158 - _Z9Diamond_6P17curandStateXORWOWPfiS1_S1_)
        .other          _Z9Diamond_6P17curandStateXORWOWPfiS1_S1_,@"STO_CUDA_ENTRY STV_DEFAULT"
_Z9Diamond_6P17curandStateXORWOWPfiS1_S1_:
.text._Z9Diamond_6P17curandStateXORWOWPfiS1_S1_:
[----:B------:R-:W-:Y:S08]  /*0000*/  LDC R1, c[0x0][0x37c] ;  /* 0x0000df00ff017b82 */ /* 0x000ff00000000800 */
[----:B------:R-:W0:Y:S08]  /*0010*/  LDC R0, c[0x0][0x390] ;  /* 0x0000e400ff007b82 */ /* 0x000e300000000800 */
[----:B------:R-:W1:Y:S08]  /*0020*/  S2UR UR4, SR_CTAID.X ;  /* 0x00000000000479c3 */ /* 0x000e700000002500 */
[----:B------:R-:W1:Y:S01]  /*0030*/  LDC R11, c[0x0][0x360] ;  /* 0x0000d800ff0b7b82 */ /* 0x000e620000000800 */
        /* <DEDUP_REMOVED lines=17> */
[----:B------:R-:W1:Y:S01]  /*0150*/  S2R R6, SR_TID.X ;  /* 0x0000000000067919 */ /* 0x000e620000002100 */
[----:B------:R-:W-:-:S04]  /*0160*/  LOP3.LUT R3, R0, 0x200, RZ, 0x3c, !PT ;  /* 0x0000020000037812 */ /* 0x000fc800078e3cff */
[----:B------:R-:W-:-:S06]  /*0170*/  ISETP.GE.AND P2, PT, R3, RZ, PT ;  /* 0x000000ff0300720c */ /* 0x000fcc0003f46270 */
[----:B------:R-:W-:-:S07]  /*0180*/  @P0 VIADD R2, R2, 0x1 ;  /* 0x0000000102020836 */ /* 0x000fce0000000000 */
[----:B------:R-:W-:Y:S01]  /*0190*/  @!P2 IMAD.MOV R2, RZ, RZ, -R2 ;  /* 0x000000ffff02a224 */ /* 0x000fe200078e0a02 */
[----:B------:R-:W-:-:S05]  /*01a0*/  @!P1 LOP3.LUT R2, RZ, R0, RZ, 0x33, !PT ;  /* 0x00000000ff029212 */ /* 0x000fca00078e33ff */
[----:B------:R-:W-:Y:S02]  /*01b0*/  IMAD R4, R2, R2, RZ ;  /* 0x0000000202047224 */ /* 0x000fe400078e02ff */
[----:B-1----:R-:W-:Y:S02]  /*01c0*/  IMAD R11, R11, UR4, R6 ;  /* 0x000000040b0b7c24 */ /* 0x002fe4000f8e0206 */
[----:B------:R-:W-:-:S05]  /*01d0*/  IMAD.SHL.U32 R6, R4, 0x4, RZ ;  /* 0x0000000404067824 */ /* 0x000fca00078e00ff */
[----:B------:R-:W-:-:S13]  /*01e0*/  ISETP.GE.AND P0, PT, R11, R6, PT ;  /* 0x000000060b00720c */ /* 0x000fda0003f06270 */
[----:B------:R-:W-:Y:S05]  /*01f0*/  @P0 EXIT ;  /* 0x000000000000094d */ /* 0x000fea0003800000 */
[----:B------:R-:W-:Y:S01]  /*0200*/  IABS R3, R4 ;  /* 0x0000000400037213 */ /* 0x000fe20000000000 */
[----:B------:R-:W0:Y:S01]  /*0210*/  LDCU.64 UR4, c[0x0][0x358] ;  /* 0x00006b00ff0477ac */ /* 0x000e220008000a00 */
[----:B------:R-:W-:Y:S02]  /*0220*/  IABS R5, R2 ;  /* 0x0000000200057213 */ /* 0x000fe40000000000 */
[----:B------:R-:W1:Y:S01]  /*0230*/  I2F.RP R12, R3 ;  /* 0x00000003000c7306 */ /* 0x000e620000209400 */
[----:B------:R-:W-:Y:S02]  /*0240*/  IABS R14, R11 ;  /* 0x0000000b000e7213 */ /* 0x000fe40000000000 */
[----:B------:R-:W-:Y:S02]  /*0250*/  IABS R15, R4 ;  /* 0x00000004000f7213 */ /* 0x000fe40000000000 */
[----:B------:R-:W-:-:S03]  /*0260*/  ISETP.NE.AND P3, PT, R4, RZ, PT ;  /* 0x000000ff0400720c */ /* 0x000fc60003f65270 */
[----:B------:R-:W2:Y:S08]  /*0270*/  I2F.RP R10, R5 ;  /* 0x00000005000a7306 */ /* 0x000eb00000209400 */
[----:B-1----:R-:W1:Y:S08]  /*0280*/  MUFU.RCP R12, R12 ;  /* 0x0000000c000c7308 */ /* 0x002e700000001000 */
[----:B--2---:R-:W2:Y:S01]  /*0290*/  MUFU.RCP R10, R10 ;  /* 0x0000000a000a7308 */ /* 0x004ea20000001000 */
[----:B-1----:R-:W-:Y:S01]  /*02a0*/  VIADD R8, R12, 0xffffffe ;  /* 0x0ffffffe0c087836 */ /* 0x002fe20000000000 */
[----:B------:R-:W-:-:S06]  /*02b0*/  IABS R12, R2 ;  /* 0x00000002000c7213 */ /* 0x000fcc0000000000 */
[----:B------:R1:W3:Y:S01]  /*02c0*/  F2I.FTZ.U32.TRUNC.NTZ R9, R8 ;  /* 0x0000000800097305 */ /* 0x0002e2000021f000 */
[----:B--2---:R-:W-:Y:S02]  /*02d0*/  IADD3 R6, PT, PT, R10, 0xffffffe, RZ ;  /* 0x0ffffffe0a067810 */ /* 0x004fe40007ffe0ff */
[----:B------:R-:W-:-:S05]  /*02e0*/  IADD3 R10, PT, PT, RZ, -R15, RZ ;  /* 0x8000000fff0a7210 */ /* 0x000fca0007ffe0ff */
[----:B------:R-:W2:Y:S01]  /*02f0*/  F2I.FTZ.U32.TRUNC.NTZ R7, R6 ;  /* 0x0000000600077305 */ /* 0x000ea2000021f000 */
[----:B-1----:R-:W-:Y:S02]  /*0300*/  IMAD.MOV.U32 R8, RZ, RZ, RZ ;  /* 0x000000ffff087224 */ /* 0x002fe400078e00ff */
[----:B---3--:R-:W-:-:S04]  /*0310*/  IMAD.MOV R16, RZ, RZ, -R9 ;  /* 0x000000ffff107224 */ /* 0x008fc800078e0a09 */
[----:B------:R-:W-:-:S04]  /*0320*/  IMAD R13, R16, R3, RZ ;  /* 0x00000003100d7224 */ /* 0x000fc800078e02ff */
[----:B------:R-:W-:-:S04]  /*0330*/  IMAD.HI.U32 R9, R9, R13, R8 ;  /* 0x0000000d09097227 */ /* 0x000fc800078e0008 */
[----:B--2---:R-:W-:Y:S02]  /*0340*/  IMAD.MOV R6, RZ, RZ, -R7 ;  /* 0x000000ffff067224 */ /* 0x004fe400078e0a07 */
[----:B------:R-:W-:Y:S02]  /*0350*/  IMAD.MOV.U32 R8, RZ, RZ, R14 ;  /* 0x000000ffff087224 */ /* 0x000fe400078e000e */
[----:B------:R-:W-:Y:S02]  /*0360*/  IMAD R13, R6, R5, RZ ;  /* 0x00000005060d7224 */ /* 0x000fe400078e02ff */
[----:B------:R-:W-:-:S04]  /*0370*/  IMAD.HI.U32 R9, R9, R8, RZ ;  /* 0x0000000809097227 */ /* 0x000fc800078e00ff */
[----:B------:R-:W-:Y:S02]  /*0380*/  IMAD.MOV.U32 R6, RZ, RZ, RZ ;  /* 0x000000ffff067224 */ /* 0x000fe400078e00ff */
[----:B------:R-:W-:Y:S02]  /*0390*/  IMAD R10, R9, R10, R8 ;  /* 0x0000000a090a7224 */ /* 0x000fe400078e0208 */
[----:B------:R-:W-:-:S03]  /*03a0*/  IMAD.HI.U32 R6, R7, R13, R6 ;  /* 0x0000000d07067227 */ /* 0x000fc600078e0006 */
[----:B------:R-:W-:Y:S01]  /*03b0*/  ISETP.GT.U32.AND P2, PT, R3, R10, PT ;  /* 0x0000000a0300720c */ /* 0x000fe20003f44070 */
[----:B------:R-:W-:Y:S02]  /*03c0*/  IMAD.MOV R7, RZ, RZ, -R12 ;  /* 0x000000ffff077224 */ /* 0x000fe400078e0a0c */
[----:B------:R-:W-:Y:S01]  /*03d0*/  IMAD.HI.U32 R6, R6, R8, RZ ;  /* 0x0000000806067227 */ /* 0x000fe200078e00ff */
[----:B------:R-:W1:Y:S03]  /*03e0*/  LDC.64 R12, c[0x0][0x380] ;  /* 0x0000e000ff0c7b82 */ /* 0x000e660000000a00 */
[----:B------:R-:W-:-:S05]  /*03f0*/  IMAD R8, R6, R7, R8 ;  /* 0x0000000706087224 */ /* 0x000fca00078e0208 */
[----:B------:R-:W-:Y:S01]  /*0400*/  ISETP.GT.U32.AND P0, PT, R5, R8, PT ;  /* 0x000000080500720c */ /* 0x000fe20003f04070 */
[----:B------:R-:W-:Y:S01]  /*0410*/  @!P2 IMAD.IADD R10, R10, 0x1, -R3 ;  /* 0x000000010a0aa824 */ /* 0x000fe200078e0a03 */
[----:B------:R-:W-:-:S04]  /*0420*/  @!P2 IADD3 R9, PT, PT, R9, 0x1, RZ ;  /* 0x000000010909a810 */ /* 0x000fc80007ffe0ff */
[----:B------:R-:W-:Y:S02]  /*0430*/  ISETP.GE.U32.AND P4, PT, R10, R3, PT ;  /* 0x000000030a00720c */ /* 0x000fe40003f86070 */
[----:B------:R-:W-:-:S04]  /*0440*/  LOP3.LUT R3, R11, R4, RZ, 0x3c, !PT ;  /* 0x000000040b037212 */ /* 0x000fc800078e3cff */
[----:B------:R-:W-:Y:S01]  /*0450*/  ISETP.GE.AND P1, PT, R3, RZ, PT ;  /* 0x000000ff0300720c */ /* 0x000fe20003f26270 */
[----:B------:R-:W-:Y:S01]  /*0460*/  @!P0 IMAD.IADD R8, R8, 0x1, -R5 ;  /* 0x0000000108088824 */ /* 0x000fe200078e0a05 */
[----:B------:R-:W-:Y:S01]  /*0470*/  LOP3.LUT R3, R11, R2, RZ, 0x3c, !PT ;  /* 0x000000020b037212 */ /* 0x000fe200078e3cff */
[----:B------:R-:W-:Y:S01]  /*0480*/  @!P0 VIADD R6, R6, 0x1 ;  /* 0x0000000106068836 */ /* 0x000fe20000000000 */
[----:B------:R-:W-:Y:S02]  /*0490*/  ISETP.NE.AND P0, PT, R2, RZ, PT ;  /* 0x000000ff0200720c */ /* 0x000fe40003f05270 */
[----:B------:R-:W-:Y:S01]  /*04a0*/  ISETP.GE.U32.AND P2, PT, R8, R5, PT ;  /* 0x000000050800720c */ /* 0x000fe20003f46070 */
[----:B------:R-:W-:Y:S01]  /*04b0*/  @P4 VIADD R9, R9, 0x1 ;  /* 0x0000000109094836 */ /* 0x000fe20000000000 */
[----:B------:R-:W-:-:S05]  /*04c0*/  ISETP.GE.AND P4, PT, R3, RZ, PT ;  /* 0x000000ff0300720c */ /* 0x000fca0003f86270 */
[----:B------:R-:W-:Y:S01]  /*04d0*/  @!P1 IMAD.MOV R9, RZ, RZ, -R9 ;  /* 0x000000ffff099224 */ /* 0x000fe200078e0a09 */
[----:B------:R-:W-:-:S04]  /*04e0*/  @!P3 LOP3.LUT R9, RZ, R4, RZ, 0x33, !PT ;  /* 0x00000004ff09b212 */ /* 0x000fc800078e33ff */
[----:B------:R-:W-:Y:S01]  /*04f0*/  SHF.R.S32.HI R4, RZ, 0x1f, R9 ;  /* 0x0000001fff047819 */ /* 0x000fe20000011409 */
[----:B------:R-:W-:-:S03]  /*0500*/  @P2 VIADD R6, R6, 0x1 ;  /* 0x0000000106062836 */ /* 0x000fc60000000000 */
[----:B------:R-:W-:Y:S02]  /*0510*/  LEA.HI R4, R4, R9, RZ, 0x2 ;  /* 0x0000000904047211 */ /* 0x000fe400078f10ff */
[----:B------:R-:W-:Y:S02]  /*0520*/  @!P4 IADD3 R6, PT, PT, -R6, RZ, RZ ;  /* 0x000000ff0606c210 */ /* 0x000fe40007ffe1ff */
[----:B------:R-:W-:Y:S02]  /*0530*/  @!P0 LOP3.LUT R6, RZ, R2, RZ, 0x33, !PT ;  /* 0x00000002ff068212 */ /* 0x000fe400078e33ff */
[----:B------:R-:W-:-:S03]  /*0540*/  LOP3.LUT R4, R4, 0xfc, RZ, 0xc0, !PT ;  /* 0x000000fc04047812 */ /* 0x000fc600078ec0ff */
[----:B------:R-:W-:Y:S02]  /*0550*/  IMAD.MOV R3, RZ, RZ, -R6 ;  /* 0x000000ffff037224 */ /* 0x000fe400078e0a06 */
[----:B------:R-:W-:Y:S02]  /*0560*/  IMAD.IADD R4, R9, 0x1, -R4 ;  /* 0x0000000109047824 */ /* 0x000fe400078e0a04 */
[----:B------:R-:W-:Y:S02]  /*0570*/  IMAD R3, R2, R3, R11 ;  /* 0x0000000302037224 */ /* 0x000fe400078e020b */
[-C--:B------:R-:W-:Y:S01]  /*0580*/  IMAD R6, R6, R0.reuse, RZ ;  /* 0x0000000006067224 */ /* 0x080fe200078e02ff */
[----:B------:R-:W-:Y:S01]  /*0590*/  LOP3.LUT R5, R4, 0x80, RZ, 0xc0, !PT ;  /* 0x0000008004057812 */ /* 0x000fe200078ec0ff */
[-C--:B------:R-:W-:Y:S01]  /*05a0*/  IMAD R3, R3, R0.reuse, RZ ;  /* 0x0000000003037224 */ /* 0x080fe200078e02ff */
[----:B------:R-:W-:Y:S02]  /*05b0*/  LEA.HI R0, R0, R0, RZ, 0x1 ;  /* 0x0000000000007211 */ /* 0x000fe400078f08ff */
[----:B------:R-:W-:-:S02]  /*05c0*/  LEA.HI R5, R5, R4, RZ, 0x19 ;  /* 0x0000000405057211 */ /* 0x000fc400078fc8ff */
[----:B------:R-:W-:Y:S02]  /*05d0*/  SHF.R.S32.HI R2, RZ, 0x1f, R3 ;  /* 0x0000001fff027819 */ /* 0x000fe40000011403 */
[C---:B------:R-:W-:Y:S02]  /*05e0*/  LOP3.LUT R7, R5.reuse, 0xfe, RZ, 0xc0, !PT ;  /* 0x000000fe05077812 */ /* 0x040fe400078ec0ff */
[----:B------:R-:W-:Y:S02]  /*05f0*/  LEA.HI R2, R2, R3, RZ, 0x9 ;  /* 0x0000000302027211 */ /* 0x000fe400078f48ff */
[----:B------:R-:W-:Y:S01]  /*0600*/  PRMT R8, R5, 0x8880, RZ ;  /* 0x0000888005087816 */ /* 0x000fe200000000ff */
[----:B------:R-:W-:Y:S01]  /*0610*/  IMAD.MOV R7, RZ, RZ, -R7 ;  /* 0x000000ffff077224 */ /* 0x000fe200078e0a07 */
[----:B------:R-:W-:Y:S02]  /*0620*/  LOP3.LUT R2, R2, 0xfffffe00, RZ, 0xc0, !PT ;  /* 0xfffffe0002027812 */ /* 0x000fe400078ec0ff */
[----:B------:R-:W-:-:S02]  /*0630*/  SHF.R.S32.HI R0, RZ, 0x1, R0 ;  /* 0x00000001ff007819 */ /* 0x000fc40000011400 */
[----:B------:R-:W-:Y:S01]  /*0640*/  PRMT R5, R7, 0x7710, RZ ;  /* 0x0000771007057816 */ /* 0x000fe200000000ff */
[----:B------:R-:W-:Y:S02]  /*0650*/  IMAD.MOV.U32 R7, RZ, RZ, R8 ;  /* 0x000000ffff077224 */ /* 0x000fe400078e0008 */
[----:B------:R-:W-:Y:S01]  /*0660*/  IMAD.IADD R8, R3, 0x1, -R2 ;  /* 0x0000000103087824 */ /* 0x000fe200078e0a02 */
[----:B------:R-:W-:Y:S02]  /*0670*/  SHF.R.S32.HI R3, RZ, 0x1f, R6 ;  /* 0x0000001fff037819 */ /* 0x000fe40000011406 */
[----:B------:R-:W-:Y:S02]  /*0680*/  IADD3 R4, PT, PT, R4, R5, RZ ;  /* 0x0000000504047210 */ /* 0x000fe40007ffe0ff */
[----:B------:R-:W-:Y:S02]  /*0690*/  LEA.HI R3, R3, R6, RZ, 0x9 ;  /* 0x0000000603037211 */ /* 0x000fe400078f48ff */
[----:B------:R-:W-:-:S02]  /*06a0*/  SHF.R.S32.HI R2, RZ, 0x1, R7 ;  /* 0x00000001ff027819 */ /* 0x000fc40000011407 */
[----:B------:R-:W-:Y:S02]  /*06b0*/  LOP3.LUT R4, R4, 0xffff, RZ, 0xc0, !PT ;  /* 0x0000ffff04047812 */ /* 0x000fe400078ec0ff */
[----:B------:R-:W-:Y:S02]  /*06c0*/  LOP3.LUT R3, R3, 0xfffffe00, RZ, 0xc0, !PT ;  /* 0xfffffe0003037812 */ /* 0x000fe400078ec0ff */
[----:B------:R-:W-:Y:S02]  /*06d0*/  PRMT R15, R2, 0x9910, RZ ;  /* 0x00009910020f7816 */ /* 0x000fe400000000ff */
[----:B------:R-:W-:Y:S01]  /*06e0*/  PRMT R5, R4, 0x8880, RZ ;  /* 0x0000888004057816 */ /* 0x000fe200000000ff */
[----:B------:R-:W-:Y:S02]  /*06f0*/  IMAD.IADD R3, R6, 0x1, -R3 ;  /* 0x0000000106037824 */ /* 0x000fe400078e0a03 */
[-C--:B------:R-:W-:Y:S01]  /*0700*/  IMAD R2, R15, R0.reuse, R8 ;  /* 0x000000000f027224 */ /* 0x080fe200078e0208 */
[C---:B------:R-:W-:Y:S01]  /*0710*/  IADD3 R7, PT, PT, -R5.reuse, 0x1, RZ ;  /* 0x0000000105077810 */ /* 0x040fe20007ffe1ff */
[----:B------:R-:W-:-:S04]  /*0720*/  IMAD R5, R5, R0, R3 ;  /* 0x0000000005057224 */ /* 0x000fc800078e0203 */
[-C--:B------:R-:W-:Y:S02]  /*0730*/  IMAD R2, R7, R0.reuse, R2 ;  /* 0x0000000007027224 */ /* 0x080fe400078e0202 */
[-C--:B------:R-:W-:Y:S01]  /*0740*/  IMAD R15, R15, R0.reuse, R5 ;  /* 0x000000000f0f7224 */ /* 0x080fe200078e0205 */
[----:B------:R-:W2:Y:S01]  /*0750*/  LDC.64 R6, c[0x0][0x398] ;  /* 0x0000e600ff067b82 */ /* 0x000ea20000000a00 */
[C-C-:B------:R-:W-:Y:S01]  /*0760*/  IMAD.IADD R14, R2.reuse, 0x1, R0.reuse ;  /* 0x00000001020e7824 */ /* 0x140fe200078e0200 */
[-C--:B------:R-:W-:Y:S01]  /*0770*/  ISETP.GE.AND P0, PT, R2, R0.reuse, PT ;  /* 0x000000000200720c */ /* 0x080fe20003f06270 */
[C---:B------:R-:W-:Y:S01]  /*0780*/  IMAD.IADD R27, R15.reuse, 0x1, R0 ;  /* 0x000000010f1b7824 */ /* 0x040fe200078e0200 */
[-C--:B------:R-:W-:Y:S02]  /*0790*/  ISETP.GE.AND P2, PT, R15, R0.reuse, PT ;  /* 0x000000000f00720c */ /* 0x080fe40003f46270 */
[----:B------:R-:W-:Y:S02]  /*07a0*/  ISETP.GT.AND P1, PT, R14, 0x200, PT ;  /* 0x000002000e00780c */ /* 0x000fe40003f24270 */
[----:B------:R-:W-:Y:S01]  /*07b0*/  ISETP.GT.AND P3, PT, R27, 0x200, PT ;  /* 0x000002001b00780c */ /* 0x000fe20003f64270 */
[----:B------:R-:W3:Y:S06]  /*07c0*/  LDC.64 R4, c[0x0][0x3a0] ;  /* 0x0000e800ff047b82 */ /* 0x000eec0000000a00 */
[----:B------:R-:W-:-:S02]  /*07d0*/  @P0 IADD3 R10, PT, PT, R2, -R0, RZ ;  /* 0x80000000020a0210 */ /* 0x000fc40007ffe0ff */
[----:B------:R-:W4:Y:S01]  /*07e0*/  @P0 LDC.64 R20, c[0x0][0x388] ;  /* 0x0000e200ff140b82 */ /* 0x000f220000000a00 */
[C---:B------:R-:W-:Y:S02]  /*07f0*/  @P2 IMAD.IADD R25, R15.reuse, 0x1, -R0 ;  /* 0x000000010f192824 */ /* 0x040fe400078e0a00 */
[C---:B------:R-:W-:Y:S02]  /*0800*/  @P0 IMAD R23, R15.reuse, 0x201, R10 ;  /* 0x000002010f170824 */ /* 0x040fe400078e020a */
[----:B------:R-:W-:Y:S02]  /*0810*/  @!P1 IMAD R3, R15, 0x201, R14 ;  /* 0x000002010f039824 */ /* 0x000fe400078e020e */
[----:B------:R-:W-:Y:S01]  /*0820*/  @P2 IMAD R25, R25, 0x201, R2 ;  /* 0x0000020119192824 */ /* 0x000fe200078e0202 */
[----:B------:R-:W0:Y:S08]  /*0830*/  @P2 LDC.64 R16, c[0x0][0x388] ;  /* 0x0000e200ff102b82 */ /* 0x000e300000000a00 */
[----:B------:R-:W1:Y:S08]  /*0840*/  @!P3 LDC.64 R8, c[0x0][0x388] ;  /* 0x0000e200ff08bb82 */ /* 0x000e700000000a00 */
[----:B------:R-:W3:Y:S01]  /*0850*/  @!P1 LDC.64 R18, c[0x0][0x388] ;  /* 0x0000e200ff129b82 */ /* 0x000ee20000000a00 */
[----:B----4-:R-:W-:-:S04]  /*0860*/  @P0 IMAD.WIDE R22, R23, 0x4, R20 ;  /* 0x0000000417160825 */ /* 0x010fc800078e0214 */
[----:B------:R-:W-:Y:S01]  /*0870*/  @!P3 IMAD R21, R27, 0x201, R2 ;  /* 0x000002011b15b824 */ /* 0x000fe200078e0202 */
[----:B------:R-:W-:Y:S01]  /*0880*/  I2FP.F32.S32 R14, R2 ;  /* 0x00000002000e7245 */ /* 0x000fe20000201400 */
[----:B0-----:R-:W-:-:S04]  /*0890*/  @P2 IMAD.WIDE R24, R25, 0x4, R16 ;  /* 0x0000000419182825 */ /* 0x001fc800078e0210 */
[----:B--2---:R-:W-:Y:S02]  /*08a0*/  IMAD.WIDE R26, R11, 0x4, R6 ;  /* 0x000000040b1a7825 */ /* 0x004fe400078e0206 */
[----:B------:R-:W2:Y:S02]  /*08b0*/  @P2 LDG.E R24, desc[UR4][R24.64] ;  /* 0x0000000418182981 */ /* 0x000ea4000c1e1900 */
[----:B-1----:R-:W-:-:S04]  /*08c0*/  @!P3 IMAD.WIDE R20, R21, 0x4, R8 ;  /* 0x000000041514b825 */ /* 0x002fc800078e0208 */
[----:B---3--:R-:W-:Y:S02]  /*08d0*/  IMAD.WIDE R28, R11, 0x4, R4 ;  /* 0x000000040b1c7825 */ /* 0x008fe400078e0204 */
[----:B------:R-:W3:Y:S02]  /*08e0*/  @!P3 LDG.E R20, desc[UR4][R20.64] ;  /* 0x000000041414b981 */ /* 0x000ee4000c1e1900 */
[----:B------:R-:W-:Y:S02]  /*08f0*/  @!P1 IMAD.WIDE R18, R3, 0x4, R18 ;  /* 0x0000000403129825 */ /* 0x000fe400078e0212 */
[----:B------:R0:W4:Y:S02]  /*0900*/  @P0 LDG.E R3, desc[UR4][R22.64] ;  /* 0x0000000416030981 */ /* 0x000124000c1e1900 */
[----:B------:R-:W-:Y:S02]  /*0910*/  IMAD.WIDE R12, R11, 0x30, R12 ;  /* 0x000000300b0c7825 */ /* 0x000fe400078e020c */
[----:B------:R1:W2:Y:S01]  /*0920*/  @!P1 LDG.E R0, desc[UR4][R18.64] ;  /* 0x0000000412009981 */ /* 0x0002a2000c1e1900 */
[----:B0-----:R-:W-:-:S03]  /*0930*/  I2FP.F32.S32 R23, R15 ;  /* 0x0000000f00177245 */ /* 0x001fc60000201400 */
[----:B------:R-:W-:Y:S04]  /*0940*/  STG.E desc[UR4][R26.64], R14 ;  /* 0x0000000e1a007986 */ /* 0x000fe8000c101904 */
[----:B------:R0:W-:Y:S04]  /*0950*/  STG.E desc[UR4][R28.64], R23 ;  /* 0x000000171c007986 */ /* 0x0001e8000c101904 */
[----:B------:R-:W3:Y:S04]  /*0960*/  LDG.E.64 R16, desc[UR4][R12.64] ;  /* 0x000000040c107981 */ /* 0x000ee8000c1e1b00 */
[----:B------:R-:W3:Y:S04]  /*0970*/  LDG.E.64 R10, desc[UR4][R12.64+0x10] ;  /* 0x000010040c0a7981 */ /* 0x000ee8000c1e1b00 */
[----:B------:R0:W5:Y:S04]  /*0980*/  LDG.E R19, desc[UR4][R12.64+0x20] ;  /* 0x000020040c137981 */ /* 0x000168000c1e1900 */
[----:B------:R0:W5:Y:S04]  /*0990*/  LDG.E.64 R8, desc[UR4][R12.64+0x28] ;  /* 0x000028040c087981 */ /* 0x000168000c1e1b00 */
[----:B------:R0:W5:Y:S04]  /*09a0*/  LDG.E.64 R6, desc[UR4][R12.64+0x8] ;  /* 0x000008040c067981 */ /* 0x000168000c1e1b00 */
[----:B------:R0:W5:Y:S01]  /*09b0*/  LDG.E.64 R4, desc[UR4][R12.64+0x18] ;  /* 0x000018040c047981 */ /* 0x000162000c1e1b00 */
[----:B-1----:R-:W-:-:S02]  /*09c0*/  IMAD.MOV.U32 R18, RZ, RZ, RZ ;  /* 0x000000ffff127224 */ /* 0x002fc400078e00ff */
[----:B------:R-:W-:-:S04]  /*09d0*/  @P0 IMAD.MOV.U32 R18, RZ, RZ, 0x1 ;  /* 0x00000001ff120424 */ /* 0x000fc800078e00ff */
[----:B------:R-:W-:-:S05]  /*09e0*/  @!P1 VIADD R18, R18, 0x1 ;  /* 0x0000000112129836 */ /* 0x000fca0000000000 */
[----:B------:R-:W-:-:S05]  /*09f0*/  @P2 IADD3 R18, PT, PT, R18, 0x1, RZ ;  /* 0x0000000112122810 */ /* 0x000fca0007ffe0ff */
[----:B------:R-:W-:-:S05]  /*0a00*/  @!P3 VIADD R18, R18, 0x1 ;  /* 0x000000011212b836 */ /* 0x000fca0000000000 */
[----:B------:R-:W-:Y:S01]  /*0a10*/  I2FP.F32.U32 R18, R18 ;  /* 0x0000001200127245 */ /* 0x000fe20000201000 */
[----:B------:R-:W-:-:S03]  /*0a20*/  IMAD.MOV.U32 R21, RZ, RZ, RZ ;  /* 0x000000ffff157224 */ /* 0x000fc600078e00ff */
[----:B0-----:R-:W0:Y:S01]  /*0a30*/  MUFU.RCP R23, R18 ;  /* 0x0000001200177308 */ /* 0x001e220000001000 */
[----:B------:R-:W-:Y:S01]  /*0a40*/  BSSY.RECONVERGENT B0, `(.L_x_30) ;  /* 0x000001d000007945 */ /* 0x000fe20003800200 */
[----:B----4-:R-:W-:-:S04]  /*0a50*/  @P0 FADD R21, RZ, R3 ;  /* 0x00000003ff150221 */ /* 0x010fc80000000000 */
[----:B--2---:R-:W-:Y:S01]  /*0a60*/  @!P1 FADD R21, R21, R0 ;  /* 0x0000000015159221 */ /* 0x004fe20000000000 */
[----:B---3--:R-:W-:-:S04]  /*0a70*/  SHF.R.U32.HI R14, RZ, 0x2, R17 ;  /* 0x00000002ff0e7819 */ /* 0x008fc80000011611 */
[----:B------:R-:W-:Y:S01]  /*0a80*/  LOP3.LUT R14, R14, R17, RZ, 0x3c, !PT ;  /* 0x000000110e0e7212 */ /* 0x000fe200078e3cff */
[----:B------:R-:W-:-:S04]  /*0a90*/  IMAD.SHL.U32 R22, R11, 0x10, RZ ;  /* 0x000000100b167824 */ /* 0x000fc800078e00ff */
[----:B------:R-:W-:Y:S02]  /*0aa0*/  IMAD.SHL.U32 R3, R14, 0x2, RZ ;  /* 0x000000020e037824 */ /* 0x000fe400078e00ff */
[----:B------:R-:W-:-:S03]  /*0ab0*/  @P2 FADD R21, R21, R24 ;  /* 0x0000001815152221 */ /* 0x000fc60000000000 */
[----:B------:R-:W-:Y:S01]  /*0ac0*/  LOP3.LUT R3, R11, R22, R3, 0x96, !PT ;  /* 0x000000160b037212 */ /* 0x000fe200078e9603 */
[----:B------:R-:W-:-:S03]  /*0ad0*/  @!P3 FADD R21, R21, R20 ;  /* 0x000000141515b221 */ /* 0x000fc60000000000 */
[----:B------:R-:W-:Y:S02]  /*0ae0*/  LOP3.LUT R17, R3, R14, RZ, 0x3c, !PT ;  /* 0x0000000e03117212 */ /* 0x000fe400078e3cff */
[----:B------:R-:W-:Y:S01]  /*0af0*/  IADD3 R14, PT, PT, R16, 0x587c5, RZ ;  /* 0x000587c5100e7810 */ /* 0x000fe20007ffe0ff */
[----:B0-----:R-:W-:Y:S01]  /*0b00*/  FFMA R0, -R18, R23, 1 ;  /* 0x3f80000012007423 */ /* 0x001fe20000000117 */
[----:B------:R-:W0:Y:S03]  /*0b10*/  FCHK P0, R21, R18 ;  /* 0x0000001215007302 */ /* 0x000e260000000000 */
[----:B------:R-:W-:Y:S02]  /*0b20*/  IMAD.IADD R3, R17, 0x1, R14 ;  /* 0x0000000111037824 */ /* 0x000fe400078e020e */
[----:B------:R-:W-:Y:S01]  /*0b30*/  FFMA R0, R23, R0, R23 ;  /* 0x0000000017007223 */ /* 0x000fe20000000017 */
[----:B------:R-:W-:-:S03]  /*0b40*/  IMAD.MOV.U32 R20, RZ, RZ, 0x2f800000 ;  /* 0x2f800000ff147424 */ /* 0x000fc600078e00ff */
[----:B------:R-:W-:Y:S01]  /*0b50*/  FFMA R23, R0, R21, RZ ;  /* 0x0000001500177223 */ /* 0x000fe200000000ff */
[----:B------:R-:W-:Y:S01]  /*0b60*/  I2FP.F32.U32 R3, R3 ;  /* 0x0000000300037245 */ /* 0x000fe20000201000 */
[----:B------:R-:W-:Y:S02]  /*0b70*/  IMAD.MOV.U32 R22, RZ, RZ, 0x41200000 ;  /* 0x41200000ff167424 */ /* 0x000fe400078e00ff */
[----:B------:R-:W-:Y:S02]  /*0b80*/  FFMA R16, -R18, R23, R21 ;  /* 0x0000001712107223 */ /* 0x000fe40000000115 */
[----:B------:R-:W-:Y:S02]  /*0b90*/  FFMA R3, R3, R20, 1.1641532182693481445e-10 ;  /* 0x2f00000003037423 */ /* 0x000fe40000000014 */
[----:B------:R-:W-:Y:S02]  /*0ba0*/  FFMA R23, R0, R16, R23 ;  /* 0x0000001000177223 */ /* 0x000fe40000000017 */
[----:B------:R-:W-:Y:S01]  /*0bb0*/  FFMA R16, R3, R22, -5 ;  /* 0xc0a0000003107423 */ /* 0x000fe20000000016 */
[----:B0-----:R-:W-:Y:S06]  /*0bc0*/  @!P0 BRA `(.L_x_31) ;  /* 0x0000000000108947 */ /* 0x001fec0003800000 */
[----:B------:R-:W-:Y:S01]  /*0bd0*/  IMAD.MOV.U32 R3, RZ, RZ, R21 ;  /* 0x000000ffff037224 */ /* 0x000fe200078e0015 */
[----:B------:R-:W-:-:S07]  /*0be0*/  MOV R22, 0xc00 ;  /* 0x00000c0000167802 */ /* 0x000fce0000000f00 */
[----:B-----5:R-:W-:Y:S05]  /*0bf0*/  CALL.REL.NOINC `($__internal_2_$__cuda_sm3x_div_rn_noftz_f32_slowpath) ;  /* 0x00000000004c7944 */ /* 0x020fea0003c00000 */
[----:B------:R-:W-:-:S07]  /*0c00*/  MOV R23, R0 ;  /* 0x0000000000177202 */ /* 0x000fce0000000f00 */
.L_x_31:
[----:B------:R-:W-:Y:S05]  /*0c10*/  BSYNC.RECONVERGENT B0 ;  /* 0x0000000000007941 */ /* 0x000fea0003800200 */
.L_x_30:
[----:B------:R-:W0:Y:S01]  /*0c20*/  LDC.64 R20, c[0x0][0x388] ;  /* 0x0000e200ff147b82 */ /* 0x000e220000000a00 */
[----:B------:R-:W-:Y:S02]  /*0c30*/  IMAD R3, R15, 0x201, R2 ;  /* 0x000002010f037824 */ /* 0x000fe400078e0202 */
[----:B------:R-:W-:Y:S01]  /*0c40*/  FADD R23, R16, R23 ;  /* 0x0000001710177221 */ /* 0x000fe20000000000 */
[----:B-----5:R-:W-:Y:S02]  /*0c50*/  IMAD.MOV.U32 R15, RZ, RZ, R6 ;  /* 0x000000ffff0f7224 */ /* 0x020fe400078e0006 */
        /* <DEDUP_REMOVED lines=13> */
        .weak           $__internal_2_$__cuda_sm3x_div_rn_noftz_f32_slowpath
        .type           $__internal_2_$__cuda_sm3x_div_rn_noftz_f32_slowpath,@function
        .size           $__internal_2_$__cuda_sm3x_div_rn_noftz_f32_slowpath,(.L_x_158 - $__internal_2_$__cuda_sm3x_div_rn_noftz_f32_slowpath)
$__internal_2_$__cuda_sm3x_div_rn_noftz_f32_slowpath:
[----:B------:R-:W-:Y:S01]  /*0d30*/  SHF.R.U32.HI R21, RZ, 0x17, R18 ;  /* 0x00000017ff157819 */ /* 0x000fe20000011612 */
[----:B------:R-:W-:Y:S01]  /*0d40*/  BSSY.RECONVERGENT B1, `(.L_x_32) ;  /* 0x0000063000017945 */ /* 0x000fe20003800200 */
[----:B------:R-:W-:Y:S02]  /*0d50*/  SHF.R.U32.HI R24, RZ, 0x17, R3 ;  /* 0x00000017ff187819 */ /* 0x000fe40000011603 */
[----:B------:R-:W-:Y:S02]  /*0d60*/  LOP3.LUT R21, R21, 0xff, RZ, 0xc0, !PT ;  /* 0x000000ff15157812 */ /* 0x000fe400078ec0ff */
[----:B------:R-:W-:Y:S02]  /*0d70*/  LOP3.LUT R24, R24, 0xff, RZ, 0xc0, !PT ;  /* 0x000000ff18187812 */ /* 0x000fe400078ec0ff */
[----:B------:R-:W-:-:S03]  /*0d80*/  IADD3 R25, PT, PT, R21, -0x1, RZ ;  /* 0xffffffff15197810 */ /* 0x000fc60007ffe0ff */
[----:B------:R-:W-:Y:S01]  /*0d90*/  VIADD R23, R24, 0xffffffff ;  /* 0xffffffff18177836 */ /* 0x000fe20000000000 */
        /* <DEDUP_REMOVED lines=23> */
[----:B------:R-:W-:Y:S01]  /*0f10*/  @P0 IMAD.MOV.U32 R20, RZ, RZ, RZ ;  /* 0x000000ffff140224 */ /* 0x000fe200078e00ff */
[----:B------:R-:W-:Y:S01]  /*0f20*/  @!P0 MOV R20, 0xffffffc0 ;  /* 0xffffffc000148802 */ /* 0x000fe20000000f00 */
[----:B------:R-:W-:Y:S01]  /*0f30*/  @!P0 FFMA R3, R3, 1.84467440737095516160e+19, RZ ;  /* 0x5f80000003038823 */ /* 0x000fe200000000ff */
[----:B------:R-:W-:-:S03]  /*0f40*/  @!P1 FFMA R18, R0, 1.84467440737095516160e+19, RZ ;  /* 0x5f80000000129823 */ /* 0x000fc600000000ff */
[----:B------:R-:W-:-:S07]  /*0f50*/  @!P1 VIADD R20, R20, 0x40 ;  /* 0x0000004014149836 */ /* 0x000fce0000000000 */
.L_x_33:
        /* <DEDUP_REMOVED lines=51> */
.L_x_40:
[----:B------:R-:W-:-:S04]  /*1290*/  LOP3.LUT R0, R0, 0x80000000, RZ, 0xc0, !PT ;  /* 0x8000000000007812 */ /* 0x000fc800078ec0ff */
[----:B------:R-:W-:Y:S01]  /*12a0*/  LOP3.LUT R0, R0, 0x7f800000, RZ, 0xfc, !PT ;  /* 0x7f80000000007812 */ /* 0x000fe200078efcff */
[----:B------:R-:W-:Y:S06]  /*12b0*/  BRA `(.L_x_41) ;  /* 0x0000000000047947 */ /* 0x000fec0003800000 */
.L_x_39:
[----:B------:R-:W-:-:S07]  /*12c0*/  IMAD R0, R21, 0x800000, R0 ;  /* 0x0080000015007824 */ /* 0x000fce00078e0200 */
.L_x_41:
[----:B------:R-:W-:Y:S05]  /*12d0*/  BSYNC.RECONVERGENT B2 ;  /* 0x0000000000027941 */ /* 0x000fea0003800200 */
.L_x_38:
[----:B------:R-:W-:Y:S05]  /*12e0*/  BRA `(.L_x_42) ;  /* 0x0000000000207947 */ /* 0x000fea0003800000 */
.L_x_37:
[----:B------:R-:W-:-:S04]  /*12f0*/  LOP3.LUT R0, R18, 0x80000000, R3, 0x48, !PT ;  /* 0x8000000012007812 */ /* 0x000fc800078e4803 */
[----:B------:R-:W-:Y:S01]  /*1300*/  LOP3.LUT R0, R0, 0x7f800000, RZ, 0xfc, !PT ;  /* 0x7f80000000007812 */ /* 0x000fe200078efcff */
[----:B------:R-:W-:Y:S06]  /*1310*/  BRA `(.L_x_42) ;  /* 0x0000000000147947 */ /* 0x000fec0003800000 */
.L_x_36:
[----:B------:R-:W-:Y:S01]  /*1320*/  LOP3.LUT R0, R18, 0x80000000, R3, 0x48, !PT ;  /* 0x8000000012007812 */ /* 0x000fe200078e4803 */
[----:B------:R-:W-:Y:S06]  /*1330*/  BRA `(.L_x_42) ;  /* 0x00000000000c7947 */ /* 0x000fec0003800000 */
.L_x_35:
[----:B------:R-:W0:Y:S01]  /*1340*/  MUFU.RSQ R0, -QNAN ;  /* 0xffc0000000007908 */ /* 0x000e220000001400 */
[----:B------:R-:W-:Y:S05]  /*1350*/  BRA `(.L_x_42) ;  /* 0x0000000000047947 */ /* 0x000fea0003800000 */
.L_x_34:
[----:B------:R-:W-:-:S07]  /*1360*/  FADD.FTZ R0, R3, R0 ;  /* 0x0000000003007221 */ /* 0x000fce0000010000 */
.L_x_42:
[----:B------:R-:W-:Y:S05]  /*1370*/  BSYNC.RECONVERGENT B1 ;  /* 0x0000000000017941 */ /* 0x000fea0003800200 */
.L_x_32:
[----:B------:R-:W-:-:S04]  /*1380*/  IMAD.MOV.U32 R23, RZ, RZ, 0x0 ;  /* 0x00000000ff177424 */ /* 0x000fc800078e00ff */
[----:B0-----:R-:W-:Y:S05]  /*1390*/  RET.REL.NODEC R22 `(_Z9Diamond_6P17curandStateXORWOWPfiS1_S1_) ;  /* 0xffffffec16187950 */ /* 0x001fea0003c3ffff */
.L_x_43:
        /* <DEDUP_REMOVED lines=14> */
.L_x_158:


//--------------------- .text._Z8Square_6P17curandStateXORWOWPfiS1_S1_ --------------------------
	.section	.text._Z8Square_6P17curandStateXORWOWPfiS1_S1_,"ax",@progbits
	.align	128
        .global         _Z8Square_6P17curandStateXORWOWPfiS1_S1_
        .type           _Z8Square_6P17curandStateXORWOWPfiS1_S1_,@function
        .size           _Z8Square_6P17curandStateXORWOWPfiS1_S1_,(.L_x_171 - _Z8Square_6P17curandStateXORWOWPfiS1_S1_)
        .other          _Z8Square_6P17curandStateXORWOWPfiS1_S1_,@"STO_CUDA_ENTRY STV_DEFAULT"
_Z8Square_6P17curandStateXORWOWPfiS1_S1_:
.text._Z8Square_6P17curandStateXORWOWPfiS1_S1_:
[----:B------:R-:W-:Y:S08]  /*0000*/  LDC R1, c[0x0][0x37c] ;  /* 0x0000df00ff017b82 */ /* 0x000ff00000000800 */
[----:B------:R-:W0:Y:S01]  /*0010*/  LDC R2, c[0x0][0x390] ;  /* 0x0000e400ff027b82 */ /* 0x000e220000000800 */
[----:B------:R-:W1:Y:S07]  /*0020*/  S2R R7, SR_TID.X ;  /* 0x0000000000077919 */ /* 0x000e6e0000002100 */
[----:B------:R-:W1:Y:S01]  /*0030*/  S2UR UR4, SR_CTAID.X ;  /* 0x00000000000479c3 */ /* 0x000e620000002500 */
[----:B0-----:R-:W-:-:S04]  /*0040*/  IABS R6, R2 ;  /* 0x0000000200067213 */ /* 0x001fc80000000000 */
[----:B------:R-:W0:Y:S08]  /*0050*/  I2F.RP R0, R6 ;  /* 0x0000000600007306 */ /* 0x000e300000209400 */
[----:B0-----:R-:W0:Y:S02]  /*0060*/  MUFU.RCP R0, R0 ;  /* 0x0000000000007308 */ /* 0x001e240000001000 */
[----:B0-----:R-:W-:Y:S01]  /*0070*/  VIADD R4, R0, 0xffffffe ;  /* 0x0ffffffe00047836 */ /* 0x001fe20000000000 */
[----:B------:R-:W-:-:S05]  /*0080*/  LOP3.LUT R0, R2, 0x200, RZ, 0x3c, !PT ;  /* 0x0000020002007812 */ /* 0x000fca00078e3cff */
[----:B------:R0:W2:Y:S01]  /*0090*/  F2I.FTZ.U32.TRUNC.NTZ R5, R4 ;  /* 0x0000000400057305 */ /* 0x0000a2000021f000 */
[----:B------:R-:W-:Y:S01]  /*00a0*/  ISETP.GE.AND P1, PT, R0, RZ, PT ;  /* 0x000000ff0000720c */ /* 0x000fe20003f26270 */
[----:B0-----:R-:W-:Y:S02]  /*00b0*/  HFMA2 R4, -RZ, RZ, 0, 0 ;  /* 0x00000000ff047431 */ /* 0x001fe400000001ff */
[----:B--2---:R-:W-:-:S04]  /*00c0*/  IMAD.MOV R3, RZ, RZ, -R5 ;  /* 0x000000ffff037224 */ /* 0x004fc800078e0a05 */
[----:B------:R-:W-:-:S04]  /*00d0*/  IMAD R3, R3, R6, RZ ;  /* 0x0000000603037224 */ /* 0x000fc800078e02ff */
[----:B------:R-:W-:Y:S02]  /*00e0*/  IMAD.HI.U32 R5, R5, R3, R4 ;  /* 0x0000000305057227 */ /* 0x000fe400078e0004 */
[----:B------:R-:W1:Y:S04]  /*00f0*/  LDC R4, c[0x0][0x360] ;  /* 0x0000d800ff047b82 */ /* 0x000e680000000800 */
[----:B------:R-:W-:-:S04]  /*0100*/  IMAD.HI.U32 R5, R5, 0x200, RZ ;  /* 0x0000020005057827 */ /* 0x000fc800078e00ff */
[----:B------:R-:W-:-:S04]  /*0110*/  IMAD.MOV R3, RZ, RZ, -R5 ;  /* 0x000000ffff037224 */ /* 0x000fc800078e0a05 */
[----:B------:R-:W-:-:S05]  /*0120*/  IMAD R3, R6, R3, 0x200 ;  /* 0x0000020006037424 */ /* 0x000fca00078e0203 */
[----:B------:R-:W-:Y:S01]  /*0130*/  ISETP.GT.U32.AND P2, PT, R6, R3, PT ;  /* 0x000000030600720c */ /* 0x000fe20003f44070 */
[----:B-1----:R-:W-:-:S12]  /*0140*/  IMAD R4, R4, UR4, R7 ;  /* 0x0000000404047c24 */ /* 0x002fd8000f8e0207 */
[-C--:B------:R-:W-:Y:S01]  /*0150*/  @!P2 IADD3 R3, PT, PT, R3, -R6.reuse, RZ ;  /* 0x800000060303a210 */ /* 0x080fe20007ffe0ff */
[----:B------:R-:W-:Y:S01]  /*0160*/  @!P2 VIADD R5, R5, 0x1 ;  /* 0x000000010505a836 */ /* 0x000fe20000000000 */
[----:B------:R-:W-:Y:S02]  /*0170*/  ISETP.NE.AND P2, PT, R2, RZ, PT ;  /* 0x000000ff0200720c */ /* 0x000fe40003f45270 */
[----:B------:R-:W-:-:S13]  /*0180*/  ISETP.GE.U32.AND P0, PT, R3, R6, PT ;  /* 0x000000060300720c */ /* 0x000fda0003f06070 */
[----:B------:R-:W-:-:S05]  /*0190*/  @P0 IADD3 R5, PT, PT, R5, 0x1, RZ ;  /* 0x0000000105050810 */ /* 0x000fca0007ffe0ff */
[----:B------:R-:W-:-:S05]  /*01a0*/  IMAD.MOV.U32 R9, RZ, RZ, R5 ;  /* 0x000000ffff097224 */ /* 0x000fca00078e0005 */
[----:B------:R-:W-:Y:S02]  /*01b0*/  @!P1 IADD3 R9, PT, PT, -R9, RZ, RZ ;  /* 0x000000ff09099210 */ /* 0x000fe40007ffe1ff */
[----:B------:R-:W-:-:S05]  /*01c0*/  @!P2 LOP3.LUT R9, RZ, R2, RZ, 0x33, !PT ;  /* 0x00000002ff09a212 */ /* 0x000fca00078e33ff */
[----:B------:R-:W-:-:S05]  /*01d0*/  IMAD R3, R9, R9, RZ ;  /* 0x0000000909037224 */ /* 0x000fca00078e02ff */
[----:B------:R-:W-:-:S13]  /*01e0*/  ISETP.GE.AND P0, PT, R4, R3, PT ;  /* 0x000000030400720c */ /* 0x000fda0003f06270 */
[----:B------:R-:W-:Y:S05]  /*01f0*/  @P0 EXIT ;  /* 0x000000000000094d */ /* 0x000fea0003800000 */
[-C--:B------:R-:W-:Y:S01]  /*0200*/  IABS R3, R9.reuse ;  /* 0x0000000900037213 */ /* 0x080fe20000000000 */
[----:B------:R-:W0:Y:S01]  /*0210*/  LDCU.64 UR4, c[0x0][0x358] ;  /* 0x00006b00ff0477ac */ /* 0x000e220008000a00 */
[----:B------:R-:W-:Y:S02]  /*0220*/  IABS R10, R4 ;  /* 0x00000004000a7213 */ /* 0x000fe40000000000 */
[----:B------:R-:W1:Y:S01]  /*0230*/  I2F.RP R0, R3 ;  /* 0x0000000300007306 */ /* 0x000e620000209400 */
[----:B------:R-:W-:-:S07]  /*0240*/  IABS R11, R9 ;  /* 0x00000009000b7213 */ /* 0x000fce0000000000 */
[----:B-1----:R-:W1:Y:S02]  /*0250*/  MUFU.RCP R0, R0 ;  /* 0x0000000000007308 */ /* 0x002e640000001000 */
[----:B-1----:R-:W-:Y:S02]  /*0260*/  VIADD R6, R0, 0xffffffe ;  /* 0x0ffffffe00067836 */ /* 0x002fe40000000000 */
[----:B------:R-:W-:-:S04]  /*0270*/  IMAD.MOV R0, RZ, RZ, -R11 ;  /* 0x000000ffff007224 */ /* 0x000fc800078e0a0b */
[----:B------:R1:W2:Y:S02]  /*0280*/  F2I.FTZ.U32.TRUNC.NTZ R7, R6 ;  /* 0x0000000600077305 */ /* 0x0002a4000021f000 */
[----:B-1----:R-:W-:Y:S02]  /*0290*/  MOV R6, RZ ;  /* 0x000000ff00067202 */ /* 0x002fe40000000f00 */
[----:B--2---:R-:W-:-:S05]  /*02a0*/  IADD3 R8, PT, PT, RZ, -R7, RZ ;  /* 0x80000007ff087210 */ /* 0x004fca0007ffe0ff */
[----:B------:R-:W-:Y:S02]  /*02b0*/  IMAD R5, R8, R3, RZ ;  /* 0x0000000308057224 */ /* 0x000fe400078e02ff */
[----:B------:R-:W-:Y:S02]  /*02c0*/  IMAD.MOV.U32 R8, RZ, RZ, R10 ;  /* 0x000000ffff087224 */ /* 0x000fe400078e000a */
[----:B------:R-:W-:Y:S01]  /*02d0*/  IMAD.HI.U32 R7, R7, R5, R6 ;  /* 0x0000000507077227 */ /* 0x000fe200078e0006 */
[----:B------:R-:W1:Y:S05]  /*02e0*/  LDC.64 R10, c[0x0][0x380] ;  /* 0x0000e000ff0a7b82 */ /* 0x000e6a0000000a00 */
        /* <DEDUP_REMOVED lines=10> */
[----:B------:R-:W-:Y:S02]  /*0390*/  IMAD.MOV.U32 R3, RZ, RZ, R7 ;  /* 0x000000ffff037224 */ /* 0x000fe400078e0007 */
[----:B------:R-:W2:Y:S03]  /*03a0*/  LDC.64 R6, c[0x0][0x3a0] ;  /* 0x0000e800ff067b82 */ /* 0x000ea60000000a00 */
[----:B------:R-:W-:Y:S02]  /*03b0*/  @!P1 IADD3 R3, PT, PT, -R3, RZ, RZ ;  /* 0x000000ff03039210 */ /* 0x000fe40007ffe1ff */
[----:B------:R-:W-:-:S05]  /*03c0*/  @!P2 LOP3.LUT R3, RZ, R9, RZ, 0x33, !PT ;  /* 0x00000009ff03a212 */ /* 0x000fca00078e33ff */
[----:B------:R-:W-:Y:S02]  /*03d0*/  IMAD.MOV R5, RZ, RZ, -R3 ;  /* 0x000000ffff057224 */ /* 0x000fe400078e0a03 */
[-C--:B------:R-:W-:Y:S02]  /*03e0*/  IMAD R13, R3, R2.reuse, RZ ;  /* 0x00000002030d7224 */ /* 0x080fe400078e02ff */
[----:B------:R-:W-:Y:S02]  /*03f0*/  IMAD R5, R9, R5, R4 ;  /* 0x0000000509057224 */ /* 0x000fe400078e0204 */
[----:B------:R-:W3:Y:S01]  /*0400*/  LDC.64 R8, c[0x0][0x398] ;  /* 0x0000e600ff087b82 */ /* 0x000ee20000000a00 */
[----:B------:R-:W-:Y:S01]  /*0410*/  SHF.R.S32.HI R12, RZ, 0x1f, R13 ;  /* 0x0000001fff0c7819 */ /* 0x000fe2000001140d */
[----:B------:R-:W-:-:S03]  /*0420*/  IMAD R5, R5, R2, RZ ;  /* 0x0000000205057224 */ /* 0x000fc600078e02ff */
[----:B------:R-:W-:Y:S02]  /*0430*/  LEA.HI R3, R12, R13, RZ, 0x9 ;  /* 0x0000000d0c037211 */ /* 0x000fe400078f48ff */
[----:B------:R-:W-:Y:S01]  /*0440*/  SHF.R.S32.HI R0, RZ, 0x1f, R5 ;  /* 0x0000001fff007819 */ /* 0x000fe20000011405 */
[----:B--2---:R-:W-:Y:S01]  /*0450*/  IMAD.WIDE R20, R4, 0x4, R6 ;  /* 0x0000000404147825 */ /* 0x004fe200078e0206 */
[----:B------:R-:W-:Y:S01]  /*0460*/  LOP3.LUT R14, R3, 0xfffffe00, RZ, 0xc0, !PT ;  /* 0xfffffe00030e7812 */ /* 0x000fe200078ec0ff */
[----:B------:R-:W2:Y:S01]  /*0470*/  LDC.64 R6, c[0x0][0x388] ;  /* 0x0000e200ff067b82 */ /* 0x000ea20000000a00 */
[----:B------:R-:W-:-:S03]  /*0480*/  LEA.HI R0, R0, R5, RZ, 0x9 ;  /* 0x0000000500007211 */ /* 0x000fc600078f48ff */
[----:B------:R-:W-:Y:S01]  /*0490*/  IMAD.IADD R13, R13, 0x1, -R14 ;  /* 0x000000010d0d7824 */ /* 0x000fe200078e0a0e */
[----:B------:R-:W-:Y:S02]  /*04a0*/  LOP3.LUT R12, R0, 0xfffffe00, RZ, 0xc0, !PT ;  /* 0xfffffe00000c7812 */ /* 0x000fe400078ec0ff */
[----:B------:R-:W-:Y:S02]  /*04b0*/  LEA.HI R0, R2, R2, RZ, 0x1 ;  /* 0x0000000202007211 */ /* 0x000fe400078f08ff */
[----:B------:R-:W-:Y:S02]  /*04c0*/  IADD3 R12, PT, PT, R5, -R12, RZ ;  /* 0x8000000c050c7210 */ /* 0x000fe40007ffe0ff */
[----:B------:R-:W-:Y:S01]  /*04d0*/  SHF.R.S32.HI R3, RZ, 0x1, R0 ;  /* 0x00000001ff037819 */ /* 0x000fe20000011400 */
[----:B---3--:R-:W-:-:S03]  /*04e0*/  IMAD.WIDE R18, R4, 0x4, R8 ;  /* 0x0000000404127825 */ /* 0x008fc600078e0208 */
[C---:B------:R-:W-:Y:S01]  /*04f0*/  IADD3 R0, PT, PT, R3.reuse, R12, RZ ;  /* 0x0000000c03007210 */ /* 0x040fe20007ffe0ff */
[----:B------:R-:W-:-:S03]  /*0500*/  IMAD.IADD R3, R3, 0x1, R13 ;  /* 0x0000000103037824 */ /* 0x000fc600078e020d */
[----:B------:R-:W-:Y:S01]  /*0510*/  I2FP.F32.S32 R23, R0 ;  /* 0x0000000000177245 */ /* 0x000fe20000201400 */
[----:B-1----:R-:W-:Y:S01]  /*0520*/  IMAD.WIDE R4, R4, 0x30, R10 ;  /* 0x0000003004047825 */ /* 0x002fe200078e020a */
[----:B------:R-:W-:-:S03]  /*0530*/  I2FP.F32.S32 R25, R3 ;  /* 0x0000000300197245 */ /* 0x000fc60000201400 */
[----:B0-----:R0:W-:Y:S04]  /*0540*/  STG.E desc[UR4][R18.64], R23 ;  /* 0x0000001712007986 */ /* 0x0011e8000c101904 */
[----:B------:R1:W-:Y:S04]  /*0550*/  STG.E desc[UR4][R20.64], R25 ;  /* 0x0000001914007986 */ /* 0x0003e8000c101904 */
[----:B------:R-:W3:Y:S04]  /*0560*/  LDG.E.64 R14, desc[UR4][R4.64] ;  /* 0x00000004040e7981 */ /* 0x000ee8000c1e1b00 */
[----:B------:R-:W4:Y:S04]  /*0570*/  LDG.E.64 R8, desc[UR4][R4.64+0x10] ;  /* 0x0000100404087981 */ /* 0x000f28000c1e1b00 */
[----:B------:R-:W5:Y:S01]  /*0580*/  LDG.E.64 R16, desc[UR4][R4.64+0x8] ;  /* 0x0000080404107981 */ /* 0x000f62000c1e1b00 */
[----:B------:R-:W-:-:S04]  /*0590*/  IMAD R27, R13, 0x201, R12 ;  /* 0x000002010d1b7824 */ /* 0x000fc800078e020c */
[----:B0-----:R-:W-:Y:S01]  /*05a0*/  IMAD R19, R2, 0x201, R27 ;  /* 0x0000020102137824 */ /* 0x001fe200078e021b */
[----:B---3--:R-:W-:Y:S01]  /*05b0*/  SHF.R.U32.HI R10, RZ, 0x2, R15 ;  /* 0x00000002ff0a7819 */ /* 0x008fe2000001160f */
[----:B------:R-:W-:-:S03]  /*05c0*/  VIADD R14, R14, 0x587c5 ;  /* 0x000587c50e0e7836 */ /* 0x000fc60000000000 */
[----:B------:R-:W-:Y:S01]  /*05d0*/  LOP3.LUT R15, R10, R15, RZ, 0x3c, !PT ;  /* 0x0000000f0a0f7212 */ /* 0x000fe200078e3cff */
[----:B----4-:R-:W-:Y:S01]  /*05e0*/  IMAD.MOV.U32 R13, RZ, RZ, R8 ;  /* 0x000000ffff0d7224 */ /* 0x010fe200078e0008 */
[----:B------:R-:W-:Y:S02]  /*05f0*/  SHF.L.U32 R10, R9, 0x4, RZ ;  /* 0x00000004090a7819 */ /* 0x000fe400000006ff */
[----:B-----5:R-:W-:Y:S01]  /*0600*/  MOV R12, R17 ;  /* 0x00000011000c7202 */ /* 0x020fe20000000f00 */
[----:B------:R-:W-:-:S04]  /*0610*/  IMAD.SHL.U32 R11, R15, 0x2, RZ ;  /* 0x000000020f0b7824 */ /* 0x000fc800078e00ff */
[----:B------:R0:W-:Y:S01]  /*0620*/  STG.E.64 desc[UR4][R4.64+0x8], R12 ;  /* 0x0000080c04007986 */ /* 0x0001e2000c101b04 */
[----:B------:R-:W-:Y:S01]  /*0630*/  LOP3.LUT R18, R9, R10, R11, 0x96, !PT ;  /* 0x0000000a09127212 */ /* 0x000fe200078e960b */
[----:B--2---:R-:W-:-:S03]  /*0640*/  IMAD.WIDE R10, R27, 0x4, R6 ;  /* 0x000000041b0a7825 */ /* 0x004fc600078e0206 */
[----:B------:R-:W-:Y:S01]  /*0650*/  LOP3.LUT R17, R18, R15, RZ, 0x3c, !PT ;  /* 0x0000000f12117212 */ /* 0x000fe200078e3cff */
[----:B------:R-:W-:Y:S01]  /*0660*/  IMAD.WIDE R18, R19, 0x4, R6 ;  /* 0x0000000413127825 */ /* 0x000fe200078e0206 */
[----:B------:R-:W-:Y:S02]  /*0670*/  MOV R15, R16 ;  /* 0x00000010000f7202 */ /* 0x000fe40000000f00 */
[----:B------:R-:W-:Y:S01]  /*0680*/  MOV R16, R9 ;  /* 0x0000000900107202 */ /* 0x000fe20000000f00 */
[C---:B------:R-:W-:Y:S02]  /*0690*/  IMAD.WIDE R8, R2.reuse, 0x4, R10 ;  /* 0x0000000402087825 */ /* 0x040fe400078e020a */
[----:B------:R2:W-:Y:S04]  /*06a0*/  STG.E.64 desc[UR4][R4.64], R14 ;  /* 0x0000000e04007986 */ /* 0x0005e8000c101b04 */
[----:B------:R3:W-:Y:S01]  /*06b0*/  STG.E.64 desc[UR4][R4.64+0x10], R16 ;  /* 0x0000101004007986 */ /* 0x0007e2000c101b04 */
[----:B-1----:R-:W-:-:S03]  /*06c0*/  IMAD.WIDE R20, R2, 0x4, R18 ;  /* 0x0000000402147825 */ /* 0x002fc600078e0212 */
[----:B------:R-:W4:Y:S04]  /*06d0*/  LDG.E R10, desc[UR4][R10.64] ;  /* 0x000000040a0a7981 */ /* 0x000f28000c1e1900 */
[----:B------:R-:W4:Y:S04]  /*06e0*/  LDG.E R9, desc[UR4][R8.64] ;  /* 0x0000000408097981 */ /* 0x000f28000c1e1900 */
[----:B------:R-:W5:Y:S04]  /*06f0*/  LDG.E R19, desc[UR4][R18.64] ;  /* 0x0000000412137981 */ /* 0x000f68000c1e1900 */
[----:B------:R-:W5:Y:S01]  /*0700*/  LDG.E R21, desc[UR4][R20.64] ;  /* 0x0000000414157981 */ /* 0x000f62000c1e1900 */
[----:B------:R-:W-:Y:S01]  /*0710*/  IMAD.IADD R2, R17, 0x1, R14 ;  /* 0x0000000111027824 */ /* 0x000fe200078e020e */
[----:B0-----:R-:W-:Y:S01]  /*0720*/  MOV R13, 0x2f800000 ;  /* 0x2f800000000d7802 */ /* 0x001fe20000000f00 */
[----:B--2---:R-:W-:-:S02]  /*0730*/  IMAD.MOV.U32 R15, RZ, RZ, 0x41200000 ;  /* 0x41200000ff0f7424 */ /* 0x004fc400078e00ff */
        /* <DEDUP_REMOVED lines=12> */
.L_x_44:
        /* <DEDUP_REMOVED lines=16> */
.L_x_171:


//--------------------- .text._Z16Square_Diamond_4P17curandStateXORWOWPfiS1_S1_ --------------------------
	.section	.text._Z16Square_Diamond_4P17curandStateXORWOWPfiS1_S1_,"ax",@progbits
	.align	128
        .global         _Z16Square_Diamond_4P17curandStateXORWOWPfiS1_S1_
        .type           _Z16Square_Diamond_4P17curandStateXORWOWPfiS1_S1_,@function
        .size           _Z16Square_Diamond_4P17curandStateXORWOWPfiS1_S1_,(.L_x_159 - _Z16Square_Diamond_4P17curandStateXORWOWPfiS1_S1_)
        .other          _Z16Square_Diamond_4P17curandStateXORWOWPfiS1_S1_,@"STO_CUDA_ENTRY STV_DEFAULT"
_Z16Square_Diamond_4P17curandStateXORWOWPfiS1_S1_:
.text._Z16Square_Diamond_4P17curandStateXORWOWPfiS1_S1_:
[----:B------:R-:W-:Y:S01]  /*0000*/  LDC R1, c[0x0][0x37c] ;  /* 0x0000df00ff017b82 */ /* 0x000fe20000000800 */
[----:B------:R-:W0:Y:S07]  /*0010*/  S2R R3, SR_TID.X ;  /* 0x0000000000037919 */ /* 0x000e2e0000002100 */
[----:B------:R-:W0:Y:S08]  /*0020*/  S2UR UR4, SR_CTAID.X ;  /* 0x00000000000479c3 */ /* 0x000e300000002500 */
[----:B------:R-:W0:Y:S02]  /*0030*/  LDC R22, c[0x0][0x360] ;  /* 0x0000d800ff167b82 */ /* 0x000e240000000800 */
[----:B0-----:R-:W-:-:S05]  /*0040*/  IMAD R22, R22, UR4, R3 ;  /* 0x0000000416167c24 */ /* 0x001fca000f8e0203 */
[----:B------:R-:W-:-:S13]  /*0050*/  ISETP.GT.AND P0, PT, R22, 0x40400, PT ;  /* 0x000404001600780c */ /* 0x000fda0003f04270 */
[----:B------:R-:W-:Y:S05]  /*0060*/  @P0 EXIT ;  /* 0x000000000000094d */ /* 0x000fea0003800000 */
[----:B------:R-:W0:Y:S01]  /*0070*/  LDC R4, c[0x0][0x390] ;  /* 0x0000e400ff047b82 */ /* 0x000e220000000800 */
[----:B------:R-:W-:Y:S01]  /*0080*/  IABS R8, R22 ;  /* 0x0000001600087213 */ /* 0x000fe20000000000 */
[----:B------:R-:W1:Y:S06]  /*0090*/  LDCU.64 UR4, c[0x0][0x358] ;  /* 0x00006b00ff0477ac */ /* 0x000e6c0008000a00 */
[----:B------:R-:W2:Y:S08]  /*00a0*/  LDC.64 R34, c[0x0][0x398] ;  /* 0x0000e600ff227b82 */ /* 0x000eb00000000a00 */
[----:B------:R-:W3:Y:S01]  /*00b0*/  LDC.64 R32, c[0x0][0x3a0] ;  /* 0x0000e800ff207b82 */ /* 0x000ee20000000a00 */
[----:B0-----:R-:W-:-:S04]  /*00c0*/  IABS R6, R4 ;  /* 0x0000000400067213 */ /* 0x001fc80000000000 */
[----:B------:R-:W0:Y:S01]  /*00d0*/  I2F.RP R0, R6 ;  /* 0x0000000600007306 */ /* 0x000e220000209400 */
[----:B--2---:R-:W-:-:S04]  /*00e0*/  IMAD.WIDE R34, R22, 0x4, R34 ;  /* 0x0000000416227825 */ /* 0x004fc800078e0222 */
[----:B---3--:R-:W-:-:S03]  /*00f0*/  IMAD.WIDE R32, R22, 0x4, R32 ;  /* 0x0000000416207825 */ /* 0x008fc600078e0220 */
[----:B0-----:R-:W0:Y:S02]  /*0100*/  MUFU.RCP R0, R0 ;  /* 0x0000000000007308 */ /* 0x001e240000001000 */
[----:B0-----:R-:W-:Y:S02]  /*0110*/  IADD3 R2, PT, PT, R0, 0xffffffe, RZ ;  /* 0x0ffffffe00027810 */ /* 0x001fe40007ffe0ff */
[----:B------:R-:W-:-:S04]  /*0120*/  LOP3.LUT R0, R4, 0x200, RZ, 0x3c, !PT ;  /* 0x0000020004007812 */ /* 0x000fc800078e3cff */
[----:B------:R0:W2:Y:S01]  /*0130*/  F2I.FTZ.U32.TRUNC.NTZ R3, R2 ;  /* 0x0000000200037305 */ /* 0x0000a2000021f000 */
[----:B------:R-:W-:Y:S01]  /*0140*/  ISETP.GE.AND P2, PT, R0, RZ, PT ;  /* 0x000000ff0000720c */ /* 0x000fe20003f46270 */
[----:B0-----:R-:W-:Y:S02]  /*0150*/  HFMA2 R2, -RZ, RZ, 0, 0 ;  /* 0x00000000ff027431 */ /* 0x001fe400000001ff */
[----:B--2---:R-:W-:-:S04]  /*0160*/  IMAD.MOV R5, RZ, RZ, -R3 ;  /* 0x000000ffff057224 */ /* 0x004fc800078e0a03 */
[----:B------:R-:W-:-:S04]  /*0170*/  IMAD R5, R5, R6, RZ ;  /* 0x0000000605057224 */ /* 0x000fc800078e02ff */
[----:B------:R-:W-:-:S06]  /*0180*/  IMAD.HI.U32 R3, R3, R5, R2 ;  /* 0x0000000503037227 */ /* 0x000fcc00078e0002 */
[----:B------:R-:W-:-:S04]  /*0190*/  IMAD.HI.U32 R3, R3, 0x200, RZ ;  /* 0x0000020003037827 */ /* 0x000fc800078e00ff */
[----:B------:R-:W-:-:S04]  /*01a0*/  IMAD.MOV R5, RZ, RZ, -R3 ;  /* 0x000000ffff057224 */ /* 0x000fc800078e0a03 */
[----:B------:R-:W-:-:S05]  /*01b0*/  IMAD R5, R6, R5, 0x200 ;  /* 0x0000020006057424 */ /* 0x000fca00078e0205 */
[----:B------:R-:W-:-:S13]  /*01c0*/  ISETP.GT.U32.AND P1, PT, R6, R5, PT ;  /* 0x000000050600720c */ /* 0x000fda0003f24070 */
[-C--:B------:R-:W-:Y:S01]  /*01d0*/  @!P1 IADD3 R5, PT, PT, R5, -R6.reuse, RZ ;  /* 0x8000000605059210 */ /* 0x080fe20007ffe0ff */
[----:B------:R-:W-:Y:S01]  /*01e0*/  @!P1 VIADD R3, R3, 0x1 ;  /* 0x0000000103039836 */ /* 0x000fe20000000000 */
[----:B------:R-:W-:Y:S02]  /*01f0*/  ISETP.NE.AND P1, PT, R4, RZ, PT ;  /* 0x000000ff0400720c */ /* 0x000fe40003f25270 */
[----:B------:R-:W-:-:S13]  /*0200*/  ISETP.GE.U32.AND P0, PT, R5, R6, PT ;  /* 0x000000060500720c */ /* 0x000fda0003f06070 */
[----:B------:R-:W-:-:S05]  /*0210*/  @P0 IADD3 R3, PT, PT, R3, 0x1, RZ ;  /* 0x0000000103030810 */ /* 0x000fca0007ffe0ff */
[----:B------:R-:W-:-:S05]  /*0220*/  IMAD.MOV.U32 R9, RZ, RZ, R3 ;  /* 0x000000ffff097224 */ /* 0x000fca00078e0003 */
[----:B------:R-:W-:Y:S02]  /*0230*/  @!P2 IADD3 R9, PT, PT, -R9, RZ, RZ ;  /* 0x000000ff0909a210 */ /* 0x000fe40007ffe1ff */
[----:B------:R-:W-:-:S04]  /*0240*/  @!P1 LOP3.LUT R9, RZ, R4, RZ, 0x33, !PT ;  /* 0x00000004ff099212 */ /* 0x000fc800078e33ff */
[-C--:B------:R-:W-:Y:S02]  /*0250*/  IABS R5, R9.reuse ;  /* 0x0000000900057213 */ /* 0x080fe40000000000 */
[----:B------:R-:W-:Y:S02]  /*0260*/  IABS R10, R9 ;  /* 0x00000009000a7213 */ /* 0x000fe40000000000 */
[----:B------:R-:W0:Y:S08]  /*0270*/  I2F.RP R0, R5 ;  /* 0x0000000500007306 */ /* 0x000e300000209400 */
[----:B0-----:R-:W0:Y:S02]  /*0280*/  MUFU.RCP R0, R0 ;  /* 0x0000000000007308 */ /* 0x001e240000001000 */
[----:B0-----:R-:W-:-:S02]  /*0290*/  VIADD R2, R0, 0xffffffe ;  /* 0x0ffffffe00027836 */ /* 0x001fc40000000000 */
[----:B------:R-:W-:-:S04]  /*02a0*/  IMAD.MOV R0, RZ, RZ, -R10 ;  /* 0x000000ffff007224 */ /* 0x000fc800078e0a0a */
[----:B------:R0:W2:Y:S02]  /*02b0*/  F2I.FTZ.U32.TRUNC.NTZ R3, R2 ;  /* 0x0000000200037305 */ /* 0x0000a4000021f000 */
[----:B0-----:R-:W-:Y:S02]  /*02c0*/  MOV R2, RZ ;  /* 0x000000ff00027202 */ /* 0x001fe40000000f00 */
[----:B--2---:R-:W-:-:S05]  /*02d0*/  IADD3 R6, PT, PT, RZ, -R3, RZ ;  /* 0x80000003ff067210 */ /* 0x004fca0007ffe0ff */
[----:B------:R-:W-:Y:S02]  /*02e0*/  IMAD R7, R6, R5, RZ ;  /* 0x0000000506077224 */ /* 0x000fe400078e02ff */
[----:B------:R-:W-:Y:S02]  /*02f0*/  IMAD.MOV.U32 R6, RZ, RZ, R8 ;  /* 0x000000ffff067224 */ /* 0x000fe400078e0008 */
[----:B------:R-:W-:-:S06]  /*0300*/  IMAD.HI.U32 R3, R3, R7, R2 ;  /* 0x0000000703037227 */ /* 0x000fcc00078e0002 */
[----:B------:R-:W-:-:S04]  /*0310*/  IMAD.HI.U32 R3, R3, R6, RZ ;  /* 0x0000000603037227 */ /* 0x000fc800078e00ff */
[----:B------:R-:W-:Y:S01]  /*0320*/  IMAD R0, R3, R0, R6 ;  /* 0x0000000003007224 */ /* 0x000fe200078e0206 */
[----:B------:R-:W-:-:S04]  /*0330*/  LEA.HI R6, R4, R4, RZ, 0x1 ;  /* 0x0000000404067211 */ /* 0x000fc800078f08ff */
[----:B------:R-:W-:-:S13]  /*0340*/  ISETP.GT.U32.AND P1, PT, R5, R0, PT ;  /* 0x000000000500720c */ /* 0x000fda0003f24070 */
[-C--:B------:R-:W-:Y:S01]  /*0350*/  @!P1 IADD3 R0, PT, PT, R0, -R5.reuse, RZ ;  /* 0x8000000500009210 */ /* 0x080fe20007ffe0ff */
[----:B------:R-:W-:Y:S01]  /*0360*/  @!P1 VIADD R3, R3, 0x1 ;  /* 0x0000000103039836 */ /* 0x000fe20000000000 */
[----:B------:R-:W-:Y:S02]  /*0370*/  ISETP.NE.AND P1, PT, R9, RZ, PT ;  /* 0x000000ff0900720c */ /* 0x000fe40003f25270 */
[----:B------:R-:W-:Y:S02]  /*0380*/  ISETP.GE.U32.AND P0, PT, R0, R5, PT ;  /* 0x000000050000720c */ /* 0x000fe40003f06070 */
[----:B------:R-:W-:-:S04]  /*0390*/  LOP3.LUT R0, R22, R9, RZ, 0x3c, !PT ;  /* 0x0000000916007212 */ /* 0x000fc800078e3cff */
[----:B------:R-:W-:-:S07]  /*03a0*/  ISETP.GE.AND P2, PT, R0, RZ, PT ;  /* 0x000000ff0000720c */ /* 0x000fce0003f46270 */
[----:B------:R-:W-:-:S06]  /*03b0*/  @P0 IADD3 R3, PT, PT, R3, 0x1, RZ ;  /* 0x0000000103030810 */ /* 0x000fcc0007ffe0ff */
[----:B------:R-:W-:Y:S01]  /*03c0*/  @!P2 IMAD.MOV R3, RZ, RZ, -R3 ;  /* 0x000000ffff03a224 */ /* 0x000fe200078e0a03 */
[----:B------:R-:W-:-:S04]  /*03d0*/  @!P1 LOP3.LUT R3, RZ, R9, RZ, 0x33, !PT ;  /* 0x00000009ff039212 */ /* 0x000fc800078e33ff */
[C---:B------:R-:W-:Y:S01]  /*03e0*/  IADD3 R5, PT, PT, -R3.reuse, RZ, RZ ;  /* 0x000000ff03057210 */ /* 0x040fe20007ffe1ff */
[----:B------:R-:W-:Y:S02]  /*03f0*/  IMAD R36, R3, R4, RZ ;  /* 0x0000000403247224 */ /* 0x000fe400078e02ff */
[----:B------:R-:W0:Y:S02]  /*0400*/  LDC.64 R2, c[0x0][0x380] ;  /* 0x0000e000ff027b82 */ /* 0x000e240000000a00 */
[----:B------:R-:W-:Y:S01]  /*0410*/  IMAD R5, R9, R5, R22 ;  /* 0x0000000509057224 */ /* 0x000fe200078e0216 */
[----:B------:R-:W-:-:S03]  /*0420*/  SHF.R.S32.HI R7, RZ, 0x1f, R36 ;  /* 0x0000001fff077819 */ /* 0x000fc60000011424 */
[----:B------:R-:W-:Y:S01]  /*0430*/  IMAD R5, R5, R4, RZ ;  /* 0x0000000405057224 */ /* 0x000fe200078e02ff */
[----:B------:R-:W-:-:S04]  /*0440*/  LEA.HI R7, R7, R36, RZ, 0x9 ;  /* 0x0000002407077211 */ /* 0x000fc800078f48ff */
[----:B------:R-:W-:Y:S02]  /*0450*/  SHF.R.S32.HI R0, RZ, 0x1f, R5 ;  /* 0x0000001fff007819 */ /* 0x000fe40000011405 */
[----:B------:R-:W-:Y:S02]  /*0460*/  LOP3.LUT R11, R7, 0xfffffe00, RZ, 0xc0, !PT ;  /* 0xfffffe00070b7812 */ /* 0x000fe400078ec0ff */
[----:B------:R-:W-:Y:S02]  /*0470*/  LEA.HI R0, R0, R5, RZ, 0x9 ;  /* 0x0000000500007211 */ /* 0x000fe400078f48ff */
[----:B------:R-:W-:Y:S02]  /*0480*/  SHF.R.S32.HI R7, RZ, 0x1, R6 ;  /* 0x00000001ff077819 */ /* 0x000fe40000011406 */
[----:B------:R-:W-:Y:S02]  /*0490*/  LOP3.LUT R0, R0, 0xfffffe00, RZ, 0xc0, !PT ;  /* 0xfffffe0000007812 */ /* 0x000fe400078ec0ff */
[----:B------:R-:W-:-:S03]  /*04a0*/  IADD3 R36, PT, PT, R36, -R11, RZ ;  /* 0x8000000b24247210 */ /* 0x000fc60007ffe0ff */
[----:B------:R-:W-:Y:S01]  /*04b0*/  IMAD.IADD R9, R5, 0x1, -R0 ;  /* 0x0000000105097824 */ /* 0x000fe200078e0a00 */
[----:B------:R-:W-:Y:S01]  /*04c0*/  IADD3 R5, PT, PT, R36, R7, RZ ;  /* 0x0000000724057210 */ /* 0x000fe20007ffe0ff */
[----:B0-----:R-:W-:Y:S02]  /*04d0*/  IMAD.WIDE R22, R22, 0x30, R2 ;  /* 0x0000003016167825 */ /* 0x001fe400078e0202 */
[----:B------:R-:W0:Y:S01]  /*04e0*/  LDC.64 R2, c[0x0][0x388] ;  /* 0x0000e200ff027b82 */ /* 0x000e220000000a00 */
[----:B------:R-:W-:Y:S01]  /*04f0*/  I2FP.F32.S32 R19, R5 ;  /* 0x0000000500137245 */ /* 0x000fe20000201400 */
[----:B------:R-:W-:-:S05]  /*0500*/  IMAD.IADD R27, R9, 0x1, R7 ;  /* 0x00000001091b7824 */ /* 0x000fca00078e0207 */
[----:B------:R-:W-:-:S05]  /*0510*/  I2FP.F32.S32 R17, R27 ;  /* 0x0000001b00117245 */ /* 0x000fca0000201400 */
[----:B-1----:R-:W-:Y:S04]  /*0520*/  STG.E desc[UR4][R34.64], R17 ;  /* 0x0000001122007986 */ /* 0x002fe8000c101904 */
[----:B------:R1:W-:Y:S04]  /*0530*/  STG.E desc[UR4][R32.64], R19 ;  /* 0x0000001320007986 */ /* 0x0003e8000c101904 */
[----:B------:R-:W2:Y:S04]  /*0540*/  LDG.E.64 R10, desc[UR4][R22.64] ;  /* 0x00000004160a7981 */ /* 0x000ea8000c1e1b00 */
[----:B------:R-:W3:Y:S04]  /*0550*/  LDG.E.64 R12, desc[UR4][R22.64+0x10] ;  /* 0x00001004160c7981 */ /* 0x000ee8000c1e1b00 */
[----:B------:R-:W4:Y:S01]  /*0560*/  LDG.E.64 R14, desc[UR4][R22.64+0x8] ;  /* 0x00000804160e7981 */ /* 0x000f22000c1e1b00 */
[----:B------:R-:W-:-:S04]  /*0570*/  IMAD R26, R36, 0x201, R9 ;  /* 0x00000201241a7824 */ /* 0x000fc800078e0209 */
[----:B0-----:R-:W-:-:S04]  /*0580*/  IMAD.WIDE R38, R26, 0x4, R2 ;  /* 0x000000041a267825 */ /* 0x001fc800078e0202 */
[C---:B------:R-:W-:Y:S02]  /*0590*/  IMAD R21, R4.reuse, 0x201, R26 ;  /* 0x0000020104157824 */ /* 0x040fe400078e021a */
[----:B------:R-:W-:-:S04]  /*05a0*/  IMAD.WIDE R30, R4, 0x4, R38 ;  /* 0x00000004041e7825 */ /* 0x000fc800078e0226 */
[----:B------:R-:W-:Y:S01]  /*05b0*/  IMAD.WIDE R20, R21, 0x4, R2 ;  /* 0x0000000415147825 */ /* 0x000fe200078e0202 */
[----:B--2---:R-:W-:Y:S02]  /*05c0*/  SHF.R.U32.HI R0, RZ, 0x2, R11 ;  /* 0x00000002ff007819 */ /* 0x004fe4000001160b */
[----:B------:R-:W-:Y:S02]  /*05d0*/  IADD3 R16, PT, PT, R10, 0x587c5, RZ ;  /* 0x000587c50a107810 */ /* 0x000fe40007ffe0ff */
[----:B------:R-:W-:Y:S01]  /*05e0*/  LOP3.LUT R0, R0, R11, RZ, 0x3c, !PT ;  /* 0x0000000b00007212 */ /* 0x000fe200078e3cff */
[----:B---3--:R-:W-:Y:S01]  /*05f0*/  IMAD.SHL.U32 R6, R13, 0x10, RZ ;  /* 0x000000100d067824 */ /* 0x008fe200078e00ff */
[----:B-1----:R-:W-:Y:S01]  /*0600*/  MOV R19, R12 ;  /* 0x0000000c00137202 */ /* 0x002fe20000000f00 */
[----:B------:R-:W-:Y:S01]  /*0610*/  IMAD.MOV.U32 R24, RZ, RZ, R13 ;  /* 0x000000ffff187224 */ /* 0x000fe200078e000d */
[----:B------:R-:W-:Y:S01]  /*0620*/  SHF.L.U32 R8, R0, 0x1, RZ ;  /* 0x0000000100087819 */ /* 0x000fe200000006ff */
[----:B----4-:R-:W-:-:S02]  /*0630*/  IMAD.MOV.U32 R18, RZ, RZ, R15 ;  /* 0x000000ffff127224 */ /* 0x010fc400078e000f */
[----:B------:R-:W-:Y:S01]  /*0640*/  IMAD.MOV.U32 R17, RZ, RZ, R14 ;  /* 0x000000ffff117224 */ /* 0x000fe200078e000e */
[----:B------:R-:W-:Y:S02]  /*0650*/  LOP3.LUT R25, R13, R6, R8, 0x96, !PT ;  /* 0x000000060d197212 */ /* 0x000fe400078e9608 */
[----:B------:R0:W-:Y:S02]  /*0660*/  STG.E.64 desc[UR4][R22.64+0x8], R18 ;  /* 0x0000081216007986 */ /* 0x0001e4000c101b04 */
[----:B------:R-:W-:Y:S02]  /*0670*/  LOP3.LUT R25, R25, R0, RZ, 0x3c, !PT ;  /* 0x0000000019197212 */ /* 0x000fe400078e3cff */
[----:B------:R1:W-:Y:S04]  /*0680*/  STG.E.64 desc[UR4][R22.64], R16 ;  /* 0x0000001016007986 */ /* 0x0003e8000c101b04 */
[----:B------:R-:W-:Y:S04]  /*0690*/  STG.E.64 desc[UR4][R22.64+0x10], R24 ;  /* 0x0000101816007986 */ /* 0x000fe8000c101b04 */
[----:B------:R-:W2:Y:S04]  /*06a0*/  LDG.E R11, desc[UR4][R38.64] ;  /* 0x00000004260b7981 */ /* 0x000ea8000c1e1900 */
[----:B------:R-:W2:Y:S01]  /*06b0*/  LDG.E R8, desc[UR4][R30.64] ;  /* 0x000000041e087981 */ /* 0x000ea2000c1e1900 */
[----:B0-----:R-:W-:-:S03]  /*06c0*/  IMAD.WIDE R18, R4, 0x4, R20 ;  /* 0x0000000404127825 */ /* 0x001fc600078e0214 */
[----:B------:R-:W3:Y:S04]  /*06d0*/  LDG.E R0, desc[UR4][R20.64] ;  /* 0x0000000414007981 */ /* 0x000ee8000c1e1900 */
[----:B------:R-:W4:Y:S01]  /*06e0*/  LDG.E R6, desc[UR4][R18.64] ;  /* 0x0000000412067981 */ /* 0x000f22000c1e1900 */
[----:B------:R-:W-:Y:S01]  /*06f0*/  IADD3 R28, PT, PT, R25, R16, RZ ;  /* 0x00000010191c7210 */ /* 0x000fe20007ffe0ff */
[----:B-1----:R-:W-:Y:S02]  /*0700*/  HFMA2 R17, -RZ, RZ, 2.5625, 0 ;  /* 0x41200000ff117431 */ /* 0x002fe400000001ff */
[----:B------:R-:W-:Y:S01]  /*0710*/  IMAD.MOV.U32 R29, RZ, RZ, 0x2f800000 ;  /* 0x2f800000ff1d7424 */ /* 0x000fe200078e00ff */
[----:B------:R-:W-:-:S05]  /*0720*/  I2FP.F32.U32 R28, R28 ;  /* 0x0000001c001c7245 */ /* 0x000fca0000201000 */
[----:B------:R-:W-:Y:S01]  /*0730*/  FFMA R28, R28, R29, 1.1641532182693481445e-10 ;  /* 0x2f0000001c1c7423 */ /* 0x000fe2000000001d */
[----:B------:R-:W-:Y:S01]  /*0740*/  IMAD R29, R5, 0x201, R27 ;  /* 0x00000201051d7824 */ /* 0x000fe200078e021b */
[----:B------:R-:W5:Y:S01]  /*0750*/  LDG.E.64 R18, desc[UR4][R22.64+0x28] ;  /* 0x0000280416127981 */ /* 0x000f62000c1e1b00 */
[-C--:B------:R-:W-:Y:S02]  /*0760*/  ISETP.GE.AND P3, PT, R36, R7.reuse, PT ;  /* 0x000000072400720c */ /* 0x080fe40003f66270 */
[----:B------:R-:W-:-:S13]  /*0770*/  ISETP.GE.AND P0, PT, R9, R7, PT ;  /* 0x000000070900720c */ /* 0x000fda0003f06270 */
[----:B------:R-:W-:Y:S02]  /*0780*/  @P0 IMAD.IADD R40, R9, 0x1, -R7 ;  /* 0x0000000109280824 */ /* 0x000fe400078e0a07 */
[----:B--2---:R-:W-:-:S04]  /*0790*/  FADD R11, R11, R8 ;  /* 0x000000080b0b7221 */ /* 0x004fc80000000000 */
[----:B---3--:R-:W-:Y:S01]  /*07a0*/  FADD R11, R11, R0 ;  /* 0x000000000b0b7221 */ /* 0x008fe20000000000 */
[----:B------:R-:W-:Y:S01]  /*07b0*/  FFMA R0, R28, R17, -5 ;  /* 0xc0a000001c007423 */ /* 0x000fe20000000011 */
[----:B------:R-:W-:Y:S01]  /*07c0*/  IMAD.WIDE R28, R29, 0x4, R2 ;  /* 0x000000041d1c7825 */ /* 0x000fe200078e0202 */
[----:B------:R-:W5:Y:S03]  /*07d0*/  LDG.E.64 R16, desc[UR4][R22.64+0x18] ;  /* 0x0000180416107981 */ /* 0x000f66000c1e1b00 */
[----:B----4-:R-:W-:Y:S02]  /*07e0*/  FADD R11, R11, R6 ;  /* 0x000000060b0b7221 */ /* 0x010fe40000000000 */
[----:B------:R-:W5:Y:S02]  /*07f0*/  LDG.E R6, desc[UR4][R22.64+0x20] ;  /* 0x0000200416067981 */ /* 0x000f64000c1e1900 */
[----:B------:R-:W-:-:S05]  /*0800*/  FFMA R11, R11, 0.25, R0 ;  /* 0x3e8000000b0b7823 */ /* 0x000fca0000000000 */
[----:B------:R0:W-:Y:S01]  /*0810*/  STG.E desc[UR4][R28.64], R11 ;  /* 0x0000000b1c007986 */ /* 0x0001e2000c101904 */
[----:B------:R-:W-:Y:S01]  /*0820*/  BAR.SYNC.DEFER_BLOCKING 0x0 ;  /* 0x0000000000007b1d */ /* 0x000fe20000010000 */
[----:B------:R-:W-:-:S04]  /*0830*/  @P3 IMAD.IADD R0, R36, 0x1, -R7 ;  /* 0x0000000124003824 */ /* 0x000fc800078e0a07 */
[----:B------:R-:W-:Y:S02]  /*0840*/  @P3 IMAD R37, R0, 0x201, R27 ;  /* 0x0000020100253824 */ /* 0x000fe400078e021b */
[----:B0-----:R-:W-:Y:S01]  /*0850*/  @P0 IMAD R11, R5, 0x201, R40 ;  /* 0x00000201050b0824 */ /* 0x001fe200078e0228 */
[----:B------:R0:W2:Y:S04]  /*0860*/  LDG.E R0, desc[UR4][R30.64] ;  /* 0x000000041e007981 */ /* 0x0000a8000c1e1900 */
[----:B------:R-:W3:Y:S01]  /*0870*/  LDG.E R24, desc[UR4][R38.64] ;  /* 0x0000000426187981 */ /* 0x000ee2000c1e1900 */
[----:B0-----:R-:W-:-:S03]  /*0880*/  @P3 IMAD.WIDE R30, R37, 0x4, R2 ;  /* 0x00000004251e3825 */ /* 0x001fc600078e0202 */
[----:B------:R-:W4:Y:S04]  /*0890*/  LDG.E R38, desc[UR4][R28.64] ;  /* 0x000000041c267981 */ /* 0x000f28000c1e1900 */
[----:B------:R0:W2:Y:S02]  /*08a0*/  @P3 LDG.E R37, desc[UR4][R30.64] ;  /* 0x000000041e253981 */ /* 0x0000a4000c1e1900 */
[----:B0-----:R-:W-:-:S05]  /*08b0*/  @P0 IMAD.WIDE R30, R11, 0x4, R2 ;  /* 0x000000040b1e0825 */ /* 0x001fca00078e0202 */
[----:B------:R-:W3:Y:S01]  /*08c0*/  @P0 LDG.E R11, desc[UR4][R30.64] ;  /* 0x000000041e0b0981 */ /* 0x000ee2000c1e1900 */
[----:B------:R-:W-:Y:S01]  /*08d0*/  MOV R8, RZ ;  /* 0x000000ff00087202 */ /* 0x000fe20000000f00 */
[----:B--2---:R-:W-:Y:S01]  /*08e0*/  @P3 FADD R8, RZ, R37 ;  /* 0x00000025ff083221 */ /* 0x004fe20000000000 */
[----:B------:R-:W-:Y:S02]  /*08f0*/  HFMA2 R37, -RZ, RZ, 0, 0 ;  /* 0x00000000ff257431 */ /* 0x000fe400000001ff */
[----:B---3--:R-:W-:Y:S01]  /*0900*/  @P0 FADD R37, RZ, R11 ;  /* 0x0000000bff250221 */ /* 0x008fe20000000000 */
[----:B----4-:R-:W-:-:S04]  /*0910*/  FADD R11, R38, R8 ;  /* 0x00000008260b7221 */ /* 0x010fc80000000000 */
[----:B------:R-:W-:Y:S01]  /*0920*/  FADD R8, R11, R24 ;  /* 0x000000180b087221 */ /* 0x000fe20000000000 */
[----:B------:R-:W-:-:S05]  /*0930*/  IMAD.IADD R11, R27, 0x1, R4 ;  /* 0x000000011b0b7824 */ /* 0x000fca00078e0204 */
[----:B------:R-:W-:-:S13]  /*0940*/  ISETP.GT.AND P1, PT, R11, 0x200, PT ;  /* 0x000002000b00780c */ /* 0x000fda0003f24270 */
[----:B------:R-:W-:-:S05]  /*0950*/  @!P1 IMAD.WIDE R28, R4, 0x4, R28 ;  /* 0x00000004041c9825 */ /* 0x000fca00078e021c */
[----:B------:R0:W2:Y:S01]  /*0960*/  @!P1 LDG.E R30, desc[UR4][R28.64] ;  /* 0x000000041c1e9981 */ /* 0x0000a2000c1e1900 */
[----:B------:R-:W-:Y:S01]  /*0970*/  FADD R37, R38, R37 ;  /* 0x0000002526257221 */ /* 0x000fe20000000000 */
[----:B------:R-:W-:-:S05]  /*0980*/  IADD3 R38, PT, PT, -R7, R4, R9 ;  /* 0x0000000407267210 */ /* 0x000fca0007ffe109 */
[----:B------:R-:W-:Y:S01]  /*0990*/  IMAD R31, R5, 0x201, R38 ;  /* 0x00000201051f7824 */ /* 0x000fe200078e0226 */
[----:B------:R-:W-:-:S03]  /*09a0*/  MOV R11, RZ ;  /* 0x000000ff000b7202 */ /* 0x000fc60000000f00 */
[----:B0-----:R-:W-:-:S05]  /*09b0*/  IMAD.WIDE R28, R31, 0x4, R2 ;  /* 0x000000041f1c7825 */ /* 0x001fca00078e0202 */
[----:B------:R0:W3:Y:S01]  /*09c0*/  LDG.E R38, desc[UR4][R28.64] ;  /* 0x000000041c267981 */ /* 0x0000e2000c1e1900 */
[----:B--2---:R-:W-:Y:S01]  /*09d0*/  @!P1 FADD R11, RZ, R30 ;  /* 0x0000001eff0b9221 */ /* 0x004fe20000000000 */
[----:B------:R-:W-:-:S05]  /*09e0*/  IADD3 R30, PT, PT, R7, R36, R7 ;  /* 0x00000024071e7210 */ /* 0x000fca0007ffe007 */
[----:B------:R-:W-:-:S04]  /*09f0*/  IMAD R31, R30, 0x201, R9 ;  /* 0x000002011e1f7824 */ /* 0x000fc800078e0209 */
[----:B0-----:R-:W-:-:S05]  /*0a00*/  IMAD.WIDE R28, R31, 0x4, R2 ;  /* 0x000000041f1c7825 */ /* 0x001fca00078e0202 */
[----:B------:R0:W2:Y:S01]  /*0a10*/  LDG.E R30, desc[UR4][R28.64] ;  /* 0x000000041c1e7981 */ /* 0x0000a2000c1e1900 */
[----:B---3--:R-:W-:Y:S01]  /*0a20*/  FADD R11, R38, R11 ;  /* 0x0000000b260b7221 */ /* 0x008fe20000000000 */
[C---:B------:R-:W-:Y:S01]  /*0a30*/  IMAD.IADD R38, R5.reuse, 0x1, R7 ;  /* 0x0000000105267824 */ /* 0x040fe200078e0207 */
[----:B------:R-:W-:-:S03]  /*0a40*/  IADD3 R5, PT, PT, R5, R4, RZ ;  /* 0x0000000405057210 */ /* 0x000fc60007ffe0ff */
[----:B------:R-:W-:Y:S02]  /*0a50*/  IMAD R9, R38, 0x201, R9 ;  /* 0x0000020126097824 */ /* 0x000fe400078e0209 */
[----:B------:R-:W-:Y:S01]  /*0a60*/  FADD R24, R24, R37 ;  /* 0x0000002518187221 */ /* 0x000fe20000000000 */
[----:B------:R-:W-:Y:S01]  /*0a70*/  ISETP.GT.AND P2, PT, R5, 0x200, PT ;  /* 0x000002000500780c */ /* 0x000fe20003f44270 */
[----:B0-----:R-:W-:-:S04]  /*0a80*/  IMAD.WIDE R28, R9, 0x4, R2 ;  /* 0x00000004091c7825 */ /* 0x001fc800078e0202 */
[----:B------:R-:W-:Y:S02]  /*0a90*/  IMAD.IADD R9, R27, 0x1, R7 ;  /* 0x000000011b097824 */ /* 0x000fe400078e0207 */
[----:B------:R-:W-:-:S04]  /*0aa0*/  IMAD.WIDE R28, R4, 0x4, R28 ;  /* 0x00000004041c7825 */ /* 0x000fc800078e021c */
[----:B------:R-:W-:Y:S02]  /*0ab0*/  IMAD R9, R36, 0x201, R9 ;  /* 0x0000020124097824 */ /* 0x000fe400078e0209 */
[----:B------:R-:W3:Y:S01]  /*0ac0*/  LDG.E R28, desc[UR4][R28.64] ;  /* 0x000000041c1c7981 */ /* 0x000ee2000c1e1900 */
[----:B--2---:R-:W-:Y:S01]  /*0ad0*/  FADD R5, R24, R30 ;  /* 0x0000001e18057221 */ /* 0x004fe20000000000 */
[----:B------:R-:W-:Y:S01]  /*0ae0*/  IADD3 R24, PT, PT, R36, R7, RZ ;  /* 0x0000000724187210 */ /* 0x000fe20007ffe0ff */
[----:B------:R-:W-:-:S04]  /*0af0*/  IMAD.WIDE R30, R9, 0x4, R2 ;  /* 0x00000004091e7825 */ /* 0x000fc800078e0202 */
[----:B------:R-:W-:Y:S01]  /*0b00*/  IMAD R37, R24, 0x201, R27 ;  /* 0x0000020118257824 */ /* 0x000fe200078e021b */
[----:B------:R-:W-:Y:S01]  /*0b10*/  IADD3 R36, PT, PT, -R7, R4, R36 ;  /* 0x0000000407247210 */ /* 0x000fe20007ffe124 */
[----:B------:R0:W2:Y:S02]  /*0b20*/  LDG.E R29, desc[UR4][R30.64] ;  /* 0x000000041e1d7981 */ /* 0x0000a4000c1e1900 */
[----:B------:R-:W-:Y:S02]  /*0b30*/  @!P2 IMAD R37, R4, 0x201, R37 ;  /* 0x000002010425a824 */ /* 0x000fe400078e0225 */
[----:B------:R-:W-:Y:S02]  /*0b40*/  IMAD R27, R36, 0x201, R27 ;  /* 0x00000201241b7824 */ /* 0x000fe400078e021b */
[----:B0-----:R-:W-:-:S04]  /*0b50*/  @!P2 IMAD.WIDE R30, R37, 0x4, R2 ;  /* 0x00000004251ea825 */ /* 0x001fc800078e0202 */
[----:B------:R-:W-:Y:S02]  /*0b60*/  IMAD.WIDE R36, R27, 0x4, R2 ;  /* 0x000000041b247825 */ /* 0x000fe400078e0202 */
[----:B------:R-:W4:Y:S02]  /*0b70*/  @!P2 LDG.E R30, desc[UR4][R30.64] ;  /* 0x000000041e1ea981 */ /* 0x000f24000c1e1900 */
[----:B------:R-:W-:Y:S02]  /*0b80*/  IMAD R9, R4, 0x201, R9 ;  /* 0x0000020104097824 */ /* 0x000fe400078e0209 */
[----:B------:R0:W4:Y:S02]  /*0b90*/  LDG.E R31, desc[UR4][R36.64] ;  /* 0x00000004241f7981 */ /* 0x000124000c1e1900 */
[----:B0-----:R-:W-:Y:S02]  /*0ba0*/  IMAD.WIDE R36, R9, 0x4, R2 ;  /* 0x0000000409247825 */ /* 0x001fe400078e0202 */
[----:B------:R-:W4:Y:S04]  /*0bb0*/  LDG.E R3, desc[UR4][R20.64] ;  /* 0x0000000414037981 */ /* 0x000f28000c1e1900 */
[----:B------:R0:W4:Y:S01]  /*0bc0*/  LDG.E R2, desc[UR4][R36.64] ;  /* 0x0000000424027981 */ /* 0x000122000c1e1900 */
[----:B------:R-:W-:-:S04]  /*0bd0*/  SHF.R.U32.HI R9, RZ, 0x2, R14 ;  /* 0x00000002ff097819 */ /* 0x000fc8000001160e */
[----:B------:R-:W-:Y:S02]  /*0be0*/  LOP3.LUT R9, R9, R14, RZ, 0x3c, !PT ;  /* 0x0000000e09097212 */ /* 0x000fe400078e3cff */
[----:B------:R-:W-:-:S03]  /*0bf0*/  SHF.L.U32 R4, R25, 0x4, RZ ;  /* 0x0000000419047819 */ /* 0x000fc600000006ff */
[----:B------:R-:W-:-:S05]  /*0c00*/  IMAD.SHL.U32 R14, R9, 0x2, RZ ;  /* 0x00000002090e7824 */ /* 0x000fca00078e00ff */
[----:B------:R-:W-:Y:S02]  /*0c10*/  LOP3.LUT R14, R9, R14, R4, 0x96, !PT ;  /* 0x0000000e090e7212 */ /* 0x000fe400078e9604 */
[----:B------:R-:W-:Y:S02]  /*0c20*/  SHF.R.U32.HI R4, RZ, 0x2, R15 ;  /* 0x00000002ff047819 */ /* 0x000fe4000001160f */
[----:B------:R-:W-:Y:S02]  /*0c30*/  LOP3.LUT R14, R14, R25, RZ, 0x3c, !PT ;  /* 0x000000190e0e7212 */ /* 0x000fe400078e3cff */
        /* <DEDUP_REMOVED lines=14> */
[C---:B------:R-:W-:Y:S01]  /*0d20*/  IMAD.SHL.U32 R13, R4.reuse, 0x2, RZ ;  /* 0x00000002040d7824 */ /* 0x040fe200078e00ff */
[----:B------:R-:W-:Y:S04]  /*0d30*/  STG.E desc[UR4][R34.64], R5 ;  /* 0x0000000522007986 */ /* 0x000fe8000c101904 */
[----:B------:R-:W-:Y:S01]  /*0d40*/  LOP3.LUT R13, R4, R13, R9, 0x96, !PT ;  /* 0x0000000d040d7212 */ /* 0x000fe200078e9609 */
[----:B------:R-:W-:Y:S02]  /*0d50*/  IMAD.MOV.U32 R4, RZ, RZ, 0x40400000 ;  /* 0x40400000ff047424 */ /* 0x000fe400078e00ff */
[----:B------:R-:W-:Y:S01]  /*0d60*/  @P3 IMAD.MOV.U32 R4, RZ, RZ, 0x40800000 ;  /* 0x40800000ff043424 */ /* 0x000fe200078e00ff */
[----:B------:R1:W-:Y:S01]  /*0d70*/  STG.E desc[UR4][R32.64], R5 ;  /* 0x0000000520007986 */ /* 0x0003e2000c101904 */
[----:B------:R-:W-:-:S02]  /*0d80*/  IADD3 R24, PT, PT, R10, 0x1ba6d9, RZ ;  /* 0x001ba6d90a187810 */ /* 0x000fc40007ffe0ff */
[----:B------:R-:W-:Y:S02]  /*0d90*/  LOP3.LUT R13, R13, R12, RZ, 0x3c, !PT ;  /* 0x0000000c0d0d7212 */ /* 0x000fe400078e3cff */
[C---:B------:R-:W-:Y:S02]  /*0da0*/  IADD3 R9, PT, PT, R10.reuse, 0xb0f8a, R14 ;  /* 0x000b0f8a0a097810 */ /* 0x040fe40007ffe00e */
[C---:B------:R-:W-:Y:S01]  /*0db0*/  IADD3 R27, PT, PT, R10.reuse, 0x10974f, R15 ;  /* 0x0010974f0a1b7810 */ /* 0x040fe20007ffe00f */
[----:B-1----:R-:W1:Y:S01]  /*0dc0*/  MUFU.RCP R33, R4 ;  /* 0x0000000400217308 */ /* 0x002e620000001000 */
[----:B------:R-:W-:Y:S02]  /*0dd0*/  IADD3 R10, PT, PT, R10, 0x161f14, R12 ;  /* 0x00161f140a0a7810 */ /* 0x000fe40007ffe00c */
[----:B0-----:R-:W-:Y:S01]  /*0de0*/  IADD3 R36, PT, PT, R13, R24, RZ ;  /* 0x000000180d247210 */ /* 0x001fe20007ffe0ff */
[----:B------:R-:W-:Y:S01]  /*0df0*/  IMAD.MOV.U32 R35, RZ, RZ, 0x2f800000 ;  /* 0x2f800000ff237424 */ /* 0x000fe200078e00ff */
[----:B------:R-:W-:Y:S01]  /*0e00*/  I2FP.F32.U32 R9, R9 ;  /* 0x0000000900097245 */ /* 0x000fe20000201000 */
[----:B------:R-:W-:Y:S01]  /*0e10*/  HFMA2 R32, -RZ, RZ, 2.5625, 0 ;  /* 0x41200000ff207431 */ /* 0x000fe200000001ff */
[----:B------:R-:W-:-:S02]  /*0e20*/  I2FP.F32.U32 R10, R10 ;  /* 0x0000000a000a7245 */ /* 0x000fc40000201000 */
[----:B------:R-:W-:Y:S02]  /*0e30*/  I2FP.F32.U32 R34, R27 ;  /* 0x0000001b00227245 */ /* 0x000fe40000201000 */
[----:B------:R-:W-:Y:S01]  /*0e40*/  I2FP.F32.U32 R36, R36 ;  /* 0x0000002400247245 */ /* 0x000fe20000201000 */
[-C--:B------:R-:W-:Y:S01]  /*0e50*/  FFMA R27, R9, R35.reuse, 1.1641532182693481445e-10 ;  /* 0x2f000000091b7423 */ /* 0x080fe20000000023 */
[-C--:B------:R-:W-:Y:S01]  /*0e60*/  FFMA R9, R10, R35.reuse, 1.1641532182693481445e-10 ;  /* 0x2f0000000a097423 */ /* 0x080fe20000000023 */
[-C--:B------:R-:W-:Y:S02]  /*0e70*/  FFMA R34, R34, R35.reuse, 1.1641532182693481445e-10 ;  /* 0x2f00000022227423 */ /* 0x080fe40000000023 */
[----:B------:R-:W-:Y:S01]  /*0e80*/  FFMA R10, R36, R35, 1.1641532182693481445e-10 ;  /* 0x2f000000240a7423 */ /* 0x000fe20000000023 */
[-C--:B------:R-:W-:Y:S01]  /*0e90*/  FFMA R27, R27, R32.reuse, -5 ;  /* 0xc0a000001b1b7423 */ /* 0x080fe20000000020 */
[-C--:B------:R-:W-:Y:S01]  /*0ea0*/  FFMA R34, R34, R32.reuse, -5 ;  /* 0xc0a0000022227423 */ /* 0x080fe20000000020 */
[-C--:B------:R-:W-:Y:S01]  /*0eb0*/  FFMA R9, R9, R32.reuse, -5 ;  /* 0xc0a0000009097423 */ /* 0x080fe20000000020 */
[----:B------:R-:W-:Y:S01]  /*0ec0*/  FFMA R10, R10, R32, -5 ;  /* 0xc0a000000a0a7423 */ /* 0x000fe20000000020 */
[----:B------:R-:W-:-:S02]  /*0ed0*/  IMAD.MOV.U32 R32, RZ, RZ, RZ ;  /* 0x000000ffff207224 */ /* 0x000fc400078e00ff */
[----:B------:R-:W-:-:S04]  /*0ee0*/  FADD R11, R11, R0 ;  /* 0x000000000b0b7221 */ /* 0x000fc80000000000 */
[----:B---3--:R-:W-:Y:S01]  /*0ef0*/  FADD R0, R11, R28 ;  /* 0x0000001c0b007221 */ /* 0x008fe20000000000 */
[----:B------:R-:W-:Y:S01]  /*0f00*/  HFMA2 R28, -RZ, RZ, 2.125, 0 ;  /* 0x40400000ff1c7431 */ /* 0x000fe200000001ff */
[----:B------:R-:W-:Y:S01]  /*0f10*/  BSSY.RECONVERGENT B0, `(.L_x_45) ;  /* 0x0000016000007945 */ /* 0x000fe20003800200 */
[----:B------:R-:W-:Y:S01]  /*0f20*/  MOV R35, 0x40400000 ;  /* 0x4040000000237802 */ /* 0x000fe20000000f00 */
[----:B------:R-:W-:Y:S01]  /*0f30*/  IMAD.MOV.U32 R11, RZ, RZ, 0x40400000 ;  /* 0x40400000ff0b7424 */ /* 0x000fe200078e00ff */
[----:B------:R-:W-:Y:S01]  /*0f40*/  @!P2 MOV R11, 0x40800000 ;  /* 0x40800000000ba802 */ /* 0x000fe20000000f00 */
[----:B------:R-:W-:Y:S02]  /*0f50*/  @P0 IMAD.MOV.U32 R35, RZ, RZ, 0x40800000 ;  /* 0x40800000ff230424 */ /* 0x000fe400078e00ff */
[----:B------:R-:W-:Y:S02]  /*0f60*/  @!P1 IMAD.MOV.U32 R28, RZ, RZ, 0x40800000 ;  /* 0x40800000ff1c9424 */ /* 0x000fe400078e00ff */
[----:B--2---:R-:W-:Y:S01]  /*0f70*/  FADD R29, R8, R29 ;  /* 0x0000001d081d7221 */ /* 0x004fe20000000000 */
[----:B-1----:R-:W-:-:S03]  /*0f80*/  FFMA R8, R33, -R4, 1 ;  /* 0x3f80000021087423 */ /* 0x002fc60000000804 */
[----:B------:R-:W0:Y:S01]  /*0f90*/  FCHK P3, R29, R4 ;  /* 0x000000041d007302 */ /* 0x000e220000060000 */
[----:B------:R-:W-:-:S04]  /*0fa0*/  FFMA R8, R33, R8, R33 ;  /* 0x0000000821087223 */ /* 0x000fc80000000021 */
[----:B------:R-:W-:Y:S01]  /*0fb0*/  FFMA R33, R29, R8, RZ ;  /* 0x000000081d217223 */ /* 0x000fe200000000ff */
[----:B----4-:R-:W-:-:S03]  /*0fc0*/  @!P2 FADD R32, RZ, R30 ;  /* 0x0000001eff20a221 */ /* 0x010fc60000000000 */
[----:B------:R-:W-:Y:S01]  /*0fd0*/  FFMA R30, R33, -R4, R29 ;  /* 0x80000004211e7223 */ /* 0x000fe2000000001d */
[----:B------:R-:W-:-:S03]  /*0fe0*/  FADD R32, R31, R32 ;  /* 0x000000201f207221 */ /* 0x000fc60000000000 */
[----:B------:R-:W-:Y:S01]  /*0ff0*/  FFMA R8, R8, R30, R33 ;  /* 0x0000001e08087223 */ /* 0x000fe20000000021 */
[----:B------:R-:W-:-:S04]  /*1000*/  FADD R3, R32, R3 ;  /* 0x0000000320037221 */ /* 0x000fc80000000000 */
[----:B------:R-:W-:Y:S01]  /*1010*/  FADD R2, R3, R2 ;  /* 0x0000000203027221 */ /* 0x000fe20000000000 */
[----:B0-----:R-:W-:Y:S06]  /*1020*/  @!P3 BRA `(.L_x_46) ;  /* 0x000000000010b947 */ /* 0x001fec0003800000 */
[----:B------:R-:W-:Y:S02]  /*1030*/  MOV R3, R29 ;  /* 0x0000001d00037202 */ /* 0x000fe40000000f00 */
[----:B------:R-:W-:-:S07]  /*1040*/  MOV R8, 0x1060 ;  /* 0x0000106000087802 */ /* 0x000fce0000000f00 */
[----:B-----5:R-:W-:Y:S05]  /*1050*/  CALL.REL.NOINC `($__internal_3_$__cuda_sm3x_div_rn_noftz_f32_slowpath) ;  /* 0x0000000400187944 */ /* 0x020fea0003c00000 */
[----:B------:R-:W-:-:S07]  /*1060*/  IMAD.MOV.U32 R8, RZ, RZ, R3 ;  /* 0x000000ffff087224 */ /* 0x000fce00078e0003 */
.L_x_46:
[----:B------:R-:W-:Y:S05]  /*1070*/  BSYNC.RECONVERGENT B0 ;  /* 0x0000000000007941 */ /* 0x000fea0003800200 */
.L_x_45:
[----:B------:R-:W0:Y:S01]  /*1080*/  LDC.64 R30, c[0x0][0x388] ;  /* 0x0000e200ff1e7b82 */ /* 0x000e220000000a00 */
[----:B------:R-:W1:Y:S01]  /*1090*/  MUFU.RCP R4, R35 ;  /* 0x0000002300047308 */ /* 0x000e620000001000 */
[----:B------:R-:W-:Y:S01]  /*10a0*/  FADD R27, R27, R8 ;  /* 0x000000081b1b7221 */ /* 0x000fe20000000000 */
[----:B------:R-:W-:Y:S06]  /*10b0*/  BSSY.RECONVERGENT B0, `(.L_x_47) ;  /* 0x000000f000007945 */ /* 0x000fec0003800200 */
[----:B------:R-:W2:Y:S01]  /*10c0*/  FCHK P0, R5, R35 ;  /* 0x0000002305007302 */ /* 0x000ea20000000000 */
[----:B-1----:R-:W-:-:S04]  /*10d0*/  FFMA R3, R4, -R35, 1 ;  /* 0x3f80000004037423 */ /* 0x002fc80000000823 */
[----:B------:R-:W-:Y:S01]  /*10e0*/  FFMA R4, R4, R3, R4 ;  /* 0x0000000304047223 */ /* 0x000fe20000000004 */
[----:B0-----:R-:W-:-:S04]  /*10f0*/  IMAD.WIDE R30, R26, 0x4, R30 ;  /* 0x000000041a1e7825 */ /* 0x001fc800078e021e */
[----:B------:R-:W-:Y:S01]  /*1100*/  FFMA R8, R5, R4, RZ ;  /* 0x0000000405087223 */ /* 0x000fe200000000ff */
[----:B------:R-:W-:-:S04]  /*1110*/  IMAD.WIDE R30, R7, 0x4, R30 ;  /* 0x00000004071e7825 */ /* 0x000fc800078e021e */
[----:B------:R-:W-:Y:S01]  /*1120*/  FFMA R3, R8, -R35, R5 ;  /* 0x8000002308037223 */ /* 0x000fe20000000005 */
[----:B------:R0:W-:Y:S03]  /*1130*/  STG.E desc[UR4][R30.64], R27 ;  /* 0x0000001b1e007986 */ /* 0x0001e6000c101904 */
[----:B------:R-:W-:Y:S01]  /*1140*/  FFMA R3, R4, R3, R8 ;  /* 0x0000000304037223 */ /* 0x000fe20000000008 */
[----:B--2---:R-:W-:Y:S06]  /*1150*/  @!P0 BRA `(.L_x_48) ;  /* 0x0000000000108947 */ /* 0x004fec0003800000 */
[----:B------:R-:W-:Y:S01]  /*1160*/  MOV R3, R5 ;  /* 0x0000000500037202 */ /* 0x000fe20000000f00 */
[----:B------:R-:W-:Y:S01]  /*1170*/  IMAD.MOV.U32 R4, RZ, RZ, R35 ;  /* 0x000000ffff047224 */ /* 0x000fe200078e0023 */
[----:B------:R-:W-:-:S07]  /*1180*/  MOV R8, 0x11a0 ;  /* 0x000011a000087802 */ /* 0x000fce0000000f00 */
[----:B0----5:R-:W-:Y:S05]  /*1190*/  CALL.REL.NOINC `($__internal_3_$__cuda_sm3x_div_rn_noftz_f32_slowpath) ;  /* 0x0000000000c87944 */ /* 0x021fea0003c00000 */
.L_x_48:
[----:B------:R-:W-:Y:S05]  /*11a0*/  BSYNC.RECONVERGENT B0 ;  /* 0x0000000000007941 */ /* 0x000fea0003800200 */
.L_x_47:
[----:B------:R-:W1:Y:S01]  /*11b0*/  LDC.64 R4, c[0x0][0x388] ;  /* 0x0000e200ff047b82 */ /* 0x000e620000000a00 */
[----:B------:R-:W2:Y:S01]  /*11c0*/  MUFU.RCP R29, R28 ;  /* 0x0000001c001d7308 */ /* 0x000ea20000001000 */
[----:B0-----:R-:W-:Y:S02]  /*11d0*/  IMAD R27, R7, 0x201, R26 ;  /* 0x00000201071b7824 */ /* 0x001fe400078e021a */
[----:B------:R-:W-:Y:S01]  /*11e0*/  FADD R3, R34, R3 ;  /* 0x0000000322037221 */ /* 0x000fe20000000000 */
[----:B------:R-:W-:Y:S04]  /*11f0*/  BSSY.RECONVERGENT B0, `(.L_x_49) ;  /* 0x000000f000007945 */ /* 0x000fe80003800200 */
[----:B------:R-:W0:Y:S01]  /*1200*/  FCHK P0, R0, R28 ;  /* 0x0000001c00007302 */ /* 0x000e220000000000 */
[----:B-1----:R-:W-:-:S04]  /*1210*/  IMAD.WIDE R26, R27, 0x4, R4 ;  /* 0x000000041b1a7825 */ /* 0x002fc800078e0204 */
[C---:B--2---:R-:W-:Y:S01]  /*1220*/  FFMA R4, R29.reuse, -R28, 1 ;  /* 0x3f8000001d047423 */ /* 0x044fe2000000081c */
[----:B------:R1:W-:Y:S03]  /*1230*/  STG.E desc[UR4][R26.64], R3 ;  /* 0x000000031a007986 */ /* 0x0003e6000c101904 */
[----:B------:R-:W-:-:S04]  /*1240*/  FFMA R29, R29, R4, R29 ;  /* 0x000000041d1d7223 */ /* 0x000fc8000000001d */
[----:B------:R-:W-:-:S04]  /*1250*/  FFMA R5, R0, R29, RZ ;  /* 0x0000001d00057223 */ /* 0x000fc800000000ff */
[----:B------:R-:W-:-:S04]  /*1260*/  FFMA R4, R5, -R28, R0 ;  /* 0x8000001c05047223 */ /* 0x000fc80000000000 */
[----:B------:R-:W-:Y:S01]  /*1270*/  FFMA R4, R29, R4, R5 ;  /* 0x000000041d047223 */ /* 0x000fe20000000005 */
[----:B01----:R-:W-:Y:S06]  /*1280*/  @!P0 BRA `(.L_x_50) ;  /* 0x0000000000148947 */ /* 0x003fec0003800000 */
[----:B------:R-:W-:Y:S01]  /*1290*/  MOV R3, R0 ;  /* 0x0000000000037202 */ /* 0x000fe20000000f00 */
[----:B------:R-:W-:Y:S01]  /*12a0*/  IMAD.MOV.U32 R4, RZ, RZ, R28 ;  /* 0x000000ffff047224 */ /* 0x000fe200078e001c */
[----:B------:R-:W-:-:S07]  /*12b0*/  MOV R8, 0x12d0 ;  /* 0x000012d000087802 */ /* 0x000fce0000000f00 */
[----:B-----5:R-:W-:Y:S05]  /*12c0*/  CALL.REL.NOINC `($__internal_3_$__cuda_sm3x_div_rn_noftz_f32_slowpath) ;  /* 0x00000000007c7944 */ /* 0x020fea0003c00000 */
[----:B------:R-:W-:-:S07]  /*12d0*/  MOV R4, R3 ;  /* 0x0000000300047202 */ /* 0x000fce0000000f00 */
.L_x_50:
[----:B------:R-:W-:Y:S05]  /*12e0*/  BSYNC.RECONVERGENT B0 ;  /* 0x0000000000007941 */ /* 0x000fea0003800200 */
.L_x_49:
[----:B------:R-:W0:Y:S01]  /*12f0*/  LDC R3, c[0x0][0x390] ;  /* 0x0000e400ff037b82 */ /* 0x000e220000000800 */
[----:B------:R-:W1:Y:S01]  /*1300*/  MUFU.RCP R0, R11 ;  /* 0x0000000b00007308 */ /* 0x000e620000001000 */
[----:B------:R-:W-:Y:S01]  /*1310*/  FADD R9, R9, R4 ;  /* 0x0000000409097221 */ /* 0x000fe20000000000 */
[----:B------:R-:W-:Y:S06]  /*1320*/  BSSY.RECONVERGENT B0, `(.L_x_51) ;  /* 0x000000e000007945 */ /* 0x000fec0003800200 */
[----:B------:R-:W2:Y:S01]  /*1330*/  FCHK P0, R2, R11 ;  /* 0x0000000b02007302 */ /* 0x000ea20000000000 */
[----:B0-----:R-:W-:-:S04]  /*1340*/  IMAD.WIDE R26, R3, 0x4, R26 ;  /* 0x00000004031a7825 */ /* 0x001fc800078e021a */
[C---:B-1----:R-:W-:Y:S01]  /*1350*/  FFMA R3, R0.reuse, -R11, 1 ;  /* 0x3f80000000037423 */ /* 0x042fe2000000080b */
[----:B------:R0:W-:Y:S03]  /*1360*/  STG.E desc[UR4][R26.64], R9 ;  /* 0x000000091a007986 */ /* 0x0001e6000c101904 */
[----:B------:R-:W-:-:S04]  /*1370*/  FFMA R3, R0, R3, R0 ;  /* 0x0000000300037223 */ /* 0x000fc80000000000 */
[----:B------:R-:W-:-:S04]  /*1380*/  FFMA R0, R2, R3, RZ ;  /* 0x0000000302007223 */ /* 0x000fc800000000ff */
[----:B------:R-:W-:-:S04]  /*1390*/  FFMA R4, R0, -R11, R2 ;  /* 0x8000000b00047223 */ /* 0x000fc80000000002 */
[----:B------:R-:W-:Y:S01]  /*13a0*/  FFMA R3, R3, R4, R0 ;  /* 0x0000000403037223 */ /* 0x000fe20000000000 */
[----:B0-2---:R-:W-:Y:S06]  /*13b0*/  @!P0 BRA `(.L_x_52) ;  /* 0x0000000000108947 */ /* 0x005fec0003800000 */
[----:B------:R-:W-:Y:S01]  /*13c0*/  IMAD.MOV.U32 R3, RZ, RZ, R2 ;  /* 0x000000ffff037224 */ /* 0x000fe200078e0002 */
[----:B------:R-:W-:Y:S02]  /*13d0*/  MOV R4, R11 ;  /* 0x0000000b00047202 */ /* 0x000fe40000000f00 */
[----:B------:R-:W-:-:S07]  /*13e0*/  MOV R8, 0x1400 ;  /* 0x0000140000087802 */ /* 0x000fce0000000f00 */
[----:B-----5:R-:W-:Y:S05]  /*13f0*/  CALL.REL.NOINC `($__internal_3_$__cuda_sm3x_div_rn_noftz_f32_slowpath) ;  /* 0x0000000000307944 */ /* 0x020fea0003c00000 */
.L_x_52:
[----:B------:R-:W-:Y:S05]  /*1400*/  BSYNC.RECONVERGENT B0 ;  /* 0x0000000000007941 */ /* 0x000fea0003800200 */
.L_x_51:
[----:B------:R-:W-:Y:S01]  /*1410*/  FADD R3, R10, R3 ;  /* 0x000000030a037221 */ /* 0x000fe20000000000 */
[----:B------:R-:W-:-:S05]  /*1420*/  IMAD.WIDE R20, R7, 0x4, R20 ;  /* 0x0000000407147825 */ /* 0x000fca00078e0214 */
[----:B------:R-:W-:Y:S04]  /*1430*/  STG.E desc[UR4][R20.64], R3 ;  /* 0x0000000314007986 */ /* 0x000fe8000c101904 */
[----:B------:R-:W-:Y:S04]  /*1440*/  STG.E.64 desc[UR4][R22.64], R24 ;  /* 0x0000001816007986 */ /* 0x000fe8000c101b04 */
[----:B------:R-:W-:Y:S04]  /*1450*/  STG.E.64 desc[UR4][R22.64+0x8], R14 ;  /* 0x0000080e16007986 */ /* 0x000fe8000c101b04 */
[----:B------:R-:W-:Y:S04]  /*1460*/  STG.E.64 desc[UR4][R22.64+0x10], R12 ;  /* 0x0000100c16007986 */ /* 0x000fe8000c101b04 */
[----:B-----5:R-:W-:Y:S04]  /*1470*/  STG.E.64 desc[UR4][R22.64+0x18], R16 ;  /* 0x0000181016007986 */ /* 0x020fe8000c101b04 */
[----:B------:R-:W-:Y:S04]  /*1480*/  STG.E.64 desc[UR4][R22.64+0x28], R18 ;  /* 0x0000281216007986 */ /* 0x000fe8000c101b04 */
[----:B------:R-:W-:Y:S01]  /*1490*/  STG.E desc[UR4][R22.64+0x20], R6 ;  /* 0x0000200616007986 */ /* 0x000fe2000c101904 */
[----:B------:R-:W-:Y:S06]  /*14a0*/  BAR.SYNC.DEFER_BLOCKING 0x0 ;  /* 0x0000000000007b1d */ /* 0x000fec0000010000 */
[----:B------:R-:W-:Y:S05]  /*14b0*/  EXIT ;  /* 0x000000000000794d */ /* 0x000fea0003800000 */
        .weak           $__internal_3_$__cuda_sm3x_div_rn_noftz_f32_slowpath
        .type           $__internal_3_$__cuda_sm3x_div_rn_noftz_f32_slowpath,@function
        .size           $__internal_3_$__cuda_sm3x_div_rn_noftz_f32_slowpath,(.L_x_159 - $__internal_3_$__cuda_sm3x_div_rn_noftz_f32_slowpath)
$__internal_3_$__cuda_sm3x_div_rn_noftz_f32_slowpath:
        /* <DEDUP_REMOVED lines=11> */
[----:B------:R-:W-:Y:S02]  /*1570*/  FSETP.GTU.FTZ.AND P0, PT, |R3|, +INF , PT ;  /* 0x7f8000000300780b */ /* 0x000fe40003f1c200 */
        /* <DEDUP_REMOVED lines=17> */
[----:B------:R-:W-:Y:S01]  /*1690*/  @P0 MOV R33, RZ ;  /* 0x000000ff00210202 */ /* 0x000fe20000000f00 */
[----:B------:R-:W-:Y:S01]  /*16a0*/  @!P0 FFMA R3, R3, 1.84467440737095516160e+19, RZ ;  /* 0x5f80000003038823 */ /* 0x000fe200000000ff */
[----:B------:R-:W-:Y:S01]  /*16b0*/  @!P0 MOV R33, 0xffffffc0 ;  /* 0xffffffc000218802 */ /* 0x000fe20000000f00 */
[----:B------:R-:W-:-:S04]  /*16c0*/  @!P1 FFMA R4, R4, 1.84467440737095516160e+19, RZ ;  /* 0x5f80000004049823 */ /* 0x000fc800000000ff */
[----:B------:R-:W-:-:S07]  /*16d0*/  @!P1 VIADD R33, R33, 0x40 ;  /* 0x0000004021219836 */ /* 0x000fce0000000000 */
.L_x_54:
[----:B------:R-:W-:Y:S01]  /*16e0*/  LEA R37, R29, 0xc0800000, 0x17 ;  /* 0xc08000001d257811 */ /* 0x000fe200078eb8ff */
[----:B------:R-:W-:Y:S01]  /*16f0*/  BSSY.RECONVERGENT B2, `(.L_x_59) ;  /* 0x0000036000027945 */ /* 0x000fe20003800200 */
[----:B------:R-:W-:Y:S02]  /*1700*/  IADD3 R32, PT, PT, R31, -0x7f, RZ ;  /* 0xffffff811f207810 */ /* 0x000fe40007ffe0ff */
[----:B------:R-:W-:-:S03]  /*1710*/  IADD3 R36, PT, PT, -R37, R4, RZ ;  /* 0x0000000425247210 */ /* 0x000fc60007ffe1ff */
[----:B------:R-:W-:Y:S01]  /*1720*/  IMAD R3, R32, -0x800000, R3 ;  /* 0xff80000020037824 */ /* 0x000fe200078e0203 */
[----:B------:R-:W0:Y:S01]  /*1730*/  MUFU.RCP R37, R36 ;  /* 0x0000002400257308 */ /* 0x000e220000001000 */
[----:B------:R-:W-:Y:S01]  /*1740*/  FADD.FTZ R4, -R36, -RZ ;  /* 0x800000ff24047221 */ /* 0x000fe20000010100 */
        /* <DEDUP_REMOVED lines=11> */
[----:B------:R-:W-:-:S04]  /*1800*/  IADD3 R31, PT, PT, R31, R32, RZ ;  /* 0x000000201f1f7210 */ /* 0x000fc80007ffe0ff */
[----:B------:R-:W-:-:S04]  /*1810*/  IADD3 R33, PT, PT, R31, -0x1, RZ ;  /* 0xffffffff1f217810 */ /* 0x000fc80007ffe0ff */
        /* <DEDUP_REMOVED lines=10> */
[CCC-:B------:R-:W-:Y:S01]  /*18c0*/  FFMA.RP R32, R30.reuse, R4.reuse, R29.reuse ;  /* 0x000000041e207223 */ /* 0x1c0fe2000000801d */
[----:B------:R-:W-:Y:S01]  /*18d0*/  FFMA.RM R29, R30, R4, R29 ;  /* 0x000000041e1d7223 */ /* 0x000fe2000000401d */
[C---:B------:R-:W-:Y:S01]  /*18e0*/  VIADD R4, R31.reuse, 0x20 ;  /* 0x000000201f047836 */ /* 0x040fe20000000000 */
[----:B------:R-:W-:Y:S02]  /*18f0*/  ISETP.NE.AND P2, PT, R31, RZ, PT ;  /* 0x000000ff1f00720c */ /* 0x000fe40003f45270 */
[----:B------:R-:W-:Y:S02]  /*1900*/  LOP3.LUT R33, R33, 0x7fffff, RZ, 0xc0, !PT ;  /* 0x007fffff21217812 */ /* 0x000fe400078ec0ff */
[----:B------:R-:W-:Y:S02]  /*1910*/  ISETP.NE.AND P1, PT, R31, RZ, PT ;  /* 0x000000ff1f00720c */ /* 0x000fe40003f25270 */
[----:B------:R-:W-:-:S02]  /*1920*/  LOP3.LUT R33, R33, 0x800000, RZ, 0xfc, !PT ;  /* 0x0080000021217812 */ /* 0x000fc400078efcff */
[----:B------:R-:W-:Y:S02]  /*1930*/  IADD3 R30, PT, PT, -R31, RZ, RZ ;  /* 0x000000ff1f1e7210 */ /* 0x000fe40007ffe1ff */
[----:B------:R-:W-:Y:S02]  /*1940*/  SHF.L.U32 R4, R33, R4, RZ ;  /* 0x0000000421047219 */ /* 0x000fe400000006ff */
[----:B------:R-:W-:Y:S02]  /*1950*/  FSETP.NEU.FTZ.AND P0, PT, R32, R29, PT ;  /* 0x0000001d2000720b */ /* 0x000fe40003f1d000 */
[----:B------:R-:W-:Y:S02]  /*1960*/  SEL R30, R30, RZ, P2 ;  /* 0x000000ff1e1e7207 */ /* 0x000fe40001000000 */
[----:B------:R-:W-:Y:S02]  /*1970*/  ISETP.NE.AND P1, PT, R4, RZ, P1 ;  /* 0x000000ff0400720c */ /* 0x000fe40000f25270 */
[----:B------:R-:W-:-:S02]  /*1980*/  SHF.R.U32.HI R30, RZ, R30, R33 ;  /* 0x0000001eff1e7219 */ /* 0x000fc40000011621 */
[----:B------:R-:W-:Y:S02]  /*1990*/  PLOP3.LUT P0, PT, P0, P1, PT, 0xf8, 0x8f ;  /* 0x00000000008f781c */ /* 0x000fe40000703f70 */
[----:B------:R-:W-:Y:S02]  /*19a0*/  SHF.R.U32.HI R29, RZ, 0x1, R30 ;  /* 0x00000001ff1d7819 */ /* 0x000fe4000001161e */
[----:B------:R-:W-:-:S04]  /*19b0*/  SEL R4, RZ, 0x1, !P0 ;  /* 0x00000001ff047807 */ /* 0x000fc80004000000 */
[----:B------:R-:W-:-:S04]  /*19c0*/  LOP3.LUT R31, R4, 0x1, R29, 0xf8, !PT ;  /* 0x00000001041f7812 */ /* 0x000fc800078ef81d */
[----:B------:R-:W-:-:S04]  /*19d0*/  LOP3.LUT R30, R31, R30, RZ, 0xc0, !PT ;  /* 0x0000001e1f1e7212 */ /* 0x000fc800078ec0ff */
[----:B------:R-:W-:-:S04]  /*19e0*/  IADD3 R30, PT, PT, R29, R30, RZ ;  /* 0x0000001e1d1e7210 */ /* 0x000fc80007ffe0ff */
[----:B------:R-:W-:Y:S01]  /*19f0*/  LOP3.LUT R3, R30, R3, RZ, 0xfc, !PT ;  /* 0x000000031e037212 */ /* 0x000fe200078efcff */
[----:B------:R-:W-:Y:S06]  /*1a00*/  BRA `(.L_x_62) ;  /* 0x0000000000107947 */ /* 0x000fec0003800000 */
.L_x_61:
[----:B------:R-:W-:-:S04]  /*1a10*/  LOP3.LUT R3, R3, 0x80000000, RZ, 0xc0, !PT ;  /* 0x8000000003037812 */ /* 0x000fc800078ec0ff */
[----:B------:R-:W-:Y:S01]  /*1a20*/  LOP3.LUT R3, R3, 0x7f800000, RZ, 0xfc, !PT ;  /* 0x7f80000003037812 */ /* 0x000fe200078efcff */
[----:B------:R-:W-:Y:S06]  /*1a30*/  BRA `(.L_x_62) ;  /* 0x0000000000047947 */ /* 0x000fec0003800000 */
.L_x_60:
[----:B------:R-:W-:-:S07]  /*1a40*/  IMAD R3, R32, 0x800000, R3 ;  /* 0x0080000020037824 */ /* 0x000fce00078e0203 */
.L_x_62:
[----:B------:R-:W-:Y:S05]  /*1a50*/  BSYNC.RECONVERGENT B2 ;  /* 0x0000000000027941 */ /* 0x000fea0003800200 */
.L_x_59:
[----:B------:R-:W-:Y:S05]  /*1a60*/  BRA `(.L_x_63) ;  /* 0x0000000000207947 */ /* 0x000fea0003800000 */
.L_x_58:
[----:B------:R-:W-:-:S04]  /*1a70*/  LOP3.LUT R3, R4, 0x80000000, R3, 0x48, !PT ;  /* 0x8000000004037812 */ /* 0x000fc800078e4803 */
[----:B------:R-:W-:Y:S01]  /*1a80*/  LOP3.LUT R3, R3, 0x7f800000, RZ, 0xfc, !PT ;  /* 0x7f80000003037812 */ /* 0x000fe200078efcff */
[----:B------:R-:W-:Y:S06]  /*1a90*/  BRA `(.L_x_63) ;  /* 0x0000000000147947 */ /* 0x000fec0003800000 */
.L_x_57:
[----:B------:R-:W-:Y:S01]  /*1aa0*/  LOP3.LUT R3, R4, 0x80000000, R3, 0x48, !PT ;  /* 0x8000000004037812 */ /* 0x000fe200078e4803 */
[----:B------:R-:W-:Y:S06]  /*1ab0*/  BRA `(.L_x_63) ;  /* 0x00000000000c7947 */ /* 0x000fec0003800000 */
.L_x_56:
[----:B------:R-:W0:Y:S01]  /*1ac0*/  MUFU.RSQ R3, -QNAN ;  /* 0xffc0000000037908 */ /* 0x000e220000001400 */
[----:B------:R-:W-:Y:S05]  /*1ad0*/  BRA `(.L_x_63) ;  /* 0x0000000000047947 */ /* 0x000fea0003800000 */
.L_x_55:
[----:B------:R-:W-:-:S07]  /*1ae0*/  FADD.FTZ R3, R3, R4 ;  /* 0x0000000403037221 */ /* 0x000fce0000010000 */
.L_x_63:
[----:B------:R-:W-:Y:S05]  /*1af0*/  BSYNC.RECONVERGENT B1 ;  /* 0x0000000000017941 */ /* 0x000fea0003800200 */
.L_x_53:
[----:B------:R-:W-:Y:S01]  /*1b00*/  HFMA2 R31, -RZ, RZ, 0, 0 ;  /* 0x00000000ff1f7431 */ /* 0x000fe200000001ff */
[----:B------:R-:W-:-:S04]  /*1b10*/  MOV R30, R8 ;  /* 0x00000008001e7202 */ /* 0x000fc80000000f00 */
[----:B0-----:R-:W-:Y:S05]  /*1b20*/  RET.REL.NODEC R30 `(_Z16Square_Diamond_4P17curandStateXORWOWPfiS1_S1_) ;  /* 0xffffffe41e347950 */ /* 0x001fea0003c3ffff */
.L_x_64:
        /* <DEDUP_REMOVED lines=13> */
.L_x_159:


//--------------------- .text._Z9Diamond_3P17curandStateXORWOWPfiS1_S1_ --------------------------
	.section	.text._Z9Diamond_3P17curandStateXORWOWPfiS1_S1_,"ax",@progbits
	.align	128
        .global         _Z9Diamond_3P17curandStateXORWOWPfiS1_S1_
        .type           _Z9Diamond_3P17curandStateXORWOWPfiS1_S1_,@function
        .size           _Z9Diamond_3P17curandStateXORWOWPfiS1_S1_,(.L_x_160 - _Z9Diamond_3P17curandStateXORWOWPfiS1_S1_)
        .other          _Z9Diamond_3P17curandStateXORWOWPfiS1_S1_,@"STO_CUDA_ENTRY STV_DEFAULT"
_Z9Diamond_3P17curandStateXORWOWPfiS1_S1_:
.text._Z9Diamond_3P17curandStateXORWOWPfiS1_S1_:
        /* <DEDUP_REMOVED lines=9> */
[----:B------:R-:W1:Y:S01]  /*0090*/  LDCU.64 UR4, c[0x0][0x358] ;  /* 0x00006b00ff0477ac */ /* 0x000e620008000a00 */
        /* <DEDUP_REMOVED lines=25> */
[-C--:B------:R-:W-:Y:S02]  /*0230*/  IABS R3, R6.reuse ;  /* 0x0000000600037213 */ /* 0x080fe40000000000 */
[----:B------:R-:W-:Y:S02]  /*0240*/  IABS R15, R6 ;  /* 0x00000006000f7213 */ /* 0x000fe40000000000 */
[----:B------:R-:W-:Y:S02]  /*0250*/  ISETP.NE.AND P3, PT, R6, RZ, PT ;  /* 0x000000ff0600720c */ /* 0x000fe40003f65270 */
[----:B------:R-:W2:Y:S08]  /*0260*/  I2F.RP R12, R3 ;  /* 0x00000003000c7306 */ /* 0x000eb00000209400 */
[----:B0-----:R-:W0:Y:S08]  /*0270*/  MUFU.RCP R10, R10 ;  /* 0x0000000a000a7308 */ /* 0x001e300000001000 */
[----:B--2---:R-:W2:Y:S01]  /*0280*/  MUFU.RCP R12, R12 ;  /* 0x0000000c000c7308 */ /* 0x004ea20000001000 */
[----:B0-----:R-:W-:-:S02]  /*0290*/  VIADD R4, R10, 0xffffffe ;  /* 0x0ffffffe0a047836 */ /* 0x001fc40000000000 */
[----:B------:R-:W-:-:S05]  /*02a0*/  IMAD.MOV R10, RZ, RZ, -R15 ;  /* 0x000000ffff0a7224 */ /* 0x000fca00078e0a0f */
[----:B------:R-:W0:Y:S01]  /*02b0*/  F2I.FTZ.U32.TRUNC.NTZ R5, R4 ;  /* 0x0000000400057305 */ /* 0x000e22000021f000 */
[----:B--2---:R-:W-:Y:S01]  /*02c0*/  VIADD R8, R12, 0xffffffe ;  /* 0x0ffffffe0c087836 */ /* 0x004fe20000000000 */
[----:B------:R-:W-:-:S06]  /*02d0*/  IABS R12, R2 ;  /* 0x00000002000c7213 */ /* 0x000fcc0000000000 */
[----:B------:R2:W3:Y:S01]  /*02e0*/  F2I.FTZ.U32.TRUNC.NTZ R9, R8 ;  /* 0x0000000800097305 */ /* 0x0004e2000021f000 */
[----:B0-----:R-:W-:Y:S02]  /*02f0*/  IMAD.MOV R4, RZ, RZ, -R5 ;  /* 0x000000ffff047224 */ /* 0x001fe400078e0a05 */
[----:B--2---:R-:W-:Y:S01]  /*0300*/  IMAD.MOV.U32 R8, RZ, RZ, RZ ;  /* 0x000000ffff087224 */ /* 0x004fe200078e00ff */
[----:B---3--:R-:W-:-:S05]  /*0310*/  IADD3 R16, PT, PT, RZ, -R9, RZ ;  /* 0x80000009ff107210 */ /* 0x008fca0007ffe0ff */
[----:B------:R-:W-:-:S04]  /*0320*/  IMAD R13, R16, R3, RZ ;  /* 0x00000003100d7224 */ /* 0x000fc800078e02ff */
[----:B------:R-:W-:-:S04]  /*0330*/  IMAD.HI.U32 R9, R9, R13, R8 ;  /* 0x0000000d09097227 */ /* 0x000fc800078e0008 */
[----:B------:R-:W-:Y:S02]  /*0340*/  IMAD.MOV.U32 R8, RZ, RZ, R14 ;  /* 0x000000ffff087224 */ /* 0x000fe400078e000e */
[----:B------:R-:W-:Y:S02]  /*0350*/  IMAD R13, R4, R7, RZ ;  /* 0x00000007040d7224 */ /* 0x000fe400078e02ff */
[----:B------:R-:W-:Y:S02]  /*0360*/  HFMA2 R4, -RZ, RZ, 0, 0 ;  /* 0x00000000ff047431 */ /* 0x000fe400000001ff */
[----:B------:R-:W-:-:S04]  /*0370*/  IMAD.HI.U32 R9, R9, R8, RZ ;  /* 0x0000000809097227 */ /* 0x000fc800078e00ff */
[----:B------:R-:W-:Y:S02]  /*0380*/  IMAD R10, R9, R10, R8 ;  /* 0x0000000a090a7224 */ /* 0x000fe400078e0208 */
[----:B------:R-:W-:-:S03]  /*0390*/  IMAD.HI.U32 R4, R5, R13, R4 ;  /* 0x0000000d05047227 */ /* 0x000fc600078e0004 */
[----:B------:R-:W-:Y:S01]  /*03a0*/  ISETP.GT.U32.AND P2, PT, R3, R10, PT ;  /* 0x0000000a0300720c */ /* 0x000fe20003f44070 */
[----:B------:R-:W-:Y:S02]  /*03b0*/  IMAD.MOV R5, RZ, RZ, -R12 ;  /* 0x000000ffff057224 */ /* 0x000fe400078e0a0c */
[----:B------:R-:W-:Y:S01]  /*03c0*/  IMAD.HI.U32 R4, R4, R8, RZ ;  /* 0x0000000804047227 */ /* 0x000fe200078e00ff */
[----:B------:R-:W0:Y:S03]  /*03d0*/  LDC.64 R12, c[0x0][0x380] ;  /* 0x0000e000ff0c7b82 */ /* 0x000e260000000a00 */
[----:B------:R-:W-:-:S06]  /*03e0*/  IMAD R8, R4, R5, R8 ;  /* 0x0000000504087224 */ /* 0x000fcc00078e0208 */
[----:B------:R-:W-:Y:S01]  /*03f0*/  @!P2 IMAD.IADD R10, R10, 0x1, -R3 ;  /* 0x000000010a0aa824 */ /* 0x000fe200078e0a03 */
[----:B------:R-:W-:Y:S01]  /*0400*/  ISETP.GT.U32.AND P0, PT, R7, R8, PT ;  /* 0x000000080700720c */ /* 0x000fe20003f04070 */
[----:B------:R-:W-:-:S03]  /*0410*/  @!P2 VIADD R9, R9, 0x1 ;  /* 0x000000010909a836 */ /* 0x000fc60000000000 */
[----:B------:R-:W-:Y:S02]  /*0420*/  ISETP.GE.U32.AND P4, PT, R10, R3, PT ;  /* 0x000000030a00720c */ /* 0x000fe40003f86070 */
[----:B------:R-:W-:-:S04]  /*0430*/  LOP3.LUT R3, R11, R6, RZ, 0x3c, !PT ;  /* 0x000000060b037212 */ /* 0x000fc800078e3cff */
[----:B------:R-:W-:Y:S02]  /*0440*/  ISETP.GE.AND P1, PT, R3, RZ, PT ;  /* 0x000000ff0300720c */ /* 0x000fe40003f26270 */
[----:B------:R-:W-:Y:S01]  /*0450*/  LOP3.LUT R3, R11, R2, RZ, 0x3c, !PT ;  /* 0x000000020b037212 */ /* 0x000fe200078e3cff */
[----:B------:R-:W-:Y:S02]  /*0460*/  @!P0 IMAD.IADD R8, R8, 0x1, -R7 ;  /* 0x0000000108088824 */ /* 0x000fe400078e0a07 */
[----:B------:R-:W-:Y:S01]  /*0470*/  @!P0 VIADD R4, R4, 0x1 ;  /* 0x0000000104048836 */ /* 0x000fe20000000000 */
[----:B------:R-:W-:Y:S02]  /*0480*/  ISETP.NE.AND P0, PT, R2, RZ, PT ;  /* 0x000000ff0200720c */ /* 0x000fe40003f05270 */
[----:B------:R-:W-:Y:S02]  /*0490*/  ISETP.GE.U32.AND P2, PT, R8, R7, PT ;  /* 0x000000070800720c */ /* 0x000fe40003f46070 */
[----:B------:R-:W-:-:S02]  /*04a0*/  @P4 IADD3 R9, PT, PT, R9, 0x1, RZ ;  /* 0x0000000109094810 */ /* 0x000fc40007ffe0ff */
[----:B------:R-:W-:-:S03]  /*04b0*/  ISETP.GE.AND P4, PT, R3, RZ, PT ;  /* 0x000000ff0300720c */ /* 0x000fc60003f86270 */
[----:B------:R-:W-:Y:S01]  /*04c0*/  @!P1 IMAD.MOV R9, RZ, RZ, -R9 ;  /* 0x000000ffff099224 */ /* 0x000fe200078e0a09 */
[----:B------:R-:W-:-:S04]  /*04d0*/  @!P3 LOP3.LUT R9, RZ, R6, RZ, 0x33, !PT ;  /* 0x00000006ff09b212 */ /* 0x000fc800078e33ff */
[----:B------:R-:W-:Y:S01]  /*04e0*/  SHF.R.S32.HI R6, RZ, 0x1f, R9 ;  /* 0x0000001fff067819 */ /* 0x000fe20000011409 */
[----:B------:R-:W-:-:S03]  /*04f0*/  @P2 VIADD R4, R4, 0x1 ;  /* 0x0000000104042836 */ /* 0x000fc60000000000 */
[----:B------:R-:W-:Y:S01]  /*0500*/  LEA.HI R6, R6, R9, RZ, 0x2 ;  /* 0x0000000906067211 */ /* 0x000fe200078f10ff */
[----:B------:R-:W-:Y:S01]  /*0510*/  @!P4 IMAD.MOV R4, RZ, RZ, -R4 ;  /* 0x000000ffff04c224 */ /* 0x000fe200078e0a04 */
[----:B------:R-:W-:Y:S02]  /*0520*/  @!P0 LOP3.LUT R4, RZ, R2, RZ, 0x33, !PT ;  /* 0x00000002ff048212 */ /* 0x000fe400078e33ff */
[----:B------:R-:W-:Y:S02]  /*0530*/  LOP3.LUT R6, R6, 0xfc, RZ, 0xc0, !PT ;  /* 0x000000fc06067812 */ /* 0x000fe400078ec0ff */
[C---:B------:R-:W-:Y:S01]  /*0540*/  IADD3 R3, PT, PT, -R4.reuse, RZ, RZ ;  /* 0x000000ff04037210 */ /* 0x040fe20007ffe1ff */
[----:B------:R-:W-:Y:S02]  /*0550*/  IMAD R4, R4, R0, RZ ;  /* 0x0000000004047224 */ /* 0x000fe400078e02ff */
[----:B------:R-:W-:Y:S02]  /*0560*/  IMAD.IADD R6, R9, 0x1, -R6 ;  /* 0x0000000109067824 */ /* 0x000fe400078e0a06 */
[----:B------:R-:W-:-:S03]  /*0570*/  IMAD R3, R2, R3, R11 ;  /* 0x0000000302037224 */ /* 0x000fc600078e020b */
[----:B------:R-:W-:Y:S01]  /*0580*/  LOP3.LUT R5, R6, 0x80, RZ, 0xc0, !PT ;  /* 0x0000008006057812 */ /* 0x000fe200078ec0ff */
[-C--:B------:R-:W-:Y:S01]  /*0590*/  IMAD R3, R3, R0.reuse, RZ ;  /* 0x0000000003037224 */ /* 0x080fe200078e02ff */
[----:B------:R-:W-:Y:S02]  /*05a0*/  LEA.HI R0, R0, R0, RZ, 0x1 ;  /* 0x0000000000007211 */ /* 0x000fe400078f08ff */
[----:B------:R-:W-:Y:S02]  /*05b0*/  LEA.HI R5, R5, R6, RZ, 0x19 ;  /* 0x0000000605057211 */ /* 0x000fe400078fc8ff */
[----:B------:R-:W-:Y:S02]  /*05c0*/  SHF.R.S32.HI R2, RZ, 0x1f, R3 ;  /* 0x0000001fff027819 */ /* 0x000fe40000011403 */
[----:B------:R-:W-:Y:S02]  /*05d0*/  LOP3.LUT R7, R5, 0xfe, RZ, 0xc0, !PT ;  /* 0x000000fe05077812 */ /* 0x000fe400078ec0ff */
[----:B------:R-:W-:-:S02]  /*05e0*/  LEA.HI R2, R2, R3, RZ, 0x9 ;  /* 0x0000000302027211 */ /* 0x000fc400078f48ff */
[----:B------:R-:W-:Y:S01]  /*05f0*/  PRMT R8, R5, 0x8880, RZ ;  /* 0x0000888005087816 */ /* 0x000fe200000000ff */
[----:B------:R-:W-:Y:S01]  /*0600*/  IMAD.MOV R7, RZ, RZ, -R7 ;  /* 0x000000ffff077224 */ /* 0x000fe200078e0a07 */
[----:B------:R-:W-:Y:S02]  /*0610*/  LOP3.LUT R2, R2, 0xfffffe00, RZ, 0xc0, !PT ;  /* 0xfffffe0002027812 */ /* 0x000fe400078ec0ff */
[----:B------:R-:W-:Y:S02]  /*0620*/  SHF.R.S32.HI R0, RZ, 0x1, R0 ;  /* 0x00000001ff007819 */ /* 0x000fe40000011400 */
[----:B------:R-:W-:Y:S01]  /*0630*/  PRMT R5, R7, 0x7710, RZ ;  /* 0x0000771007057816 */ /* 0x000fe200000000ff */
[----:B------:R-:W-:Y:S01]  /*0640*/  IMAD.MOV.U32 R7, RZ, RZ, R8 ;  /* 0x000000ffff077224 */ /* 0x000fe200078e0008 */
[----:B------:R-:W-:Y:S02]  /*0650*/  IADD3 R8, PT, PT, R3, -R2, RZ ;  /* 0x8000000203087210 */ /* 0x000fe40007ffe0ff */
[----:B------:R-:W-:Y:S01]  /*0660*/  SHF.R.S32.HI R3, RZ, 0x1f, R4 ;  /* 0x0000001fff037819 */ /* 0x000fe20000011404 */
[----:B------:R-:W-:Y:S01]  /*0670*/  IMAD.IADD R6, R6, 0x1, R5 ;  /* 0x0000000106067824 */ /* 0x000fe200078e0205 */
[----:B------:R-:W-:-:S02]  /*0680*/  SHF.R.S32.HI R2, RZ, 0x1, R7 ;  /* 0x00000001ff027819 */ /* 0x000fc40000011407 */
[----:B------:R-:W-:Y:S02]  /*0690*/  LEA.HI R3, R3, R4, RZ, 0x9 ;  /* 0x0000000403037211 */ /* 0x000fe400078f48ff */
        /* <DEDUP_REMOVED lines=13> */
[C-C-:B------:R-:W-:Y:S01]  /*0770*/  IMAD.IADD R27, R15.reuse, 0x1, R0.reuse ;  /* 0x000000010f1b7824 */ /* 0x140fe200078e0200 */
[----:B------:R-:W-:Y:S02]  /*0780*/  ISETP.GE.AND P2, PT, R15, R0, PT ;  /* 0x000000000f00720c */ /* 0x000fe40003f46270 */
[----:B------:R-:W-:Y:S02]  /*0790*/  ISETP.GT.AND P1, PT, R14, 0x200, PT ;  /* 0x000002000e00780c */ /* 0x000fe40003f24270 */
[----:B------:R-:W-:Y:S01]  /*07a0*/  ISETP.GT.AND P3, PT, R27, 0x200, PT ;  /* 0x000002001b00780c */ /* 0x000fe20003f64270 */
[----:B------:R-:W3:Y:S06]  /*07b0*/  LDC.64 R4, c[0x0][0x3a0] ;  /* 0x0000e800ff047b82 */ /* 0x000eec0000000a00 */
[----:B------:R-:W-:-:S02]  /*07c0*/  @P0 IMAD.IADD R10, R2, 0x1, -R0 ;  /* 0x00000001020a0824 */ /* 0x000fc400078e0a00 */
[----:B------:R-:W4:Y:S01]  /*07d0*/  @P0 LDC.64 R20, c[0x0][0x388] ;  /* 0x0000e200ff140b82 */ /* 0x000f220000000a00 */
[C---:B------:R-:W-:Y:S01]  /*07e0*/  @P2 IADD3 R25, PT, PT, R15.reuse, -R0, RZ ;  /* 0x800000000f192210 */ /* 0x040fe20007ffe0ff */
[C---:B------:R-:W-:Y:S02]  /*07f0*/  @P0 IMAD R23, R15.reuse, 0x201, R10 ;  /* 0x000002010f170824 */ /* 0x040fe400078e020a */
[----:B------:R-:W-:Y:S02]  /*0800*/  @!P1 IMAD R3, R15, 0x201, R14 ;  /* 0x000002010f039824 */ /* 0x000fe400078e020e */
[----:B------:R-:W-:Y:S02]  /*0810*/  @P2 IMAD R25, R25, 0x201, R2 ;  /* 0x0000020119192824 */ /* 0x000fe400078e0202 */
[----:B------:R-:W1:Y:S08]  /*0820*/  @P2 LDC.64 R16, c[0x0][0x388] ;  /* 0x0000e200ff102b82 */ /* 0x000e700000000a00 */
[----:B------:R-:W0:Y:S08]  /*0830*/  @!P3 LDC.64 R8, c[0x0][0x388] ;  /* 0x0000e200ff08bb82 */ /* 0x000e300000000a00 */
[----:B------:R-:W3:Y:S01]  /*0840*/  @!P1 LDC.64 R18, c[0x0][0x388] ;  /* 0x0000e200ff129b82 */ /* 0x000ee20000000a00 */
[----:B----4-:R-:W-:-:S04]  /*0850*/  @P0 IMAD.WIDE R22, R23, 0x4, R20 ;  /* 0x0000000417160825 */ /* 0x010fc800078e0214 */
[----:B------:R-:W-:Y:S01]  /*0860*/  @!P3 IMAD R21, R27, 0x201, R2 ;  /* 0x000002011b15b824 */ /* 0x000fe200078e0202 */
[----:B------:R-:W-:Y:S01]  /*0870*/  I2FP.F32.S32 R14, R2 ;  /* 0x00000002000e7245 */ /* 0x000fe20000201400 */
[----:B-1----:R-:W-:-:S04]  /*0880*/  @P2 IMAD.WIDE R24, R25, 0x4, R16 ;  /* 0x0000000419182825 */ /* 0x002fc800078e0210 */
[----:B--2---:R-:W-:Y:S02]  /*0890*/  IMAD.WIDE R26, R11, 0x4, R6 ;  /* 0x000000040b1a7825 */ /* 0x004fe400078e0206 */
[----:B------:R-:W2:Y:S02]  /*08a0*/  @P2 LDG.E R24, desc[UR4][R24.64] ;  /* 0x0000000418182981 */ /* 0x000ea4000c1e1900 */
[----:B0-----:R-:W-:-:S04]  /*08b0*/  @!P3 IMAD.WIDE R20, R21, 0x4, R8 ;  /* 0x000000041514b825 */ /* 0x001fc800078e0208 */
        /* <DEDUP_REMOVED lines=17> */
[----:B------:R-:W-:-:S04]  /*09d0*/  @!P1 VIADD R18, R18, 0x1 ;  /* 0x0000000112129836 */ /* 0x000fc80000000000 */
[----:B------:R-:W-:-:S05]  /*09e0*/  @P2 VIADD R18, R18, 0x1 ;  /* 0x0000000112122836 */ /* 0x000fca0000000000 */
[----:B------:R-:W-:-:S04]  /*09f0*/  @!P3 IADD3 R18, PT, PT, R18, 0x1, RZ ;  /* 0x000000011212b810 */ /* 0x000fc80007ffe0ff */
        /* <DEDUP_REMOVED lines=8> */
[----:B------:R-:W-:Y:S02]  /*0a80*/  IMAD.SHL.U32 R22, R11, 0x10, RZ ;  /* 0x000000100b167824 */ /* 0x000fe400078e00ff */
[----:B------:R-:W-:Y:S02]  /*0a90*/  @P2 FADD R21, R21, R24 ;  /* 0x0000001815152221 */ /* 0x000fe40000000000 */
[----:B------:R-:W-:Y:S02]  /*0aa0*/  IMAD.SHL.U32 R3, R14, 0x2, RZ ;  /* 0x000000020e037824 */ /* 0x000fe400078e00ff */
[----:B------:R-:W-:-:S03]  /*0ab0*/  @!P3 FADD R21, R21, R20 ;  /* 0x000000141515b221 */ /* 0x000fc60000000000 */
[----:B------:R-:W-:Y:S01]  /*0ac0*/  LOP3.LUT R3, R11, R22, R3, 0x96, !PT ;  /* 0x000000160b037212 */ /* 0x000fe200078e9603 */
[----:B0-----:R-:W-:Y:S01]  /*0ad0*/  FFMA R0, -R18, R23, 1 ;  /* 0x3f80000012007423 */ /* 0x001fe20000000117 */
[----:B------:R-:W0:Y:S02]  /*0ae0*/  FCHK P0, R21, R18 ;  /* 0x0000001215007302 */ /* 0x000e240000000000 */
        /* <DEDUP_REMOVED lines=15> */
[----:B-----5:R-:W-:Y:S05]  /*0be0*/  CALL.REL.NOINC `($__internal_4_$__cuda_sm3x_div_rn_noftz_f32_slowpath) ;  /* 0x00000000004c7944 */ /* 0x020fea0003c00000 */
[----:B------:R-:W-:-:S07]  /*0bf0*/  IMAD.MOV.U32 R23, RZ, RZ, R0 ;  /* 0x000000ffff177224 */ /* 0x000fce00078e0000 */
.L_x_66:
[----:B------:R-:W-:Y:S05]  /*0c00*/  BSYNC.RECONVERGENT B0 ;  /* 0x0000000000007941 */ /* 0x000fea0003800200 */
.L_x_65:
        /* <DEDUP_REMOVED lines=17> */
        .weak           $__internal_4_$__cuda_sm3x_div_rn_noftz_f32_slowpath
        .type           $__internal_4_$__cuda_sm3x_div_rn_noftz_f32_slowpath,@function
        .size           $__internal_4_$__cuda_sm3x_div_rn_noftz_f32_slowpath,(.L_x_160 - $__internal_4_$__cuda_sm3x_div_rn_noftz_f32_slowpath)
$__internal_4_$__cuda_sm3x_div_rn_noftz_f32_slowpath:
        /* <DEDUP_REMOVED lines=35> */
.L_x_68:
        /* <DEDUP_REMOVED lines=51> */
.L_x_75:
[----:B------:R-:W-:-:S04]  /*1280*/  LOP3.LUT R0, R0, 0x80000000, RZ, 0xc0, !PT ;  /* 0x8000000000007812 */ /* 0x000fc800078ec0ff */
[----:B------:R-:W-:Y:S01]  /*1290*/  LOP3.LUT R0, R0, 0x7f800000, RZ, 0xfc, !PT ;  /* 0x7f80000000007812 */ /* 0x000fe200078efcff */
[----:B------:R-:W-:Y:S06]  /*12a0*/  BRA `(.L_x_76) ;  /* 0x0000000000047947 */ /* 0x000fec0003800000 */
.L_x_74:
[----:B------:R-:W-:-:S07]  /*12b0*/  IMAD R0, R21, 0x800000, R0 ;  /* 0x0080000015007824 */ /* 0x000fce00078e0200 */
.L_x_76:
[----:B------:R-:W-:Y:S05]  /*12c0*/  BSYNC.RECONVERGENT B2 ;  /* 0x0000000000027941 */ /* 0x000fea0003800200 */
.L_x_73:
[----:B------:R-:W-:Y:S05]  /*12d0*/  BRA `(.L_x_77) ;  /* 0x0000000000207947 */ /* 0x000fea0003800000 */
.L_x_72:
[----:B------:R-:W-:-:S04]  /*12e0*/  LOP3.LUT R0, R18, 0x80000000, R3, 0x48, !PT ;  /* 0x8000000012007812 */ /* 0x000fc800078e4803 */
[----:B------:R-:W-:Y:S01]  /*12f0*/  LOP3.LUT R0, R0, 0x7f800000, RZ, 0xfc, !PT ;  /* 0x7f80000000007812 */ /* 0x000fe200078efcff */
[----:B------:R-:W-:Y:S06]  /*1300*/  BRA `(.L_x_77) ;  /* 0x0000000000147947 */ /* 0x000fec0003800000 */
.L_x_71:
[----:B------:R-:W-:Y:S01]  /*1310*/  LOP3.LUT R0, R18, 0x80000000, R3, 0x48, !PT ;  /* 0x8000000012007812 */ /* 0x000fe200078e4803 */
[----:B------:R-:W-:Y:S06]  /*1320*/  BRA `(.L_x_77) ;  /* 0x00000000000c7947 */ /* 0x000fec0003800000 */
.L_x_70:
[----:B------:R-:W0:Y:S01]  /*1330*/  MUFU.RSQ R0, -QNAN ;  /* 0xffc0000000007908 */ /* 0x000e220000001400 */
[----:B------:R-:W-:Y:S05]  /*1340*/  BRA `(.L_x_77) ;  /* 0x0000000000047947 */ /* 0x000fea0003800000 */
.L_x_69:
[----:B------:R-:W-:-:S07]  /*1350*/  FADD.FTZ R0, R3, R0 ;  /* 0x0000000003007221 */ /* 0x000fce0000010000 */
.L_x_77:
[----:B------:R-:W-:Y:S05]  /*1360*/  BSYNC.RECONVERGENT B1 ;  /* 0x0000000000017941 */ /* 0x000fea0003800200 */
.L_x_67:
[----:B------:R-:W-:-:S04]  /*1370*/  IMAD.MOV.U32 R23, RZ, RZ, 0x0 ;  /* 0x00000000ff177424 */ /* 0x000fc800078e00ff */
[----:B0-----:R-:W-:Y:S05]  /*1380*/  RET.REL.NODEC R22 `(_Z9Diamond_3P17curandStateXORWOWPfiS1_S1_) ;  /* 0xffffffec161c7950 */ /* 0x001fea0003c3ffff */
.L_x_78:
        /* <DEDUP_REMOVED lines=15> */
.L_x_160:


//--------------------- .text._Z9Diamond_2P17curandStateXORWOWPfiS1_S1_ --------------------------
	.section	.text._Z9Diamond_2P17curandStateXORWOWPfiS1_S1_,"ax",@progbits
	.align	128
        .global         _Z9Diamond_2P17curandStateXORWOWPfiS1_S1_
        .type           _Z9Diamond_2P17curandStateXORWOWPfiS1_S1_,@function
        .size           _Z9Diamond_2P17curandStateXORWOWPfiS1_S1_,(.L_x_161 - _Z9Diamond_2P17curandStateXORWOWPfiS1_S1_)
        .other          _Z9Diamond_2P17curandStateXORWOWPfiS1_S1_,@"STO_CUDA_ENTRY STV_DEFAULT"
_Z9Diamond_2P17curandStateXORWOWPfiS1_S1_:
.text._Z9Diamond_2P17curandStateXORWOWPfiS1_S1_:
        /* <DEDUP_REMOVED lines=12> */
[----:B0-----:R-:W-:-:S07]  /*00c0*/  IABS R7, R9 ;  /* 0x0000000900077213 */ /* 0x001fce0000000000 */
[----:B------:R-:W0:Y:S01]  /*00d0*/  LDC.64 R34, c[0x0][0x3a0] ;  /* 0x0000e800ff227b82 */ /* 0x000e220000000a00 */
[----:B------:R-:W4:Y:S08]  /*00e0*/  I2F.RP R0, R7 ;  /* 0x0000000700007306 */ /* 0x000f300000209400 */
[----:B----4-:R-:W4:Y:S02]  /*00f0*/  MUFU.RCP R0, R0 ;  /* 0x0000000000007308 */ /* 0x010f240000001000 */
[----:B----4-:R-:W-:-:S02]  /*0100*/  IADD3 R2, PT, PT, R0, 0xffffffe, RZ ;  /* 0x0ffffffe00027810 */ /* 0x010fc40007ffe0ff */
[----:B------:R-:W-:-:S04]  /*0110*/  LOP3.LUT R0, R9, 0x200, RZ, 0x3c, !PT ;  /* 0x0000020009007812 */ /* 0x000fc800078e3cff */
[----:B------:R4:W1:Y:S01]  /*0120*/  F2I.FTZ.U32.TRUNC.NTZ R3, R2 ;  /* 0x0000000200037305 */ /* 0x000862000021f000 */
[----:B------:R-:W-:Y:S01]  /*0130*/  ISETP.GE.AND P2, PT, R0, RZ, PT ;  /* 0x000000ff0000720c */ /* 0x000fe20003f46270 */
[----:B----4-:R-:W-:Y:S02]  /*0140*/  HFMA2 R2, -RZ, RZ, 0, 0 ;  /* 0x00000000ff027431 */ /* 0x010fe400000001ff */
[----:B-1----:R-:W-:-:S04]  /*0150*/  IMAD.MOV R4, RZ, RZ, -R3 ;  /* 0x000000ffff047224 */ /* 0x002fc800078e0a03 */
        /* <DEDUP_REMOVED lines=16> */
[----:B------:R-:W1:Y:S08]  /*0260*/  I2F.RP R0, R7 ;  /* 0x0000000700007306 */ /* 0x000e700000209400 */
[----:B-1----:R-:W1:Y:S02]  /*0270*/  MUFU.RCP R0, R0 ;  /* 0x0000000000007308 */ /* 0x002e640000001000 */
[----:B-1----:R-:W-:-:S02]  /*0280*/  VIADD R2, R0, 0xffffffe ;  /* 0x0ffffffe00027836 */ /* 0x002fc40000000000 */
[----:B------:R-:W-:-:S04]  /*0290*/  IMAD.MOV R0, RZ, RZ, -R10 ;  /* 0x000000ffff007224 */ /* 0x000fc800078e0a0a */
[----:B------:R1:W4:Y:S02]  /*02a0*/  F2I.FTZ.U32.TRUNC.NTZ R3, R2 ;  /* 0x0000000200037305 */ /* 0x000324000021f000 */
[----:B-1----:R-:W-:Y:S02]  /*02b0*/  MOV R2, RZ ;  /* 0x000000ff00027202 */ /* 0x002fe40000000f00 */
[----:B----4-:R-:W-:-:S05]  /*02c0*/  IADD3 R4, PT, PT, RZ, -R3, RZ ;  /* 0x80000003ff047210 */ /* 0x010fca0007ffe0ff */
[----:B------:R-:W-:Y:S02]  /*02d0*/  IMAD R11, R4, R7, RZ ;  /* 0x00000007040b7224 */ /* 0x000fe400078e02ff */
[----:B------:R-:W-:Y:S01]  /*02e0*/  IMAD.MOV.U32 R4, RZ, RZ, R8 ;  /* 0x000000ffff047224 */ /* 0x000fe200078e0008 */
[----:B------:R-:W-:Y:S01]  /*02f0*/  LEA.HI R8, R9, R9, RZ, 0x1 ;  /* 0x0000000909087211 */ /* 0x000fe200078f08ff */
[----:B------:R-:W-:-:S03]  /*0300*/  IMAD.HI.U32 R3, R3, R11, R2 ;  /* 0x0000000b03037227 */ /* 0x000fc600078e0002 */
[----:B------:R-:W-:-:S03]  /*0310*/  SHF.R.S32.HI R8, RZ, 0x1, R8 ;  /* 0x00000001ff087819 */ /* 0x000fc60000011408 */
        /* <DEDUP_REMOVED lines=13> */
[----:B------:R-:W-:-:S04]  /*03f0*/  IMAD R3, R3, R9, RZ ;  /* 0x0000000903037224 */ /* 0x000fc800078e02ff */
[----:B------:R-:W-:Y:S01]  /*0400*/  IMAD R0, R6, R0, R5 ;  /* 0x0000000006007224 */ /* 0x000fe200078e0205 */
[----:B------:R-:W-:-:S03]  /*0410*/  SHF.R.S32.HI R2, RZ, 0x1f, R3 ;  /* 0x0000001fff027819 */ /* 0x000fc60000011403 */
[----:B------:R-:W-:Y:S01]  /*0420*/  IMAD R0, R0, R9, RZ ;  /* 0x0000000900007224 */ /* 0x000fe200078e02ff */
[----:B------:R-:W-:-:S04]  /*0430*/  LEA.HI R2, R2, R3, RZ, 0x9 ;  /* 0x0000000302027211 */ /* 0x000fc800078f48ff */
[----:B------:R-:W-:Y:S02]  /*0440*/  SHF.R.S32.HI R7, RZ, 0x1f, R0 ;  /* 0x0000001fff077819 */ /* 0x000fe40000011400 */
[----:B------:R-:W-:Y:S02]  /*0450*/  LOP3.LUT R2, R2, 0xfffffe00, RZ, 0xc0, !PT ;  /* 0xfffffe0002027812 */ /* 0x000fe400078ec0ff */
[----:B------:R-:W-:Y:S02]  /*0460*/  LEA.HI R7, R7, R0, RZ, 0x9 ;  /* 0x0000000007077211 */ /* 0x000fe400078f48ff */
[----:B------:R-:W-:Y:S02]  /*0470*/  IADD3 R11, PT, PT, R3, -R2, RZ ;  /* 0x80000002030b7210 */ /* 0x000fe40007ffe0ff */
[----:B------:R-:W-:-:S03]  /*0480*/  LOP3.LUT R7, R7, 0xfffffe00, RZ, 0xc0, !PT ;  /* 0xfffffe0007077812 */ /* 0x000fc600078ec0ff */
[----:B------:R-:W-:Y:S02]  /*0490*/  IMAD.IADD R23, R11, 0x1, R8 ;  /* 0x000000010b177824 */ /* 0x000fe400078e0208 */
[----:B------:R-:W-:-:S04]  /*04a0*/  IMAD.IADD R21, R0, 0x1, -R7 ;  /* 0x0000000100157824 */ /* 0x000fc800078e0a07 */
[C---:B------:R-:W-:Y:S01]  /*04b0*/  IMAD.IADD R4, R21.reuse, 0x1, R8 ;  /* 0x0000000115047824 */ /* 0x040fe200078e0208 */
[----:B------:R-:W-:Y:S01]  /*04c0*/  ISETP.GE.AND P0, PT, R21, R8, PT ;  /* 0x000000081500720c */ /* 0x000fe20003f06270 */
[----:B------:R-:W-:Y:S02]  /*04d0*/  IMAD R7, R11, 0x201, R21 ;  /* 0x000002010b077824 */ /* 0x000fe400078e0215 */
[----:B------:R-:W-:-:S04]  /*04e0*/  IMAD R13, R23, 0x201, R4 ;  /* 0x00000201170d7824 */ /* 0x000fc800078e0204 */
[----:B--2---:R-:W-:-:S06]  /*04f0*/  IMAD.WIDE R24, R13, 0x4, R16 ;  /* 0x000000040d187825 */ /* 0x004fcc00078e0210 */
[-C--:B------:R-:W-:Y:S01]  /*0500*/  @P0 IADD3 R0, PT, PT, R21, -R8.reuse, RZ ;  /* 0x8000000815000210 */ /* 0x080fe20007ffe0ff */
[----:B------:R-:W-:Y:S01]  /*0510*/  IMAD.WIDE R18, R7, 0x4, R16 ;  /* 0x0000000407127825 */ /* 0x000fe200078e0210 */
[----:B------:R-:W2:Y:S03]  /*0520*/  LDG.E R31, desc[UR4][R24.64] ;  /* 0x00000004181f7981 */ /* 0x000ea6000c1e1900 */
[C---:B------:R-:W-:Y:S01]  /*0530*/  @P0 IMAD R15, R23.reuse, 0x201, R0 ;  /* 0x00000201170f0824 */ /* 0x040fe200078e0200 */
[----:B------:R-:W-:Y:S01]  /*0540*/  IADD3 R0, PT, PT, R23, R8, RZ ;  /* 0x0000000817007210 */ /* 0x000fe20007ffe0ff */
[----:B------:R-:W4:Y:S02]  /*0550*/  LDG.E R10, desc[UR4][R18.64] ;  /* 0x00000004120a7981 */ /* 0x000f24000c1e1900 */
[----:B------:R-:W-:-:S05]  /*0560*/  @P0 IMAD.WIDE R14, R15, 0x4, R16 ;  /* 0x000000040f0e0825 */ /* 0x000fca00078e0210 */
[----:B------:R1:W2:Y:S01]  /*0570*/  @P0 LDG.E R12, desc[UR4][R14.64] ;  /* 0x000000040e0c0981 */ /* 0x0002a2000c1e1900 */
[----:B------:R-:W-:-:S04]  /*0580*/  IMAD R3, R0, 0x201, R21 ;  /* 0x0000020100037824 */ /* 0x000fc800078e0215 */
[----:B------:R-:W-:-:S05]  /*0590*/  IMAD.WIDE R2, R3, 0x4, R16 ;  /* 0x0000000403027825 */ /* 0x000fca00078e0210 */
[----:B------:R-:W4:Y:S01]  /*05a0*/  LDG.E R0, desc[UR4][R2.64] ;  /* 0x0000000402007981 */ /* 0x000f22000c1e1900 */
[----:B------:R-:W-:Y:S02]  /*05b0*/  ISETP.GE.AND P3, PT, R11, R8, PT ;  /* 0x000000080b00720c */ /* 0x000fe40003f66270 */
[----:B------:R-:W-:Y:S01]  /*05c0*/  IADD3 R6, PT, PT, -R8, R9, R21 ;  /* 0x0000000908067210 */ /* 0x000fe20007ffe115 */
[----:B------:R-:W-:-:S04]  /*05d0*/  IMAD.IADD R20, R23, 0x1, R9 ;  /* 0x0000000117147824 */ /* 0x000fc800078e0209 */
[----:B-1----:R-:W-:Y:S01]  /*05e0*/  IMAD R15, R23, 0x201, R6 ;  /* 0x00000201170f7824 */ /* 0x002fe200078e0206 */
[----:B------:R-:W-:-:S05]  /*05f0*/  IADD3 R23, PT, PT, -R8, R9, R11 ;  /* 0x0000000908177210 */ /* 0x000fca0007ffe10b */
[----:B------:R-:W-:-:S05]  /*0600*/  @P3 IADD3 R21, PT, PT, R11, -R8, RZ ;  /* 0x800000080b153210 */ /* 0x000fca0007ffe0ff */
[----:B------:R-:W-:Y:S01]  /*0610*/  @P3 IMAD R21, R21, 0x201, R4 ;  /* 0x0000020115153824 */ /* 0x000fe200078e0204 */
[----:B------:R-:W-:-:S03]  /*0620*/  ISETP.GT.AND P1, PT, R20, 0x200, PT ;  /* 0x000002001400780c */ /* 0x000fc60003f24270 */
[----:B------:R-:W-:-:S04]  /*0630*/  @P3 IMAD.WIDE R28, R21, 0x4, R16 ;  /* 0x00000004151c3825 */ /* 0x000fc800078e0210 */
[----:B------:R-:W-:Y:S02]  /*0640*/  IMAD R21, R23, 0x201, R4 ;  /* 0x0000020117157824 */ /* 0x000fe400078e0204 */
[----:B------:R-:W1:Y:S01]  /*0650*/  LDC.64 R22, c[0x0][0x380] ;  /* 0x0000e000ff167b82 */ /* 0x000e620000000a00 */
[C---:B------:R-:W-:Y:S01]  /*0660*/  IMAD.IADD R20, R4.reuse, 0x1, R9 ;  /* 0x0000000104147824 */ /* 0x040fe200078e0209 */
[----:B------:R-:W-:Y:S01]  /*0670*/  IADD3 R6, PT, PT, R4, R8, RZ ;  /* 0x0000000804067210 */ /* 0x000fe20007ffe0ff */
[--C-:B------:R-:W-:Y:S01]  /*0680*/  IMAD.WIDE R14, R15, 0x4, R16.reuse ;  /* 0x000000040f0e7825 */ /* 0x100fe200078e0210 */
[----:B------:R-:W4:Y:S02]  /*0690*/  @P3 LDG.E R4, desc[UR4][R28.64] ;  /* 0x000000041c043981 */ /* 0x000f24000c1e1900 */
[----:B------:R-:W-:Y:S01]  /*06a0*/  ISETP.GT.AND P2, PT, R20, 0x200, PT ;  /* 0x000002001400780c */ /* 0x000fe20003f44270 */
[----:B------:R-:W-:Y:S01]  /*06b0*/  IMAD.WIDE R20, R21, 0x4, R16 ;  /* 0x0000000415147825 */ /* 0x000fe200078e0210 */
[----:B------:R3:W4:Y:S03]  /*06c0*/  LDG.E R30, desc[UR4][R14.64] ;  /* 0x000000040e1e7981 */ /* 0x000726000c1e1900 */
[----:B------:R-:W-:-:S02]  /*06d0*/  IMAD.MOV.U32 R26, RZ, RZ, RZ ;  /* 0x000000ffff1a7224 */ /* 0x000fc400078e00ff */
[----:B------:R-:W-:Y:S02]  /*06e0*/  IMAD R6, R11, 0x201, R6 ;  /* 0x000002010b067824 */ /* 0x000fe400078e0206 */
[----:B------:R0:W4:Y:S01]  /*06f0*/  LDG.E R11, desc[UR4][R20.64] ;  /* 0x00000004140b7981 */ /* 0x000122000c1e1900 */
[C---:B---3--:R-:W-:Y:S02]  /*0700*/  @!P1 IMAD R15, R9.reuse, 0x201, R13 ;  /* 0x00000201090f9824 */ /* 0x048fe400078e020d */
[----:B------:R-:W-:-:S04]  /*0710*/  IMAD.WIDE R2, R9, 0x4, R2 ;  /* 0x0000000409027825 */ /* 0x000fc800078e0202 */
[C---:B0-----:R-:W-:Y:S02]  /*0720*/  IMAD R20, R9.reuse, 0x201, R7 ;  /* 0x0000020109147824 */ /* 0x041fe400078e0207 */
[----:B------:R-:W3:Y:S01]  /*0730*/  LDG.E R3, desc[UR4][R2.64] ;  /* 0x0000000402037981 */ /* 0x000ee2000c1e1900 */
[----:B------:R-:W-:-:S04]  /*0740*/  IMAD.WIDE R32, R9, 0x4, R18 ;  /* 0x0000000409207825 */ /* 0x000fc800078e0212 */
[----:B------:R-:W-:Y:S02]  /*0750*/  @!P1 IMAD.WIDE R14, R15, 0x4, R16 ;  /* 0x000000040f0e9825 */ /* 0x000fe400078e0210 */
[----:B------:R0:W3:Y:S02]  /*0760*/  LDG.E R32, desc[UR4][R32.64] ;  /* 0x0000000420207981 */ /* 0x0000e4000c1e1900 */
[----:B------:R-:W-:Y:S02]  /*0770*/  @!P2 IMAD.WIDE R24, R9, 0x4, R24 ;  /* 0x000000040918a825 */ /* 0x000fe400078e0218 */
[----:B------:R-:W3:Y:S02]  /*0780*/  @!P1 LDG.E R29, desc[UR4][R14.64] ;  /* 0x000000040e1d9981 */ /* 0x000ee4000c1e1900 */
[C---:B------:R-:W-:Y:S02]  /*0790*/  IMAD.WIDE R36, R5.reuse, 0x4, R36 ;  /* 0x0000000405247825 */ /* 0x040fe400078e0224 */
[----:B------:R-:W3:Y:S02]  /*07a0*/  @!P2 LDG.E R28, desc[UR4][R24.64] ;  /* 0x00000004181ca981 */ /* 0x000ee4000c1e1900 */
[----:B------:R-:W-:-:S04]  /*07b0*/  IMAD.WIDE R34, R5, 0x4, R34 ;  /* 0x0000000405227825 */ /* 0x000fc800078e0222 */
[----:B-1----:R-:W-:-:S04]  /*07c0*/  IMAD.WIDE R22, R5, 0x30, R22 ;  /* 0x0000003005167825 */ /* 0x002fc800078e0216 */
[----:B--2---:R-:W-:Y:S01]  /*07d0*/  @P0 FADD R26, RZ, R12 ;  /* 0x0000000cff1a0221 */ /* 0x004fe20000000000 */
[----:B------:R-:W-:-:S04]  /*07e0*/  IMAD.WIDE R12, R6, 0x4, R16 ;  /* 0x00000004060c7825 */ /* 0x000fc800078e0210 */
[----:B------:R-:W-:Y:S01]  /*07f0*/  FADD R21, R31, R26 ;  /* 0x0000001a1f157221 */ /* 0x000fe20000000000 */
[----:B------:R-:W-:Y:S02]  /*0800*/  IMAD R6, R9, 0x201, R6 ;  /* 0x0000020109067824 */ /* 0x000fe400078e0206 */
[----:B------:R1:W2:Y:S01]  /*0810*/  LDG.E R9, desc[UR4][R12.64] ;  /* 0x000000040c097981 */ /* 0x0002a2000c1e1900 */
[----:B----4-:R-:W-:Y:S01]  /*0820*/  FADD R27, R10, R21 ;  /* 0x000000150a1b7221 */ /* 0x010fe20000000000 */
[----:B------:R-:W-:-:S04]  /*0830*/  IMAD.WIDE R20, R20, 0x4, R16 ;  /* 0x0000000414147825 */ /* 0x000fc800078e0210 */
[----:B------:R-:W-:Y:S01]  /*0840*/  FADD R0, R27, R0 ;  /* 0x000000001b007221 */ /* 0x000fe20000000000 */
[----:B------:R-:W-:Y:S01]  /*0850*/  IMAD.WIDE R16, R6, 0x4, R16 ;  /* 0x0000000406107825 */ /* 0x000fe200078e0210 */
[----:B------:R-:W4:Y:S04]  /*0860*/  LDG.E R5, desc[UR4][R20.64] ;  /* 0x0000000414057981 */ /* 0x000f28000c1e1900 */
[----:B------:R-:W4:Y:S04]  /*0870*/  LDG.E R2, desc[UR4][R16.64] ;  /* 0x0000000410027981 */ /* 0x000f28000c1e1900 */
[----:B------:R-:W-:Y:S04]  /*0880*/  STG.E desc[UR4][R36.64], R0 ;  /* 0x0000000024007986 */ /* 0x000fe8000c101904 */
[----:B------:R0:W-:Y:S04]  /*0890*/  STG.E desc[UR4][R34.64], R0 ;  /* 0x0000000022007986 */ /* 0x0001e8000c101904 */
[----:B------:R-:W2:Y:S04]  /*08a0*/  LDG.E.64 R26, desc[UR4][R22.64] ;  /* 0x00000004161a7981 */ /* 0x000ea8000c1e1b00 */
[----:B------:R-:W4:Y:S04]  /*08b0*/  LDG.E.64 R24, desc[UR4][R22.64+0x10] ;  /* 0x0000100416187981 */ /* 0x000f28000c1e1b00 */
[----:B------:R-:W4:Y:S04]  /*08c0*/  LDG.E.64 R12, desc[UR4][R22.64+0x8] ;  /* 0x00000804160c7981 */ /* 0x000f28000c1e1b00 */
[----:B------:R1:W5:Y:S04]  /*08d0*/  LDG.E R6, desc[UR4][R22.64+0x20] ;  /* 0x0000200416067981 */ /* 0x000368000c1e1900 */
[----:B------:R1:W5:Y:S04]  /*08e0*/  LDG.E.64 R16, desc[UR4][R22.64+0x28] ;  /* 0x0000280416107981 */ /* 0x000368000c1e1b00 */
[----:B------:R1:W5:Y:S01]  /*08f0*/  LDG.E.64 R14, desc[UR4][R22.64+0x18] ;  /* 0x00001804160e7981 */ /* 0x000362000c1e1b00 */
[----:B0-----:R-:W-:Y:S01]  /*0900*/  MOV R35, RZ ;  /* 0x000000ff00237202 */ /* 0x001fe20000000f00 */
[----:B---3--:R-:W-:Y:S01]  /*0910*/  @!P2 FADD R35, RZ, R28 ;  /* 0x0000001cff23a221 */ /* 0x008fe20000000000 */
[----:B------:R-:W-:Y:S01]  /*0920*/  BSSY.RECONVERGENT B0, `(.L_x_79) ;  /* 0x000004d000007945 */ /* 0x000fe20003800200 */
[----:B--2---:R-:W-:-:S04]  /*0930*/  SHF.R.U32.HI R33, RZ, 0x2, R27 ;  /* 0x00000002ff217819 */ /* 0x004fc8000001161b */
[----:B------:R-:W-:Y:S02]  /*0940*/  LOP3.LUT R33, R33, R27, RZ, 0x3c, !PT ;  /* 0x0000001b21217212 */ /* 0x000fe400078e3cff */
[----:B----4-:R-:W-:-:S03]  /*0950*/  SHF.L.U32 R27, R25, 0x4, RZ ;  /* 0x00000004191b7819 */ /* 0x010fc600000006ff */
[----:B------:R-:W-:-:S05]  /*0960*/  IMAD.SHL.U32 R36, R33, 0x2, RZ ;  /* 0x0000000221247824 */ /* 0x000fca00078e00ff */
[----:B------:R-:W-:Y:S02]  /*0970*/  LOP3.LUT R36, R25, R27, R36, 0x96, !PT ;  /* 0x0000001b19247212 */ /* 0x000fe400078e9624 */
[----:B------:R-:W-:-:S04]  /*0980*/  SHF.R.U32.HI R27, RZ, 0x2, R12 ;  /* 0x00000002ff1b7819 */ /* 0x000fc8000001160c */
[----:B------:R-:W-:Y:S02]  /*0990*/  LOP3.LUT R27, R27, R12, RZ, 0x3c, !PT ;  /* 0x0000000c1b1b7212 */ /* 0x000fe400078e3cff */
[----:B-1----:R-:W-:Y:S02]  /*09a0*/  LOP3.LUT R12, R36, R33, RZ, 0x3c, !PT ;  /* 0x00000021240c7212 */ /* 0x002fe400078e3cff */
[----:B------:R-:W-:-:S03]  /*09b0*/  SHF.L.U32 R33, R27, 0x1, RZ ;  /* 0x000000011b217819 */ /* 0x000fc600000006ff */
[----:B------:R-:W-:-:S05]  /*09c0*/  IMAD.SHL.U32 R34, R12, 0x10, RZ ;  /* 0x000000100c227824 */ /* 0x000fca00078e00ff */
[----:B------:R-:W-:Y:S02]  /*09d0*/  LOP3.LUT R33, R27, R33, R34, 0x96, !PT ;  /* 0x000000211b217212 */ /* 0x000fe400078e9622 */
[----:B------:R-:W-:Y:S01]  /*09e0*/  SHF.R.U32.HI R34, RZ, 0x2, R13 ;  /* 0x00000002ff227819 */ /* 0x000fe2000001160d */
[----:B------:R-:W-:-:S03]  /*09f0*/  HFMA2 R36, -RZ, RZ, 0, 0 ;  /* 0x00000000ff247431 */ /* 0x000fc600000001ff */
[----:B------:R-:W-:Y:S02]  /*0a00*/  LOP3.LUT R34, R34, R13, RZ, 0x3c, !PT ;  /* 0x0000000d22227212 */ /* 0x000fe400078e3cff */
[----:B------:R-:W-:Y:S01]  /*0a10*/  LOP3.LUT R13, R33, R12, RZ, 0x3c, !PT ;  /* 0x0000000c210d7212 */ /* 0x000fe200078e3cff */
[----:B------:R-:W-:Y:S01]  /*0a20*/  @P3 FADD R36, RZ, R4 ;  /* 0x00000004ff243221 */ /* 0x000fe20000000000 */
[----:B------:R-:W-:Y:S01]  /*0a30*/  SHF.L.U32 R33, R34, 0x1, RZ ;  /* 0x0000000122217819 */ /* 0x000fe200000006ff */
[----:B------:R-:W-:Y:S02]  /*0a40*/  IMAD.MOV.U32 R4, RZ, RZ, 0x40400000 ;  /* 0x40400000ff047424 */ /* 0x000fe400078e00ff */
[----:B------:R-:W-:Y:S02]  /*0a50*/  IMAD.SHL.U32 R27, R13, 0x10, RZ ;  /* 0x000000100d1b7824 */ /* 0x000fe400078e00ff */
[----:B------:R-:W-:-:S03]  /*0a60*/  @P3 IMAD.MOV.U32 R4, RZ, RZ, 0x40800000 ;  /* 0x40800000ff043424 */ /* 0x000fc600078e00ff */
[----:B------:R-:W-:Y:S01]  /*0a70*/  LOP3.LUT R34, R34, R33, R27, 0x96, !PT ;  /* 0x0000002122227212 */ /* 0x000fe200078e961b */
[----:B------:R-:W-:Y:S01]  /*0a80*/  FADD R33, R31, R36 ;  /* 0x000000241f217221 */ /* 0x000fe20000000000 */
[----:B------:R-:W0:Y:S01]  /*0a90*/  MUFU.RCP R27, R4 ;  /* 0x00000004001b7308 */ /* 0x000e220000001000 */
[----:B------:R-:W-:Y:S01]  /*0aa0*/  FADD R31, R30, R35 ;  /* 0x000000231e1f7221 */ /* 0x000fe20000000000 */
[----:B------:R-:W-:Y:S02]  /*0ab0*/  HFMA2 R30, -RZ, RZ, 0, 0 ;  /* 0x00000000ff1e7431 */ /* 0x000fe400000001ff */
[----:B------:R-:W-:Y:S01]  /*0ac0*/  @!P1 FADD R30, RZ, R29 ;  /* 0x0000001dff1e9221 */ /* 0x000fe20000000000 */
[----:B------:R-:W-:-:S03]  /*0ad0*/  FADD R10, R33, R10 ;  /* 0x0000000a210a7221 */ /* 0x000fc60000000000 */
[----:B------:R-:W-:Y:S01]  /*0ae0*/  FADD R30, R11, R30 ;  /* 0x0000001e0b1e7221 */ /* 0x000fe20000000000 */
[----:B------:R-:W-:Y:S01]  /*0af0*/  SHF.R.U32.HI R11, RZ, 0x2, R24 ;  /* 0x00000002ff0b7819 */ /* 0x000fe20000011618 */
[----:B------:R-:W-:Y:S01]  /*0b00*/  FADD R9, R10, R9 ;  /* 0x000000090a097221 */ /* 0x000fe20000000000 */
[----:B0-----:R-:W-:Y:S02]  /*0b10*/  FFMA R28, R27, -R4, 1 ;  /* 0x3f8000001b1c7423 */ /* 0x001fe40000000804 */
[----:B------:R-:W-:Y:S02]  /*0b20*/  LOP3.LUT R11, R11, R24, RZ, 0x3c, !PT ;  /* 0x000000180b0b7212 */ /* 0x000fe400078e3cff */
[----:B------:R-:W-:Y:S01]  /*0b30*/  LOP3.LUT R10, R34, R13, RZ, 0x3c, !PT ;  /* 0x0000000d220a7212 */ /* 0x000fe200078e3cff */
[----:B------:R-:W-:Y:S02]  /*0b40*/  FFMA R28, R27, R28, R27 ;  /* 0x0000001c1b1c7223 */ /* 0x000fe4000000001b */
[----:B------:R-:W-:Y:S01]  /*0b50*/  IMAD.SHL.U32 R27, R11, 0x2, RZ ;  /* 0x000000020b1b7824 */ /* 0x000fe200078e00ff */
[----:B------:R-:W-:Y:S01]  /*0b60*/  SHF.L.U32 R24, R10, 0x4, RZ ;  /* 0x000000040a187819 */ /* 0x000fe200000006ff */
[----:B------:R-:W-:Y:S01]  /*0b70*/  FFMA R29, R9, R28, RZ ;  /* 0x0000001c091d7223 */ /* 0x000fe200000000ff */
[----:B------:R-:W-:-:S02]  /*0b80*/  FADD R5, R30, R5 ;  /* 0x000000051e057221 */ /* 0x000fc40000000000 */
[----:B------:R-:W-:Y:S01]  /*0b90*/  LOP3.LUT R11, R11, R27, R24, 0x96, !PT ;  /* 0x0000001b0b0b7212 */ /* 0x000fe200078e9618 */
[----:B------:R-:W-:Y:S01]  /*0ba0*/  FFMA R30, R29, -R4, R9 ;  /* 0x800000041d1e7223 */ /* 0x000fe20000000009 */
[----:B------:R-:W-:Y:S01]  /*0bb0*/  FADD R32, R31, R32 ;  /* 0x000000201f207221 */ /* 0x000fe20000000000 */
[----:B------:R-:W-:Y:S01]  /*0bc0*/  FADD R2, R5, R2 ;  /* 0x0000000205027221 */ /* 0x000fe20000000000 */
[----:B------:R-:W-:Y:S01]  /*0bd0*/  LOP3.LUT R11, R11, R10, RZ, 0x3c, !PT ;  /* 0x0000000a0b0b7212 */ /* 0x000fe200078e3cff */
[----:B------:R-:W-:Y:S01]  /*0be0*/  FFMA R5, R28, R30, R29 ;  /* 0x0000001e1c057223 */ /* 0x000fe2000000001d */
[C---:B------:R-:W-:Y:S01]  /*0bf0*/  VIADD R24, R26.reuse, 0x161f14 ;  /* 0x00161f141a187836 */ /* 0x040fe20000000000 */
[----:B------:R-:W-:Y:S01]  /*0c00*/  IADD3 R28, PT, PT, R26, 0xb0f8a, R13 ;  /* 0x000b0f8a1a1c7810 */ /* 0x000fe20007ffe00d */
[----:B------:R-:W0:Y:S01]  /*0c10*/  FCHK P3, R9, R4 ;  /* 0x0000000409007302 */ /* 0x000e220000060000 */
[----:B------:R-:W-:Y:S01]  /*0c20*/  FADD R3, R32, R3 ;  /* 0x0000000320037221 */ /* 0x000fe20000000000 */
[C---:B------:R-:W-:Y:S01]  /*0c30*/  IADD3 R27, PT, PT, R26.reuse, 0x587c5, R12 ;  /* 0x000587c51a1b7810 */ /* 0x040fe20007ffe00c */
[----:B------:R-:W-:Y:S01]  /*0c40*/  IMAD.IADD R32, R11, 0x1, R24 ;  /* 0x000000010b207824 */ /* 0x000fe200078e0218 */
[----:B------:R-:W-:-:S02]  /*0c50*/  IADD3 R30, PT, PT, R26, 0x10974f, R10 ;  /* 0x0010974f1a1e7810 */ /* 0x000fc40007ffe00a */
[----:B------:R-:W-:Y:S01]  /*0c60*/  I2FP.F32.U32 R29, R28 ;  /* 0x0000001c001d7245 */ /* 0x000fe20000201000 */
[----:B------:R-:W-:Y:S01]  /*0c70*/  HFMA2 R28, -RZ, RZ, 2.5625, 0 ;  /* 0x41200000ff1c7431 */ /* 0x000fe200000001ff */
[----:B------:R-:W-:Y:S02]  /*0c80*/  MOV R26, 0x2f800000 ;  /* 0x2f800000001a7802 */ /* 0x000fe40000000f00 */
[----:B------:R-:W-:Y:S02]  /*0c90*/  I2FP.F32.U32 R27, R27 ;  /* 0x0000001b001b7245 */ /* 0x000fe40000201000 */
[----:B------:R-:W-:Y:S02]  /*0ca0*/  I2FP.F32.U32 R31, R30 ;  /* 0x0000001e001f7245 */ /* 0x000fe40000201000 */
[----:B------:R-:W-:Y:S01]  /*0cb0*/  I2FP.F32.U32 R35, R32 ;  /* 0x0000002000237245 */ /* 0x000fe20000201000 */
[-C--:B------:R-:W-:Y:S01]  /*0cc0*/  FFMA R27, R27, R26.reuse, 1.1641532182693481445e-10 ;  /* 0x2f0000001b1b7423 */ /* 0x080fe2000000001a */
[-C--:B------:R-:W-:Y:S01]  /*0cd0*/  FFMA R29, R29, R26.reuse, 1.1641532182693481445e-10 ;  /* 0x2f0000001d1d7423 */ /* 0x080fe2000000001a */
[----:B------:R-:W-:-:S02]  /*0ce0*/  FFMA R33, R31, R26, 1.1641532182693481445e-10 ;  /* 0x2f0000001f217423 */ /* 0x000fc4000000001a */
[----:B------:R-:W-:Y:S01]  /*0cf0*/  FFMA R35, R35, R26, 1.1641532182693481445e-10 ;  /* 0x2f00000023237423 */ /* 0x000fe2000000001a */
[-C--:B------:R-:W-:Y:S01]  /*0d00*/  FFMA R32, R27, R28.reuse, -5 ;  /* 0xc0a000001b207423 */ /* 0x080fe2000000001c */
[-C--:B------:R-:W-:Y:S01]  /*0d10*/  FFMA R31, R29, R28.reuse, -5 ;  /* 0xc0a000001d1f7423 */ /* 0x080fe2000000001c */
[-C--:B------:R-:W-:Y:S01]  /*0d20*/  FFMA R30, R33, R28.reuse, -5 ;  /* 0xc0a00000211e7423 */ /* 0x080fe2000000001c */
[----:B------:R-:W-:Y:S01]  /*0d30*/  IMAD.MOV.U32 R29, RZ, RZ, 0x40400000 ;  /* 0x40400000ff1d7424 */ /* 0x000fe200078e00ff */
[----:B------:R-:W-:Y:S01]  /*0d40*/  MOV R27, 0x40400000 ;  /* 0x40400000001b7802 */ /* 0x000fe20000000f00 */
[----:B------:R-:W-:Y:S02]  /*0d50*/  IMAD.MOV.U32 R26, RZ, RZ, 0x40400000 ;  /* 0x40400000ff1a7424 */ /* 0x000fe400078e00ff */
[----:B------:R-:W-:Y:S01]  /*0d60*/  FFMA R28, R35, R28, -5 ;  /* 0xc0a00000231c7423 */ /* 0x000fe2000000001c */
[----:B------:R-:W-:Y:S01]  /*0d70*/  @P0 MOV R29, 0x40800000 ;  /* 0x40800000001d0802 */ /* 0x000fe20000000f00 */
[----:B------:R-:W-:Y:S01]  /*0d80*/  @!P1 IMAD.MOV.U32 R27, RZ, RZ, 0x40800000 ;  /* 0x40800000ff1b9424 */ /* 0x000fe200078e00ff */
[----:B------:R-:W-:Y:S01]  /*0d90*/  @!P2 MOV R26, 0x40800000 ;  /* 0x40800000001aa802 */ /* 0x000fe20000000f00 */
[----:B0-----:R-:W-:Y:S06]  /*0da0*/  @!P3 BRA `(.L_x_80) ;  /* 0x000000000010b947 */ /* 0x001fec0003800000 */
[----:B------:R-:W-:Y:S01]  /*0db0*/  IMAD.MOV.U32 R5, RZ, RZ, R9 ;  /* 0x000000ffff057224 */ /* 0x000fe200078e0009 */
[----:B------:R-:W-:-:S07]  /*0dc0*/  MOV R34, 0xde0 ;  /* 0x00000de000227802 */ /* 0x000fce0000000f00 */
[----:B-----5:R-:W-:Y:S05]  /*0dd0*/  CALL.REL.NOINC `($__internal_5_$__cuda_sm3x_div_rn_noftz_f32_slowpath) ;  /* 0x0000000400147944 */ /* 0x020fea0003c00000 */
[----:B------:R-:W-:-:S07]  /*0de0*/  MOV R5, R4 ;  /* 0x0000000400057202 */ /* 0x000fce0000000f00 */
.L_x_80:
[----:B------:R-:W-:Y:S05]  /*0df0*/  BSYNC.RECONVERGENT B0 ;  /* 0x0000000000007941 */ /* 0x000fea0003800200 */
.L_x_79:
[----:B------:R-:W0:Y:S01]  /*0e00*/  MUFU.RCP R4, R29 ;  /* 0x0000001d00047308 */ /* 0x000e220000001000 */
[----:B------:R-:W-:Y:S01]  /*0e10*/  FADD R5, R32, R5 ;  /* 0x0000000520057221 */ /* 0x000fe20000000000 */
[----:B------:R-:W-:Y:S01]  /*0e20*/  IMAD.WIDE R18, R8, 0x4, R18 ;  /* 0x0000000408127825 */ /* 0x000fe200078e0212 */
[----:B------:R-:W-:Y:S04]  /*0e30*/  BSSY.RECONVERGENT B0, `(.L_x_81) ;  /* 0x000000d000007945 */ /* 0x000fe80003800200 */
[----:B------:R1:W-:Y:S01]  /*0e40*/  STG.E desc[UR4][R18.64], R5 ;  /* 0x0000000512007986 */ /* 0x0003e2000c101904 */
[----:B------:R-:W2:Y:S01]  /*0e50*/  FCHK P0, R0, R29 ;  /* 0x0000001d00007302 */ /* 0x000ea20000000000 */
[----:B0-----:R-:W-:-:S04]  /*0e60*/  FFMA R9, R4, -R29, 1 ;  /* 0x3f80000004097423 */ /* 0x001fc8000000081d */
[----:B------:R-:W-:-:S04]  /*0e70*/  FFMA R9, R4, R9, R4 ;  /* 0x0000000904097223 */ /* 0x000fc80000000004 */
[----:B------:R-:W-:-:S04]  /*0e80*/  FFMA R4, R0, R9, RZ ;  /* 0x0000000900047223 */ /* 0x000fc800000000ff */
[----:B------:R-:W-:-:S04]  /*0e90*/  FFMA R32, R4, -R29, R0 ;  /* 0x8000001d04207223 */ /* 0x000fc80000000000 */
[----:B------:R-:W-:Y:S01]  /*0ea0*/  FFMA R4, R9, R32, R4 ;  /* 0x0000002009047223 */ /* 0x000fe20000000004 */
[----:B-12---:R-:W-:Y:S06]  /*0eb0*/  @!P0 BRA `(.L_x_82) ;  /* 0x0000000000108947 */ /* 0x006fec0003800000 */
[----:B------:R-:W-:Y:S01]  /*0ec0*/  IMAD.MOV.U32 R5, RZ, RZ, R0 ;  /* 0x000000ffff057224 */ /* 0x000fe200078e0000 */
[----:B------:R-:W-:Y:S02]  /*0ed0*/  MOV R4, R29 ;  /* 0x0000001d00047202 */ /* 0x000fe40000000f00 */
[----:B------:R-:W-:-:S07]  /*0ee0*/  MOV R34, 0xf00 ;  /* 0x00000f0000227802 */ /* 0x000fce0000000f00 */
[----:B-----5:R-:W-:Y:S05]  /*0ef0*/  CALL.REL.NOINC `($__internal_5_$__cuda_sm3x_div_rn_noftz_f32_slowpath) ;  /* 0x0000000000cc7944 */ /* 0x020fea0003c00000 */
.L_x_82:
[----:B------:R-:W-:Y:S05]  /*0f00*/  BSYNC.RECONVERGENT B0 ;  /* 0x0000000000007941 */ /* 0x000fea0003800200 */
.L_x_81:
[----:B------:R-:W0:Y:S01]  /*0f10*/  LDC.64 R18, c[0x0][0x388] ;  /* 0x0000e200ff127b82 */ /* 0x000e220000000a00 */
[----:B------:R-:W1:Y:S01]  /*0f20*/  MUFU.RCP R5, R26 ;  /* 0x0000001a00057308 */ /* 0x000e620000001000 */
[----:B------:R-:W-:Y:S02]  /*0f30*/  IMAD R7, R8, 0x201, R7 ;  /* 0x0000020108077824 */ /* 0x000fe400078e0207 */
[----:B------:R-:W-:Y:S01]  /*0f40*/  FADD R31, R31, R4 ;  /* 0x000000041f1f7221 */ /* 0x000fe20000000000 */
[----:B------:R-:W-:Y:S04]  /*0f50*/  BSSY.RECONVERGENT B0, `(.L_x_83) ;  /* 0x000000f000007945 */ /* 0x000fe80003800200 */
[----:B------:R-:W2:Y:S01]  /*0f60*/  FCHK P0, R3, R26 ;  /* 0x0000001a03007302 */ /* 0x000ea20000000000 */
[----:B-1----:R-:W-:-:S04]  /*0f70*/  FFMA R0, R5, -R26, 1 ;  /* 0x3f80000005007423 */ /* 0x002fc8000000081a */
[----:B------:R-:W-:Y:S01]  /*0f80*/  FFMA R0, R5, R0, R5 ;  /* 0x0000000005007223 */ /* 0x000fe20000000005 */
[----:B0-----:R-:W-:-:S04]  /*0f90*/  IMAD.WIDE R18, R7, 0x4, R18 ;  /* 0x0000000407127825 */ /* 0x001fc800078e0212 */
[----:B------:R-:W-:Y:S01]  /*0fa0*/  FFMA R5, R3, R0, RZ ;  /* 0x0000000003057223 */ /* 0x000fe200000000ff */
[----:B------:R0:W-:Y:S03]  /*0fb0*/  STG.E desc[UR4][R18.64], R31 ;  /* 0x0000001f12007986 */ /* 0x0001e6000c101904 */
[----:B------:R-:W-:-:S04]  /*0fc0*/  FFMA R4, R5, -R26, R3 ;  /* 0x8000001a05047223 */ /* 0x000fc80000000003 */
[----:B------:R-:W-:Y:S01]  /*0fd0*/  FFMA R5, R0, R4, R5 ;  /* 0x0000000400057223 */ /* 0x000fe20000000005 */
[----:B--2---:R-:W-:Y:S06]  /*0fe0*/  @!P0 BRA `(.L_x_84) ;  /* 0x0000000000148947 */ /* 0x004fec0003800000 */
[----:B------:R-:W-:Y:S01]  /*0ff0*/  IMAD.MOV.U32 R5, RZ, RZ, R3 ;  /* 0x000000ffff057224 */ /* 0x000fe200078e0003 */
[----:B------:R-:W-:Y:S02]  /*1000*/  MOV R4, R26 ;  /* 0x0000001a00047202 */ /* 0x000fe40000000f00 */
[----:B------:R-:W-:-:S07]  /*1010*/  MOV R34, 0x1030 ;  /* 0x0000103000227802 */ /* 0x000fce0000000f00 */
[----:B0----5:R-:W-:Y:S05]  /*1020*/  CALL.REL.NOINC `($__internal_5_$__cuda_sm3x_div_rn_noftz_f32_slowpath) ;  /* 0x0000000000807944 */ /* 0x021fea0003c00000 */
[----:B------:R-:W-:-:S07]  /*1030*/  IMAD.MOV.U32 R5, RZ, RZ, R4 ;  /* 0x000000ffff057224 */ /* 0x000fce00078e0004 */
.L_x_84:
[----:B------:R-:W-:Y:S05]  /*1040*/  BSYNC.RECONVERGENT B0 ;  /* 0x0000000000007941 */ /* 0x000fea0003800200 */
.L_x_83:
        /* <DEDUP_REMOVED lines=13> */
[----:B------:R-:W-:Y:S01]  /*1120*/  MOV R5, R2 ;  /* 0x0000000200057202 */ /* 0x000fe20000000f00 */
[----:B------:R-:W-:Y:S01]  /*1130*/  IMAD.MOV.U32 R4, RZ, RZ, R27 ;  /* 0x000000ffff047224 */ /* 0x000fe200078e001b */
[----:B------:R-:W-:-:S07]  /*1140*/  MOV R34, 0x1160 ;  /* 0x0000116000227802 */ /* 0x000fce0000000f00 */
[----:B-----5:R-:W-:Y:S05]  /*1150*/  CALL.REL.NOINC `($__internal_5_$__cuda_sm3x_div_rn_noftz_f32_slowpath) ;  /* 0x0000000000347944 */ /* 0x020fea0003c00000 */
[----:B------:R-:W-:-:S07]  /*1160*/  MOV R3, R4 ;  /* 0x0000000400037202 */ /* 0x000fce0000000f00 */
.L_x_86:
[----:B------:R-:W-:Y:S05]  /*1170*/  BSYNC.RECONVERGENT B0 ;  /* 0x0000000000007941 */ /* 0x000fea0003800200 */
.L_x_85:
        /* <DEDUP_REMOVED lines=11> */
        .weak           $__internal_5_$__cuda_sm3x_div_rn_noftz_f32_slowpath
        .type           $__internal_5_$__cuda_sm3x_div_rn_noftz_f32_slowpath,@function
        .size           $__internal_5_$__cuda_sm3x_div_rn_noftz_f32_slowpath,(.L_x_161 - $__internal_5_$__cuda_sm3x_div_rn_noftz_f32_slowpath)
$__internal_5_$__cuda_sm3x_div_rn_noftz_f32_slowpath:
[----:B------:R-:W-:Y:S01]  /*1230*/  SHF.R.U32.HI R9, RZ, 0x17, R4 ;  /* 0x00000017ff097819 */ /* 0x000fe20000011604 */
[----:B------:R-:W-:Y:S01]  /*1240*/  BSSY.RECONVERGENT B1, `(.L_x_87) ;  /* 0x0000064000017945 */ /* 0x000fe20003800200 */
[----:B------:R-:W-:Y:S02]  /*1250*/  SHF.R.U32.HI R35, RZ, 0x17, R5 ;  /* 0x00000017ff237819 */ /* 0x000fe40000011605 */
[----:B------:R-:W-:Y:S02]  /*1260*/  LOP3.LUT R9, R9, 0xff, RZ, 0xc0, !PT ;  /* 0x000000ff09097812 */ /* 0x000fe400078ec0ff */
[----:B------:R-:W-:-:S03]  /*1270*/  LOP3.LUT R35, R35, 0xff, RZ, 0xc0, !PT ;  /* 0x000000ff23237812 */ /* 0x000fc600078ec0ff */
[----:B------:R-:W-:-:S05]  /*1280*/  VIADD R33, R9, 0xffffffff ;  /* 0xffffffff09217836 */ /* 0x000fca0000000000 */
[----:B------:R-:W-:Y:S02]  /*1290*/  ISETP.GT.U32.AND P0, PT, R33, 0xfd, PT ;  /* 0x000000fd2100780c */ /* 0x000fe40003f04070 */
[----:B------:R-:W-:-:S04]  /*12a0*/  IADD3 R33, PT, PT, R35, -0x1, RZ ;  /* 0xffffffff23217810 */ /* 0x000fc80007ffe0ff */
        /* <DEDUP_REMOVED lines=19> */
[----:B------:R-:W-:-:S04]  /*13e0*/  IADD3 R33, PT, PT, R35, -0x1, RZ ;  /* 0xffffffff23217810 */ /* 0x000fc80007ffe0ff */
[----:B------:R-:W-:Y:S01]  /*13f0*/  ISETP.GE.AND P0, PT, R33, RZ, PT ;  /* 0x000000ff2100720c */ /* 0x000fe20003f06270 */
[----:B------:R-:W-:-:S05]  /*1400*/  VIADD R33, R9, 0xffffffff ;  /* 0xffffffff09217836 */ /* 0x000fca0000000000 */
[----:B------:R-:W-:-:S07]  /*1410*/  ISETP.GE.AND P1, PT, R33, RZ, PT ;  /* 0x000000ff2100720c */ /* 0x000fce0003f26270 */
[----:B------:R-:W-:Y:S01]  /*1420*/  @P0 MOV R33, RZ ;  /* 0x000000ff00210202 */ /* 0x000fe20000000f00 */
[----:B------:R-:W-:Y:S02]  /*1430*/  @!P0 IMAD.MOV.U32 R33, RZ, RZ, -0x40 ;  /* 0xffffffc0ff218424 */ /* 0x000fe400078e00ff */
[----:B------:R-:W-:-:S03]  /*1440*/  @!P0 FFMA R5, R5, 1.84467440737095516160e+19, RZ ;  /* 0x5f80000005058823 */ /* 0x000fc600000000ff */
[----:B------:R-:W-:Y:S01]  /*1450*/  @!P1 FFMA R4, R4, 1.84467440737095516160e+19, RZ ;  /* 0x5f80000004049823 */ /* 0x000fe200000000ff */
[----:B------:R-:W-:-:S07]  /*1460*/  @!P1 IADD3 R33, PT, PT, R33, 0x40, RZ ;  /* 0x0000004021219810 */ /* 0x000fce0007ffe0ff */
.L_x_88:
[----:B------:R-:W-:Y:S01]  /*1470*/  LEA R37, R9, 0xc0800000, 0x17 ;  /* 0xc080000009257811 */ /* 0x000fe200078eb8ff */
[----:B------:R-:W-:Y:S01]  /*1480*/  VIADD R36, R35, 0xffffff81 ;  /* 0xffffff8123247836 */ /* 0x000fe20000000000 */
[----:B------:R-:W-:Y:S02]  /*1490*/  BSSY.RECONVERGENT B2, `(.L_x_93) ;  /* 0x0000035000027945 */ /* 0x000fe40003800200 */
[----:B------:R-:W-:Y:S01]  /*14a0*/  IADD3 R37, PT, PT, -R37, R4, RZ ;  /* 0x0000000425257210 */ /* 0x000fe20007ffe1ff */
[C---:B------:R-:W-:Y:S01]  /*14b0*/  IMAD R4, R36.reuse, -0x800000, R5 ;  /* 0xff80000024047824 */ /* 0x040fe200078e0205 */
[----:B------:R-:W-:Y:S02]  /*14c0*/  IADD3 R9, PT, PT, R36, 0x7f, -R9 ;  /* 0x0000007f24097810 */ /* 0x000fe40007ffe809 */
[----:B------:R-:W0:Y:S01]  /*14d0*/  MUFU.RCP R36, R37 ;  /* 0x0000002500247308 */ /* 0x000e220000001000 */
[----:B------:R-:W-:Y:S02]  /*14e0*/  FADD.FTZ R35, -R37, -RZ ;  /* 0x800000ff25237221 */ /* 0x000fe40000010100 */
[----:B------:R-:W-:-:S02]  /*14f0*/  IMAD.IADD R33, R9, 0x1, R33 ;  /* 0x0000000109217824 */ /* 0x000fc400078e0221 */
        /* <DEDUP_REMOVED lines=20> */
[CCC-:B------:R-:W-:Y:S01]  /*1640*/  FFMA.RP R33, R5.reuse, R35.reuse, R36.reuse ;  /* 0x0000002305217223 */ /* 0x1c0fe20000008024 */
[CCC-:B------:R-:W-:Y:S01]  /*1650*/  FFMA.RM R37, R5.reuse, R35.reuse, R36.reuse ;  /* 0x0000002305257223 */ /* 0x1c0fe20000004024 */
[----:B------:R-:W-:Y:S01]  /*1660*/  FFMA.RZ R5, R5, R35, R36 ;  /* 0x0000002305057223 */ /* 0x000fe2000000c024 */
[C---:B------:R-:W-:Y:S02]  /*1670*/  IADD3 R36, PT, PT, R9.reuse, 0x20, RZ ;  /* 0x0000002009247810 */ /* 0x040fe40007ffe0ff */
[----:B------:R-:W-:Y:S02]  /*1680*/  ISETP.NE.AND P2, PT, R9, RZ, PT ;  /* 0x000000ff0900720c */ /* 0x000fe40003f45270 */
[----:B------:R-:W-:Y:S02]  /*1690*/  LOP3.LUT R5, R5, 0x7fffff, RZ, 0xc0, !PT ;  /* 0x007fffff05057812 */ /* 0x000fe400078ec0ff */
[----:B------:R-:W-:Y:S02]  /*16a0*/  ISETP.NE.AND P1, PT, R9, RZ, PT ;  /* 0x000000ff0900720c */ /* 0x000fe40003f25270 */
[----:B------:R-:W-:-:S02]  /*16b0*/  LOP3.LUT R5, R5, 0x800000, RZ, 0xfc, !PT ;  /* 0x0080000005057812 */ /* 0x000fc400078efcff */
[----:B------:R-:W-:Y:S02]  /*16c0*/  IADD3 R9, PT, PT, -R9, RZ, RZ ;  /* 0x000000ff09097210 */ /* 0x000fe40007ffe1ff */
[----:B------:R-:W-:Y:S02]  /*16d0*/  SHF.L.U32 R36, R5, R36, RZ ;  /* 0x0000002405247219 */ /* 0x000fe400000006ff */
[----:B------:R-:W-:Y:S02]  /*16e0*/  FSETP.NEU.FTZ.AND P0, PT, R33, R37, PT ;  /* 0x000000252100720b */ /* 0x000fe40003f1d000 */
[----:B------:R-:W-:Y:S02]  /*16f0*/  ISETP.NE.AND P1, PT, R36, RZ, P1 ;  /* 0x000000ff2400720c */ /* 0x000fe40000f25270 */
[----:B------:R-:W-:Y:S02]  /*1700*/  SEL R36, R9, RZ, P2 ;  /* 0x000000ff09247207 */ /* 0x000fe40001000000 */
[----:B------:R-:W-:-:S02]  /*1710*/  PLOP3.LUT P0, PT, P0, P1, PT, 0xf8, 0x8f ;  /* 0x00000000008f781c */ /* 0x000fc40000703f70 */
[----:B------:R-:W-:Y:S02]  /*1720*/  SHF.R.U32.HI R36, RZ, R36, R5 ;  /* 0x00000024ff247219 */ /* 0x000fe40000011605 */
[----:B------:R-:W-:Y:S02]  /*1730*/  SEL R9, RZ, 0x1, !P0 ;  /* 0x00000001ff097807 */ /* 0x000fe40004000000 */
[----:B------:R-:W-:-:S04]  /*1740*/  SHF.R.U32.HI R5, RZ, 0x1, R36 ;  /* 0x00000001ff057819 */ /* 0x000fc80000011624 */
[----:B------:R-:W-:-:S04]  /*1750*/  LOP3.LUT R9, R9, 0x1, R5, 0xf8, !PT ;  /* 0x0000000109097812 */ /* 0x000fc800078ef805 */
[----:B------:R-:W-:-:S05]  /*1760*/  LOP3.LUT R36, R9, R36, RZ, 0xc0, !PT ;  /* 0x0000002409247212 */ /* 0x000fca00078ec0ff */
[----:B------:R-:W-:-:S05]  /*1770*/  IMAD.IADD R5, R5, 0x1, R36 ;  /* 0x0000000105057824 */ /* 0x000fca00078e0224 */
[----:B------:R-:W-:Y:S01]  /*1780*/  LOP3.LUT R4, R5, R4, RZ, 0xfc, !PT ;  /* 0x0000000405047212 */ /* 0x000fe200078efcff */
[----:B------:R-:W-:Y:S06]  /*1790*/  BRA `(.L_x_96) ;  /* 0x0000000000107947 */ /* 0x000fec0003800000 */
.L_x_95:
[----:B------:R-:W-:-:S04]  /*17a0*/  LOP3.LUT R4, R4, 0x80000000, RZ, 0xc0, !PT ;  /* 0x8000000004047812 */ /* 0x000fc800078ec0ff */
[----:B------:R-:W-:Y:S01]  /*17b0*/  LOP3.LUT R4, R4, 0x7f800000, RZ, 0xfc, !PT ;  /* 0x7f80000004047812 */ /* 0x000fe200078efcff */
[----:B------:R-:W-:Y:S06]  /*17c0*/  BRA `(.L_x_96) ;  /* 0x0000000000047947 */ /* 0x000fec0003800000 */
.L_x_94:
[----:B------:R-:W-:-:S07]  /*17d0*/  LEA R4, R33, R4, 0x17 ;  /* 0x0000000421047211 */ /* 0x000fce00078eb8ff */
.L_x_96:
[----:B------:R-:W-:Y:S05]  /*17e0*/  BSYNC.RECONVERGENT B2 ;  /* 0x0000000000027941 */ /* 0x000fea0003800200 */
.L_x_93:
[----:B------:R-:W-:Y:S05]  /*17f0*/  BRA `(.L_x_97) ;  /* 0x0000000000207947 */ /* 0x000fea0003800000 */
.L_x_92:
[----:B------:R-:W-:-:S04]  /*1800*/  LOP3.LUT R4, R4, 0x80000000, R5, 0x48, !PT ;  /* 0x8000000004047812 */ /* 0x000fc800078e4805 */
[----:B------:R-:W-:Y:S01]  /*1810*/  LOP3.LUT R4, R4, 0x7f800000, RZ, 0xfc, !PT ;  /* 0x7f80000004047812 */ /* 0x000fe200078efcff */
[----:B------:R-:W-:Y:S06]  /*1820*/  BRA `(.L_x_97) ;  /* 0x0000000000147947 */ /* 0x000fec0003800000 */
.L_x_91:
[----:B------:R-:W-:Y:S01]  /*1830*/  LOP3.LUT R4, R4, 0x80000000, R5, 0x48, !PT ;  /* 0x8000000004047812 */ /* 0x000fe200078e4805 */
[----:B------:R-:W-:Y:S06]  /*1840*/  BRA `(.L_x_97) ;  /* 0x00000000000c7947 */ /* 0x000fec0003800000 */
.L_x_90:
[----:B------:R-:W0:Y:S01]  /*1850*/  MUFU.RSQ R4, -QNAN ;  /* 0xffc0000000047908 */ /* 0x000e220000001400 */
[----:B------:R-:W-:Y:S05]  /*1860*/  BRA `(.L_x_97) ;  /* 0x0000000000047947 */ /* 0x000fea0003800000 */
.L_x_89:
[----:B------:R-:W-:-:S07]  /*1870*/  FADD.FTZ R4, R5, R4 ;  /* 0x0000000405047221 */ /* 0x000fce0000010000 */
.L_x_97:
[----:B------:R-:W-:Y:S05]  /*1880*/  BSYNC.RECONVERGENT B1 ;  /* 0x0000000000017941 */ /* 0x000fea0003800200 */
.L_x_87:
[----:B------:R-:W-:-:S04]  /*1890*/  HFMA2 R35, -RZ, RZ, 0, 0 ;  /* 0x00000000ff237431 */ /* 0x000fc800000001ff */
[----:B0-----:R-:W-:Y:S05]  /*18a0*/  RET.REL.NODEC R34 `(_Z9Diamond_2P17curandStateXORWOWPfiS1_S1_) ;  /* 0xffffffe422d47950 */ /* 0x001fea0003c3ffff */
.L_x_98:
        /* <DEDUP_REMOVED lines=13> */
.L_x_161:


//--------------------- .text._Z11Diamond_1_4P17curandStateXORWOWPfiS1_S1_ --------------------------
	.section	.text._Z11Diamond_1_4P17curandStateXORWOWPfiS1_S1_,"ax",@progbits
	.align	128
        .global         _Z11Diamond_1_4P17curandStateXORWOWPfiS1_S1_
        .type           _Z11Diamond_1_4P17curandStateXORWOWPfiS1_S1_,@function
        .size           _Z11Diamond_1_4P17curandStateXORWOWPfiS1_S1_,(.L_x_162 - _Z11Diamond_1_4P17curandStateXORWOWPfiS1_S1_)
        .other          _Z11Diamond_1_4P17curandStateXORWOWPfiS1_S1_,@"STO_CUDA_ENTRY STV_DEFAULT"
_Z11Diamond_1_4P17curandStateXORWOWPfiS1_S1_:
.text._Z11Diamond_1_4P17curandStateXORWOWPfiS1_S1_:
        /* <DEDUP_REMOVED lines=10> */
[-C--:B0-----:R-:W-:Y:S02]  /*00a0*/  IABS R6, R0.reuse ;  /* 0x0000000000067213 */ /* 0x081fe40000000000 */
[----:B------:R-:W-:Y:S02]  /*00b0*/  LEA.HI R19, R0, R0, RZ, 0x1 ;  /* 0x0000000000137211 */ /* 0x000fe400078f08ff */
[----:B------:R-:W0:Y:S02]  /*00c0*/  I2F.RP R4, R6 ;  /* 0x0000000600047306 */ /* 0x000e240000209400 */
[----:B------:R-:W-:-:S06]  /*00d0*/  SHF.R.S32.HI R19, RZ, 0x1, R19 ;  /* 0x00000001ff137819 */ /* 0x000fcc0000011413 */
[----:B0-----:R-:W0:Y:S02]  /*00e0*/  MUFU.RCP R4, R4 ;  /* 0x0000000400047308 */ /* 0x001e240000001000 */
[----:B0-----:R-:W-:-:S06]  /*00f0*/  VIADD R2, R4, 0xffffffe ;  /* 0x0ffffffe04027836 */ /* 0x001fcc0000000000 */
[----:B------:R0:W2:Y:S02]  /*0100*/  F2I.FTZ.U32.TRUNC.NTZ R3, R2 ;  /* 0x0000000200037305 */ /* 0x0000a4000021f000 */
[----:B0-----:R-:W-:Y:S02]  /*0110*/  IMAD.MOV.U32 R2, RZ, RZ, RZ ;  /* 0x000000ffff027224 */ /* 0x001fe400078e00ff */
[----:B--2---:R-:W-:-:S04]  /*0120*/  IMAD.MOV R5, RZ, RZ, -R3 ;  /* 0x000000ffff057224 */ /* 0x004fc800078e0a03 */
[----:B------:R-:W-:-:S04]  /*0130*/  IMAD R5, R5, R6, RZ ;  /* 0x0000000605057224 */ /* 0x000fc800078e02ff */
[----:B------:R-:W-:Y:S01]  /*0140*/  IMAD.HI.U32 R3, R3, R5, R2 ;  /* 0x0000000503037227 */ /* 0x000fe200078e0002 */
[----:B------:R-:W-:-:S04]  /*0150*/  LOP3.LUT R2, R0, 0x200, RZ, 0x3c, !PT ;  /* 0x0000020000027812 */ /* 0x000fc800078e3cff */
[----:B------:R-:W-:Y:S01]  /*0160*/  ISETP.GE.AND P1, PT, R2, RZ, PT ;  /* 0x000000ff0200720c */ /* 0x000fe20003f26270 */
        /* <DEDUP_REMOVED lines=8> */
[----:B------:R-:W-:-:S04]  /*01f0*/  @P0 VIADD R5, R5, 0x1 ;  /* 0x0000000105050836 */ /* 0x000fc80000000000 */
[----:B------:R-:W-:Y:S01]  /*0200*/  @!P1 IMAD.MOV R5, RZ, RZ, -R5 ;  /* 0x000000ffff059224 */ /* 0x000fe200078e0a05 */
[----:B------:R-:W-:-:S04]  /*0210*/  @!P2 LOP3.LUT R5, RZ, R0, RZ, 0x33, !PT ;  /* 0x00000000ff05a212 */ /* 0x000fc800078e33ff */
[-C--:B------:R-:W-:Y:S02]  /*0220*/  IABS R7, R5.reuse ;  /* 0x0000000500077213 */ /* 0x080fe40000000000 */
[----:B------:R-:W-:Y:S02]  /*0230*/  IABS R10, R5 ;  /* 0x00000005000a7213 */ /* 0x000fe40000000000 */
[----:B------:R-:W0:Y:S08]  /*0240*/  I2F.RP R4, R7 ;  /* 0x0000000700047306 */ /* 0x000e300000209400 */
[----:B0-----:R-:W0:Y:S02]  /*0250*/  MUFU.RCP R4, R4 ;  /* 0x0000000400047308 */ /* 0x001e240000001000 */
[----:B0-----:R-:W-:-:S02]  /*0260*/  IADD3 R2, PT, PT, R4, 0xffffffe, RZ ;  /* 0x0ffffffe04027810 */ /* 0x001fc40007ffe0ff */
[----:B------:R-:W-:-:S04]  /*0270*/  IADD3 R4, PT, PT, RZ, -R10, RZ ;  /* 0x8000000aff047210 */ /* 0x000fc80007ffe0ff */
[----:B------:R0:W2:Y:S02]  /*0280*/  F2I.FTZ.U32.TRUNC.NTZ R3, R2 ;  /* 0x0000000200037305 */ /* 0x0000a4000021f000 */
[----:B0-----:R-:W-:Y:S02]  /*0290*/  IMAD.MOV.U32 R2, RZ, RZ, RZ ;  /* 0x000000ffff027224 */ /* 0x001fe400078e00ff */
[----:B--2---:R-:W-:-:S04]  /*02a0*/  IMAD.MOV R6, RZ, RZ, -R3 ;  /* 0x000000ffff067224 */ /* 0x004fc800078e0a03 */
[----:B------:R-:W-:Y:S02]  /*02b0*/  IMAD R9, R6, R7, RZ ;  /* 0x0000000706097224 */ /* 0x000fe400078e02ff */
[----:B------:R-:W-:Y:S02]  /*02c0*/  IMAD.MOV.U32 R6, RZ, RZ, R8 ;  /* 0x000000ffff067224 */ /* 0x000fe400078e0008 */
[----:B------:R-:W-:-:S06]  /*02d0*/  IMAD.HI.U32 R3, R3, R9, R2 ;  /* 0x0000000903037227 */ /* 0x000fcc00078e0002 */
[----:B------:R-:W-:-:S04]  /*02e0*/  IMAD.HI.U32 R3, R3, R6, RZ ;  /* 0x0000000603037227 */ /* 0x000fc800078e00ff */
[----:B------:R-:W-:-:S05]  /*02f0*/  IMAD R2, R3, R4, R6 ;  /* 0x0000000403027224 */ /* 0x000fca00078e0206 */
[----:B------:R-:W-:-:S13]  /*0300*/  ISETP.GT.U32.AND P2, PT, R7, R2, PT ;  /* 0x000000020700720c */ /* 0x000fda0003f44070 */
[----:B------:R-:W-:Y:S02]  /*0310*/  @!P2 IMAD.IADD R2, R2, 0x1, -R7 ;  /* 0x000000010202a824 */ /* 0x000fe400078e0a07 */
[----:B------:R-:W-:Y:S01]  /*0320*/  @!P2 VIADD R3, R3, 0x1 ;  /* 0x000000010303a836 */ /* 0x000fe20000000000 */
[----:B------:R-:W-:Y:S02]  /*0330*/  ISETP.NE.AND P2, PT, R5, RZ, PT ;  /* 0x000000ff0500720c */ /* 0x000fe40003f45270 */
[----:B------:R-:W-:Y:S02]  /*0340*/  ISETP.GE.U32.AND P0, PT, R2, R7, PT ;  /* 0x000000070200720c */ /* 0x000fe40003f06070 */
[----:B------:R-:W-:-:S04]  /*0350*/  LOP3.LUT R2, R14, R5, RZ, 0x3c, !PT ;  /* 0x000000050e027212 */ /* 0x000fc800078e3cff */
[----:B------:R-:W-:-:S07]  /*0360*/  ISETP.GE.AND P1, PT, R2, RZ, PT ;  /* 0x000000ff0200720c */ /* 0x000fce0003f26270 */
[----:B------:R-:W-:-:S06]  /*0370*/  @P0 VIADD R3, R3, 0x1 ;  /* 0x0000000103030836 */ /* 0x000fcc0000000000 */
[----:B------:R-:W-:Y:S02]  /*0380*/  @!P1 IADD3 R3, PT, PT, -R3, RZ, RZ ;  /* 0x000000ff03039210 */ /* 0x000fe40007ffe1ff */
[----:B------:R-:W-:-:S05]  /*0390*/  @!P2 LOP3.LUT R3, RZ, R5, RZ, 0x33, !PT ;  /* 0x00000005ff03a212 */ /* 0x000fca00078e33ff */
[----:B------:R-:W-:Y:S02]  /*03a0*/  IMAD R7, R3, R0, RZ ;  /* 0x0000000003077224 */ /* 0x000fe400078e02ff */
[----:B------:R-:W-:-:S03]  /*03b0*/  IMAD.MOV R4, RZ, RZ, -R3 ;  /* 0x000000ffff047224 */ /* 0x000fc600078e0a03 */
[----:B------:R-:W-:Y:S01]  /*03c0*/  SHF.R.S32.HI R2, RZ, 0x1f, R7 ;  /* 0x0000001fff027819 */ /* 0x000fe20000011407 */
[----:B------:R-:W-:-:S03]  /*03d0*/  IMAD R5, R5, R4, R14 ;  /* 0x0000000405057224 */ /* 0x000fc600078e020e */
[----:B------:R-:W-:-:S04]  /*03e0*/  LEA.HI R2, R2, R7, RZ, 0x9 ;  /* 0x0000000702027211 */ /* 0x000fc800078f48ff */
[----:B------:R-:W-:-:S04]  /*03f0*/  LOP3.LUT R2, R2, 0xfffffe00, RZ, 0xc0, !PT ;  /* 0xfffffe0002027812 */ /* 0x000fc800078ec0ff */
[-C--:B------:R-:W-:Y:S01]  /*0400*/  IADD3 R6, PT, PT, R7, R0.reuse, -R2 ;  /* 0x0000000007067210 */ /* 0x080fe20007ffe802 */
[----:B------:R-:W-:Y:S01]  /*0410*/  IMAD R0, R5, R0, RZ ;  /* 0x0000000005007224 */ /* 0x000fe200078e02ff */
[----:B------:R-:W0:Y:S03]  /*0420*/  LDC.64 R2, c[0x0][0x380] ;  /* 0x0000e000ff027b82 */ /* 0x000e260000000a00 */
[----:B------:R-:W-:Y:S01]  /*0430*/  IMAD.IADD R10, R6, 0x1, R19 ;  /* 0x00000001060a7824 */ /* 0x000fe200078e0213 */
[----:B------:R-:W-:-:S04]  /*0440*/  SHF.R.S32.HI R5, RZ, 0x1f, R0 ;  /* 0x0000001fff057819 */ /* 0x000fc80000011400 */
[----:B------:R-:W-:Y:S02]  /*0450*/  ISETP.GT.AND P0, PT, R10, 0x200, PT ;  /* 0x000002000a00780c */ /* 0x000fe40003f04270 */
[----:B------:R-:W-:Y:S02]  /*0460*/  LEA.HI R7, R5, R0, RZ, 0x9 ;  /* 0x0000000005077211 */ /* 0x000fe400078f48ff */
[----:B------:R-:W2:Y:S02]  /*0470*/  LDC.64 R4, c[0x0][0x388] ;  /* 0x0000e200ff047b82 */ /* 0x000ea40000000a00 */
[----:B------:R-:W-:-:S05]  /*0480*/  LOP3.LUT R7, R7, 0xfffffe00, RZ, 0xc0, !PT ;  /* 0xfffffe0007077812 */ /* 0x000fca00078ec0ff */
[----:B------:R-:W-:Y:S02]  /*0490*/  IMAD.IADD R11, R0, 0x1, -R7 ;  /* 0x00000001000b7824 */ /* 0x000fe400078e0a07 */
[----:B------:R-:W3:Y:S01]  /*04a0*/  @!P0 LDC.64 R8, c[0x0][0x388] ;  /* 0x0000e200ff088b82 */ /* 0x000ee20000000a00 */
[----:B0-----:R-:W-:Y:S02]  /*04b0*/  IMAD.WIDE R14, R14, 0x30, R2 ;  /* 0x000000300e0e7825 */ /* 0x001fe400078e0202 */
[----:B------:R-:W-:-:S03]  /*04c0*/  IADD3 R7, PT, PT, R11, R19, RZ ;  /* 0x000000130b077210 */ /* 0x000fc60007ffe0ff */
[----:B-1----:R-:W4:Y:S01]  /*04d0*/  LDG.E.64 R2, desc[UR4][R14.64] ;  /* 0x000000040e027981 */ /* 0x002f22000c1e1b00 */
[----:B------:R-:W-:Y:S02]  /*04e0*/  IMAD.IADD R0, R6, 0x1, -R19 ;  /* 0x0000000106007824 */ /* 0x000fe400078e0a13 */
[--C-:B------:R-:W-:Y:S01]  /*04f0*/  @!P0 IMAD R23, R10, 0x201, R7.reuse ;  /* 0x000002010a178824 */ /* 0x100fe200078e0207 */
[----:B------:R-:W4:Y:S01]  /*0500*/  LDG.E.64 R12, desc[UR4][R14.64+0x10] ;  /* 0x000010040e0c7981 */ /* 0x000f22000c1e1b00 */
[----:B------:R-:W-:Y:S02]  /*0510*/  IMAD R25, R0, 0x201, R7 ;  /* 0x0000020100197824 */ /* 0x000fe400078e0207 */
[----:B------:R-:W-:Y:S01]  /*0520*/  IMAD.IADD R7, R7, 0x1, R19 ;  /* 0x0000000107077824 */ /* 0x000fe200078e0213 */
[----:B------:R-:W5:Y:S01]  /*0530*/  LDG.E R21, desc[UR4][R14.64+0x20] ;  /* 0x000020040e157981 */ /* 0x000f62000c1e1900 */
[----:B------:R-:W-:Y:S02]  /*0540*/  IMAD R11, R6, 0x201, R11 ;  /* 0x00000201060b7824 */ /* 0x000fe400078e020b */
[----:B--2---:R-:W-:-:S04]  /*0550*/  IMAD.WIDE R24, R25, 0x4, R4 ;  /* 0x0000000419187825 */ /* 0x004fc800078e0204 */
[----:B---3--:R-:W-:Y:S01]  /*0560*/  @!P0 IMAD.WIDE R22, R23, 0x4, R8 ;  /* 0x0000000417168825 */ /* 0x008fe200078e0208 */
[----:B------:R-:W2:Y:S04]  /*0570*/  LDG.E R17, desc[UR4][R24.64] ;  /* 0x0000000418117981 */ /* 0x000ea8000c1e1900 */
[----:B------:R0:W3:Y:S01]  /*0580*/  @!P0 LDG.E R0, desc[UR4][R22.64] ;  /* 0x0000000416008981 */ /* 0x0000e2000c1e1900 */
[----:B------:R-:W-:Y:S02]  /*0590*/  IMAD R7, R6, 0x201, R7 ;  /* 0x0000020106077824 */ /* 0x000fe400078e0207 */
[--C-:B------:R-:W-:Y:S01]  /*05a0*/  IMAD.WIDE R10, R11, 0x4, R4.reuse ;  /* 0x000000040b0a7825 */ /* 0x100fe200078e0204 */
[----:B------:R-:W5:Y:S03]  /*05b0*/  LDG.E.64 R8, desc[UR4][R14.64+0x28] ;  /* 0x000028040e087981 */ /* 0x000f66000c1e1b00 */
[----:B------:R-:W-:Y:S01]  /*05c0*/  IMAD.WIDE R26, R7, 0x4, R4 ;  /* 0x00000004071a7825 */ /* 0x000fe200078e0204 */
[----:B------:R-:W2:Y:S04]  /*05d0*/  LDG.E R16, desc[UR4][R10.64] ;  /* 0x000000040a107981 */ /* 0x000ea8000c1e1900 */
[----:B------:R1:W2:Y:S04]  /*05e0*/  LDG.E R18, desc[UR4][R26.64] ;  /* 0x000000041a127981 */ /* 0x0002a8000c1e1900 */
[----:B------:R1:W5:Y:S04]  /*05f0*/  LDG.E.64 R6, desc[UR4][R14.64+0x8] ;  /* 0x000008040e067981 */ /* 0x000368000c1e1b00 */
[----:B------:R2:W5:Y:S01]  /*0600*/  LDG.E.64 R4, desc[UR4][R14.64+0x18] ;  /* 0x000018040e047981 */ /* 0x000562000c1e1b00 */
[----:B0-----:R-:W-:Y:S01]  /*0610*/  IMAD.MOV.U32 R23, RZ, RZ, 0x40400000 ;  /* 0x40400000ff177424 */ /* 0x001fe200078e00ff */
[----:B------:R-:W-:-:S04]  /*0620*/  @!P0 MOV R23, 0x40800000 ;  /* 0x4080000000178802 */ /* 0x000fc80000000f00 */
[----:B------:R-:W0:Y:S01]  /*0630*/  MUFU.RCP R20, R23 ;  /* 0x0000001700147308 */ /* 0x000e220000001000 */
[----:B-1----:R-:W-:Y:S01]  /*0640*/  IMAD.MOV.U32 R27, RZ, RZ, 0x2f800000 ;  /* 0x2f800000ff1b7424 */ /* 0x002fe200078e00ff */
[----:B------:R-:W-:Y:S01]  /*0650*/  BSSY.RECONVERGENT B0, `(.L_x_99) ;  /* 0x000001d000007945 */ /* 0x000fe20003800200 */
[----:B------:R-:W-:Y:S01]  /*0660*/  IMAD.MOV.U32 R29, RZ, RZ, 0x41200000 ;  /* 0x41200000ff1d7424 */ /* 0x000fe200078e00ff */
[----:B----4-:R-:W-:-:S04]  /*0670*/  SHF.R.U32.HI R22, RZ, 0x2, R3 ;  /* 0x00000002ff167819 */ /* 0x010fc80000011603 */
[----:B------:R-:W-:Y:S01]  /*0680*/  LOP3.LUT R24, R22, R3, RZ, 0x3c, !PT ;  /* 0x0000000316187212 */ /* 0x000fe200078e3cff */
[----:B------:R-:W-:Y:S02]  /*0690*/  IMAD.SHL.U32 R26, R13, 0x10, RZ ;  /* 0x000000100d1a7824 */ /* 0x000fe400078e00ff */
[----:B------:R-:W-:Y:S02]  /*06a0*/  IMAD.MOV.U32 R22, RZ, RZ, RZ ;  /* 0x000000ffff167224 */ /* 0x000fe400078e00ff */
[----:B------:R-:W-:-:S05]  /*06b0*/  IMAD.SHL.U32 R3, R24, 0x2, RZ ;  /* 0x0000000218037824 */ /* 0x000fca00078e00ff */
[----:B------:R-:W-:Y:S01]  /*06c0*/  LOP3.LUT R25, R13, R26, R3, 0x96, !PT ;  /* 0x0000001a0d197212 */ /* 0x000fe200078e9603 */
[----:B---3--:R-:W-:-:S04]  /*06d0*/  @!P0 FADD R22, RZ, R0 ;  /* 0x00000000ff168221 */ /* 0x008fc80000000000 */
[----:B--2---:R-:W-:-:S04]  /*06e0*/  FADD R3, R17, R22 ;  /* 0x0000001611037221 */ /* 0x004fc80000000000 */
[----:B------:R-:W-:Y:S01]  /*06f0*/  FADD R3, R3, R16 ;  /* 0x0000001003037221 */ /* 0x000fe20000000000 */
[----:B------:R-:W-:-:S03]  /*0700*/  LOP3.LUT R17, R25, R24, RZ, 0x3c, !PT ;  /* 0x0000001819117212 */ /* 0x000fc600078e3cff */
[----:B------:R-:W-:Y:S01]  /*0710*/  FADD R0, R3, R18 ;  /* 0x0000001203007221 */ /* 0x000fe20000000000 */
[----:B------:R-:W-:Y:S01]  /*0720*/  IADD3 R2, PT, PT, R2, 0x587c5, RZ ;  /* 0x000587c502027810 */ /* 0x000fe20007ffe0ff */
[C---:B0-----:R-:W-:Y:S02]  /*0730*/  FFMA R25, R20.reuse, -R23, 1 ;  /* 0x3f80000014197423 */ /* 0x041fe40000000817 */
[----:B------:R-:W0:Y:S02]  /*0740*/  FCHK P0, R0, R23 ;  /* 0x0000001700007302 */ /* 0x000e240000000000 */
[----:B------:R-:W-:Y:S02]  /*0750*/  IMAD.IADD R16, R17, 0x1, R2 ;  /* 0x0000000111107824 */ /* 0x000fe400078e0202 */
[----:B------:R-:W-:-:S03]  /*0760*/  FFMA R25, R20, R25, R20 ;  /* 0x0000001914197223 */ /* 0x000fc60000000014 */
[----:B------:R-:W-:Y:S01]  /*0770*/  I2FP.F32.U32 R16, R16 ;  /* 0x0000001000107245 */ /* 0x000fe20000201000 */
[----:B------:R-:W-:-:S04]  /*0780*/  FFMA R18, R0, R25, RZ ;  /* 0x0000001900127223 */ /* 0x000fc800000000ff */
[----:B------:R-:W-:Y:S01]  /*0790*/  FFMA R3, R18, -R23, R0 ;  /* 0x8000001712037223 */ /* 0x000fe20000000000 */
[----:B------:R-:W-:-:S03]  /*07a0*/  FFMA R16, R16, R27, 1.1641532182693481445e-10 ;  /* 0x2f00000010107423 */ /* 0x000fc6000000001b */
[----:B------:R-:W-:Y:S01]  /*07b0*/  FFMA R3, R25, R3, R18 ;  /* 0x0000000319037223 */ /* 0x000fe20000000012 */
[----:B------:R-:W-:Y:S01]  /*07c0*/  FFMA R16, R16, R29, -5 ;  /* 0xc0a0000010107423 */ /* 0x000fe2000000001d */
[----:B0-----:R-:W-:Y:S06]  /*07d0*/  @!P0 BRA `(.L_x_100) ;  /* 0x0000000000108947 */ /* 0x001fec0003800000 */
[----:B------:R-:W-:Y:S02]  /*07e0*/  MOV R3, R23 ;  /* 0x0000001700037202 */ /* 0x000fe40000000f00 */
[----:B------:R-:W-:-:S07]  /*07f0*/  MOV R22, 0x810 ;  /* 0x0000081000167802 */ /* 0x000fce0000000f00 */
[----:B-----5:R-:W-:Y:S05]  /*0800*/  CALL.REL.NOINC `($__internal_6_$__cuda_sm3x_div_rn_noftz_f32_slowpath) ;  /* 0x0000000000447944 */ /* 0x020fea0003c00000 */
[----:B------:R-:W-:-:S07]  /*0810*/  IMAD.MOV.U32 R3, RZ, RZ, R0 ;  /* 0x000000ffff037224 */ /* 0x000fce00078e0000 */
.L_x_100:
[----:B------:R-:W-:Y:S05]  /*0820*/  BSYNC.RECONVERGENT B0 ;  /* 0x0000000000007941 */ /* 0x000fea0003800200 */
.L_x_99:
[----:B------:R-:W-:Y:S01]  /*0830*/  FADD R23, R16, R3 ;  /* 0x0000000310177221 */ /* 0x000fe20000000000 */
[----:B-----5:R-:W-:Y:S02]  /*0840*/  IMAD.MOV.U32 R3, RZ, RZ, R6 ;  /* 0x000000ffff037224 */ /* 0x020fe400078e0006 */
[----:B------:R-:W-:-:S04]  /*0850*/  IMAD.WIDE R10, R19, 0x4, R10 ;  /* 0x00000004130a7825 */ /* 0x000fc800078e020a */
[----:B------:R-:W-:Y:S01]  /*0860*/  IMAD.MOV.U32 R6, RZ, RZ, R7 ;  /* 0x000000ffff067224 */ /* 0x000fe200078e0007 */
[----:B------:R-:W-:Y:S01]  /*0870*/  MOV R7, R12 ;  /* 0x0000000c00077202 */ /* 0x000fe20000000f00 */
        /* <DEDUP_REMOVED lines=10> */
        .weak           $__internal_6_$__cuda_sm3x_div_rn_noftz_f32_slowpath
        .type           $__internal_6_$__cuda_sm3x_div_rn_noftz_f32_slowpath,@function
        .size           $__internal_6_$__cuda_sm3x_div_rn_noftz_f32_slowpath,(.L_x_162 - $__internal_6_$__cuda_sm3x_div_rn_noftz_f32_slowpath)
$__internal_6_$__cuda_sm3x_div_rn_noftz_f32_slowpath:
[----:B------:R-:W-:Y:S01]  /*0920*/  SHF.R.U32.HI R20, RZ, 0x17, R3 ;  /* 0x00000017ff147819 */ /* 0x000fe20000011603 */
[----:B------:R-:W-:Y:S01]  /*0930*/  BSSY.RECONVERGENT B1, `(.L_x_101) ;  /* 0x0000063000017945 */ /* 0x000fe20003800200 */
[----:B------:R-:W-:Y:S02]  /*0940*/  SHF.R.U32.HI R23, RZ, 0x17, R0 ;  /* 0x00000017ff177819 */ /* 0x000fe40000011600 */
[----:B------:R-:W-:Y:S02]  /*0950*/  LOP3.LUT R20, R20, 0xff, RZ, 0xc0, !PT ;  /* 0x000000ff14147812 */ /* 0x000fe400078ec0ff */
[----:B------:R-:W-:Y:S02]  /*0960*/  LOP3.LUT R23, R23, 0xff, RZ, 0xc0, !PT ;  /* 0x000000ff17177812 */ /* 0x000fe400078ec0ff */
[----:B------:R-:W-:Y:S01]  /*0970*/  MOV R24, R0 ;  /* 0x0000000000187202 */ /* 0x000fe20000000f00 */
[----:B------:R-:W-:Y:S02]  /*0980*/  VIADD R26, R20, 0xffffffff ;  /* 0xffffffff141a7836 */ /* 0x000fe40000000000 */
[----:B------:R-:W-:-:S03]  /*0990*/  VIADD R25, R23, 0xffffffff ;  /* 0xffffffff17197836 */ /* 0x000fc60000000000 */
        /* <DEDUP_REMOVED lines=27> */
.L_x_102:
[----:B------:R-:W-:Y:S01]  /*0b50*/  LEA R0, R20, 0xc0800000, 0x17 ;  /* 0xc080000014007811 */ /* 0x000fe200078eb8ff */
[----:B------:R-:W-:Y:S01]  /*0b60*/  VIADD R23, R23, 0xffffff81 ;  /* 0xffffff8117177836 */ /* 0x000fe20000000000 */
[----:B------:R-:W-:Y:S03]  /*0b70*/  BSSY.RECONVERGENT B2, `(.L_x_107) ;  /* 0x0000035000027945 */ /* 0x000fe60003800200 */
[----:B------:R-:W-:Y:S02]  /*0b80*/  IMAD.IADD R26, R3, 0x1, -R0 ;  /* 0x00000001031a7824 */ /* 0x000fe400078e0a00 */
[C---:B------:R-:W-:Y:S01]  /*0b90*/  IMAD R0, R23.reuse, -0x800000, R24 ;  /* 0xff80000017007824 */ /* 0x040fe200078e0218 */
[----:B------:R-:W-:Y:S01]  /*0ba0*/  IADD3 R23, PT, PT, R23, 0x7f, -R20 ;  /* 0x0000007f17177810 */ /* 0x000fe20007ffe814 */
[----:B------:R-:W0:Y:S01]  /*0bb0*/  MUFU.RCP R28, R26 ;  /* 0x0000001a001c7308 */ /* 0x000e220000001000 */
[----:B------:R-:W-:-:S03]  /*0bc0*/  FADD.FTZ R25, -R26, -RZ ;  /* 0x800000ff1a197221 */ /* 0x000fc60000010100 */
        /* <DEDUP_REMOVED lines=43> */
.L_x_109:
[----:B------:R-:W-:-:S04]  /*0e80*/  LOP3.LUT R0, R0, 0x80000000, RZ, 0xc0, !PT ;  /* 0x8000000000007812 */ /* 0x000fc800078ec0ff */
[----:B------:R-:W-:Y:S01]  /*0e90*/  LOP3.LUT R0, R0, 0x7f800000, RZ, 0xfc, !PT ;  /* 0x7f80000000007812 */ /* 0x000fe200078efcff */
[----:B------:R-:W-:Y:S06]  /*0ea0*/  BRA `(.L_x_110) ;  /* 0x0000000000047947 */ /* 0x000fec0003800000 */
.L_x_108:
[----:B------:R-:W-:-:S07]  /*0eb0*/  IMAD R0, R23, 0x800000, R0 ;  /* 0x0080000017007824 */ /* 0x000fce00078e0200 */
.L_x_110:
[----:B------:R-:W-:Y:S05]  /*0ec0*/  BSYNC.RECONVERGENT B2 ;  /* 0x0000000000027941 */ /* 0x000fea0003800200 */
.L_x_107:
[----:B------:R-:W-:Y:S05]  /*0ed0*/  BRA `(.L_x_111) ;  /* 0x0000000000207947 */ /* 0x000fea0003800000 */
.L_x_106:
[----:B------:R-:W-:-:S04]  /*0ee0*/  LOP3.LUT R0, R3, 0x80000000, R24, 0x48, !PT ;  /* 0x8000000003007812 */ /* 0x000fc800078e4818 */
[----:B------:R-:W-:Y:S01]  /*0ef0*/  LOP3.LUT R0, R0, 0x7f800000, RZ, 0xfc, !PT ;  /* 0x7f80000000007812 */ /* 0x000fe200078efcff */
[----:B------:R-:W-:Y:S06]  /*0f00*/  BRA `(.L_x_111) ;  /* 0x0000000000147947 */ /* 0x000fec0003800000 */
.L_x_105:
[----:B------:R-:W-:Y:S01]  /*0f10*/  LOP3.LUT R0, R3, 0x80000000, R24, 0x48, !PT ;  /* 0x8000000003007812 */ /* 0x000fe200078e4818 */
[----:B------:R-:W-:Y:S06]  /*0f20*/  BRA `(.L_x_111) ;  /* 0x00000000000c7947 */ /* 0x000fec0003800000 */
.L_x_104:
[----:B------:R-:W0:Y:S01]  /*0f30*/  MUFU.RSQ R0, -QNAN ;  /* 0xffc0000000007908 */ /* 0x000e220000001400 */
[----:B------:R-:W-:Y:S05]  /*0f40*/  BRA `(.L_x_111) ;  /* 0x0000000000047947 */ /* 0x000fea0003800000 */
.L_x_103:
[----:B------:R-:W-:-:S07]  /*0f50*/  FADD.FTZ R0, R0, R3 ;  /* 0x0000000300007221 */ /* 0x000fce0000010000 */
.L_x_111:
[----:B------:R-:W-:Y:S05]  /*0f60*/  BSYNC.RECONVERGENT B1 ;  /* 0x0000000000017941 */ /* 0x000fea0003800200 */
.L_x_101:
[----:B------:R-:W-:-:S04]  /*0f70*/  IMAD.MOV.U32 R23, RZ, RZ, 0x0 ;  /* 0x00000000ff177424 */ /* 0x000fc800078e00ff */
[----:B0-----:R-:W-:Y:S05]  /*0f80*/  RET.REL.NODEC R22 `(_Z11Diamond_1_4P17curandStateXORWOWPfiS1_S1_) ;  /* 0xfffffff0161c7950 */ /* 0x001fea0003c3ffff */
.L_x_112:
        /* <DEDUP_REMOVED lines=15> */
.L_x_162:


//--------------------- .text._Z11Diamond_1_3P17curandStateXORWOWPfiS1_S1_ --------------------------
	.section	.text._Z11Diamond_1_3P17curandStateXORWOWPfiS1_S1_,"ax",@progbits
	.align	128
        .global         _Z11Diamond_1_3P17curandStateXORWOWPfiS1_S1_
        .type           _Z11Diamond_1_3P17curandStateXORWOWPfiS1_S1_,@function
        .size           _Z11Diamond_1_3P17curandStateXORWOWPfiS1_S1_,(.L_x_163 - _Z11Diamond_1_3P17curandStateXORWOWPfiS1_S1_)
        .other          _Z11Diamond_1_3P17curandStateXORWOWPfiS1_S1_,@"STO_CUDA_ENTRY STV_DEFAULT"
_Z11Diamond_1_3P17curandStateXORWOWPfiS1_S1_:
.text._Z11Diamond_1_3P17curandStateXORWOWPfiS1_S1_:
        /* <DEDUP_REMOVED lines=42> */
[----:B0-----:R-:W-:Y:S02]  /*02a0*/  HFMA2 R2, -RZ, RZ, 0, 0 ;  /* 0x00000000ff027431 */ /* 0x001fe400000001ff */
        /* <DEDUP_REMOVED lines=13> */
[----:B------:R-:W-:-:S05]  /*0380*/  @P0 IADD3 R3, PT, PT, R3, 0x1, RZ ;  /* 0x0000000103030810 */ /* 0x000fca0007ffe0ff */
[----:B------:R-:W-:-:S04]  /*0390*/  IMAD.MOV.U32 R5, RZ, RZ, R3 ;  /* 0x000000ffff057224 */ /* 0x000fc800078e0003 */
[----:B------:R-:W-:Y:S01]  /*03a0*/  @!P1 IMAD.MOV R5, RZ, RZ, -R5 ;  /* 0x000000ffff059224 */ /* 0x000fe200078e0a05 */
[----:B------:R-:W-:-:S05]  /*03b0*/  @!P2 LOP3.LUT R5, RZ, R9, RZ, 0x33, !PT ;  /* 0x00000009ff05a212 */ /* 0x000fca00078e33ff */
[----:B------:R-:W-:-:S04]  /*03c0*/  IMAD.MOV R3, RZ, RZ, -R5 ;  /* 0x000000ffff037224 */ /* 0x000fc800078e0a05 */
[----:B------:R-:W-:-:S04]  /*03d0*/  IMAD R3, R9, R3, R14 ;  /* 0x0000000309037224 */ /* 0x000fc800078e020e */
[----:B------:R-:W-:-:S05]  /*03e0*/  IMAD R3, R3, R0, RZ ;  /* 0x0000000003037224 */ /* 0x000fca00078e02ff */
[----:B------:R-:W-:-:S04]  /*03f0*/  SHF.R.S32.HI R2, RZ, 0x1f, R3 ;  /* 0x0000001fff027819 */ /* 0x000fc80000011403 */
[----:B------:R-:W-:-:S04]  /*0400*/  LEA.HI R2, R2, R3, RZ, 0x9 ;  /* 0x0000000302027211 */ /* 0x000fc800078f48ff */
[----:B------:R-:W-:-:S04]  /*0410*/  LOP3.LUT R2, R2, 0xfffffe00, RZ, 0xc0, !PT ;  /* 0xfffffe0002027812 */ /* 0x000fc800078ec0ff */
[-C--:B------:R-:W-:Y:S01]  /*0420*/  IADD3 R6, PT, PT, R3, R0.reuse, -R2 ;  /* 0x0000000003067210 */ /* 0x080fe20007ffe802 */
[----:B------:R-:W-:Y:S01]  /*0430*/  IMAD R0, R5, R0, RZ ;  /* 0x0000000005007224 */ /* 0x000fe200078e02ff */
[----:B------:R-:W0:Y:S02]  /*0440*/  LDC.64 R2, c[0x0][0x380] ;  /* 0x0000e000ff027b82 */ /* 0x000e240000000a00 */
[----:B------:R-:W-:Y:S02]  /*0450*/  IADD3 R10, PT, PT, R6, R19, RZ ;  /* 0x00000013060a7210 */ /* 0x000fe40007ffe0ff */
[----:B------:R-:W-:Y:S02]  /*0460*/  SHF.R.S32.HI R5, RZ, 0x1f, R0 ;  /* 0x0000001fff057819 */ /* 0x000fe40000011400 */
[----:B------:R-:W-:Y:S02]  /*0470*/  ISETP.GT.AND P0, PT, R10, 0x200, PT ;  /* 0x000002000a00780c */ /* 0x000fe40003f04270 */
[----:B------:R-:W-:-:S02]  /*0480*/  LEA.HI R7, R5, R0, RZ, 0x9 ;  /* 0x0000000005077211 */ /* 0x000fc400078f48ff */
[----:B------:R-:W2:Y:S02]  /*0490*/  LDC.64 R4, c[0x0][0x388] ;  /* 0x0000e200ff047b82 */ /* 0x000ea40000000a00 */
[----:B------:R-:W-:-:S05]  /*04a0*/  LOP3.LUT R7, R7, 0xfffffe00, RZ, 0xc0, !PT ;  /* 0xfffffe0007077812 */ /* 0x000fca00078ec0ff */
[----:B------:R-:W-:Y:S02]  /*04b0*/  IMAD.IADD R25, R0, 0x1, -R7 ;  /* 0x0000000100197824 */ /* 0x000fe400078e0a07 */
[----:B------:R-:W3:Y:S02]  /*04c0*/  @!P0 LDC.64 R8, c[0x0][0x388] ;  /* 0x0000e200ff088b82 */ /* 0x000ee40000000a00 */
[----:B------:R-:W-:Y:S02]  /*04d0*/  IMAD.IADD R7, R25, 0x1, R19 ;  /* 0x0000000119077824 */ /* 0x000fe400078e0213 */
[----:B0-----:R-:W-:-:S04]  /*04e0*/  IMAD.WIDE R14, R14, 0x30, R2 ;  /* 0x000000300e0e7825 */ /* 0x001fc800078e0202 */
[----:B------:R-:W-:Y:S01]  /*04f0*/  IMAD.IADD R0, R6, 0x1, -R19 ;  /* 0x0000000106007824 */ /* 0x000fe200078e0a13 */
[----:B-1----:R-:W4:Y:S01]  /*0500*/  LDG.E.64 R2, desc[UR4][R14.64] ;  /* 0x000000040e027981 */ /* 0x002f22000c1e1b00 */
[C---:B------:R-:W-:Y:S02]  /*0510*/  @!P0 IMAD R23, R7.reuse, 0x201, R10 ;  /* 0x0000020107178824 */ /* 0x040fe400078e020a */
[C---:B------:R-:W-:Y:S01]  /*0520*/  IMAD R11, R7.reuse, 0x201, R0 ;  /* 0x00000201070b7824 */ /* 0x040fe200078e0200 */
[----:B------:R-:W-:Y:S01]  /*0530*/  IADD3 R7, PT, PT, R7, R19, RZ ;  /* 0x0000001307077210 */ /* 0x000fe20007ffe0ff */
[----:B------:R-:W-:Y:S01]  /*0540*/  IMAD R25, R25, 0x201, R6 ;  /* 0x0000020119197824 */ /* 0x000fe200078e0206 */
[----:B------:R-:W4:Y:S01]  /*0550*/  LDG.E.64 R12, desc[UR4][R14.64+0x10] ;  /* 0x000010040e0c7981 */ /* 0x000f22000c1e1b00 */
[----:B--2---:R-:W-:-:S03]  /*0560*/  IMAD.WIDE R10, R11, 0x4, R4 ;  /* 0x000000040b0a7825 */ /* 0x004fc600078e0204 */
[----:B------:R-:W5:Y:S01]  /*0570*/  LDG.E R21, desc[UR4][R14.64+0x20] ;  /* 0x000020040e157981 */ /* 0x000f62000c1e1900 */
[----:B---3--:R-:W-:-:S03]  /*0580*/  @!P0 IMAD.WIDE R22, R23, 0x4, R8 ;  /* 0x0000000417168825 */ /* 0x008fc600078e0208 */
        /* <DEDUP_REMOVED lines=10> */
[----:B0-----:R-:W-:-:S02]  /*0630*/  IMAD.MOV.U32 R23, RZ, RZ, 0x40400000 ;  /* 0x40400000ff177424 */ /* 0x001fc400078e00ff */
[----:B------:R-:W-:-:S04]  /*0640*/  @!P0 IMAD.MOV.U32 R23, RZ, RZ, 0x40800000 ;  /* 0x40800000ff178424 */ /* 0x000fc800078e00ff */
[----:B------:R-:W0:Y:S01]  /*0650*/  MUFU.RCP R22, R23 ;  /* 0x0000001700167308 */ /* 0x000e220000001000 */
[----:B-1----:R-:W-:Y:S01]  /*0660*/  MOV R27, 0x2f800000 ;  /* 0x2f800000001b7802 */ /* 0x002fe20000000f00 */
[----:B------:R-:W-:Y:S01]  /*0670*/  IMAD.MOV.U32 R29, RZ, RZ, 0x41200000 ;  /* 0x41200000ff1d7424 */ /* 0x000fe200078e00ff */
[----:B------:R-:W-:Y:S01]  /*0680*/  BSSY.RECONVERGENT B0, `(.L_x_113) ;  /* 0x000001c000007945 */ /* 0x000fe20003800200 */
[----:B0-----:R-:W-:-:S04]  /*0690*/  FFMA R25, R22, -R23, 1 ;  /* 0x3f80000016197423 */ /* 0x001fc80000000817 */
[----:B------:R-:W-:Y:S01]  /*06a0*/  FFMA R25, R22, R25, R22 ;  /* 0x0000001916197223 */ /* 0x000fe20000000016 */
[----:B----4-:R-:W-:-:S04]  /*06b0*/  SHF.R.U32.HI R28, RZ, 0x2, R3 ;  /* 0x00000002ff1c7819 */ /* 0x010fc80000011603 */
[----:B------:R-:W-:Y:S01]  /*06c0*/  LOP3.LUT R28, R28, R3, RZ, 0x3c, !PT ;  /* 0x000000031c1c7212 */ /* 0x000fe200078e3cff */
[----:B------:R-:W-:Y:S01]  /*06d0*/  IMAD.MOV.U32 R3, RZ, RZ, RZ ;  /* 0x000000ffff037224 */ /* 0x000fe200078e00ff */
[----:B------:R-:W-:-:S03]  /*06e0*/  SHF.L.U32 R24, R13, 0x4, RZ ;  /* 0x000000040d187819 */ /* 0x000fc600000006ff */
[----:B------:R-:W-:Y:S02]  /*06f0*/  IMAD.SHL.U32 R17, R28, 0x2, RZ ;  /* 0x000000021c117824 */ /* 0x000fe400078e00ff */
[----:B---3--:R-:W-:-:S04]  /*0700*/  @!P0 FADD R3, RZ, R0 ;  /* 0x00000000ff038221 */ /* 0x008fc80000000000 */
[----:B--2---:R-:W-:Y:S01]  /*0710*/  FADD R3, R16, R3 ;  /* 0x0000000310037221 */ /* 0x004fe20000000000 */
[----:B------:R-:W-:-:S03]  /*0720*/  LOP3.LUT R17, R13, R24, R17, 0x96, !PT ;  /* 0x000000180d117212 */ /* 0x000fc600078e9611 */
[----:B------:R-:W-:Y:S01]  /*0730*/  FADD R3, R3, R18 ;  /* 0x0000001203037221 */ /* 0x000fe20000000000 */
[----:B------:R-:W-:-:S03]  /*0740*/  LOP3.LUT R17, R17, R28, RZ, 0x3c, !PT ;  /* 0x0000001c11117212 */ /* 0x000fc600078e3cff */
[----:B------:R-:W-:Y:S01]  /*0750*/  FADD R0, R3, R20 ;  /* 0x0000001403007221 */ /* 0x000fe20000000000 */
[----:B------:R-:W-:-:S03]  /*0760*/  VIADD R2, R2, 0x587c5 ;  /* 0x000587c502027836 */ /* 0x000fc60000000000 */
[----:B------:R-:W0:Y:S01]  /*0770*/  FCHK P0, R0, R23 ;  /* 0x0000001700007302 */ /* 0x000e220000000000 */
[----:B------:R-:W-:Y:S02]  /*0780*/  IMAD.IADD R16, R17, 0x1, R2 ;  /* 0x0000000111107824 */ /* 0x000fe400078e0202 */
[----:B------:R-:W-:-:S03]  /*0790*/  FFMA R18, R0, R25, RZ ;  /* 0x0000001900127223 */ /* 0x000fc600000000ff */
[----:B------:R-:W-:Y:S01]  /*07a0*/  I2FP.F32.U32 R16, R16 ;  /* 0x0000001000107245 */ /* 0x000fe20000201000 */
[----:B------:R-:W-:-:S04]  /*07b0*/  FFMA R3, R18, -R23, R0 ;  /* 0x8000001712037223 */ /* 0x000fc80000000000 */
[----:B------:R-:W-:Y:S01]  /*07c0*/  FFMA R16, R16, R27, 1.1641532182693481445e-10 ;  /* 0x2f00000010107423 */ /* 0x000fe2000000001b */
[----:B------:R-:W-:-:S03]  /*07d0*/  FFMA R3, R25, R3, R18 ;  /* 0x0000000319037223 */ /* 0x000fc60000000012 */
[----:B------:R-:W-:Y:S01]  /*07e0*/  FFMA R16, R16, R29, -5 ;  /* 0xc0a0000010107423 */ /* 0x000fe2000000001d */
[----:B0-----:R-:W-:Y:S06]  /*07f0*/  @!P0 BRA `(.L_x_114) ;  /* 0x0000000000108947 */ /* 0x001fec0003800000 */
[----:B------:R-:W-:Y:S01]  /*0800*/  IMAD.MOV.U32 R3, RZ, RZ, R23 ;  /* 0x000000ffff037224 */ /* 0x000fe200078e0017 */
[----:B------:R-:W-:-:S07]  /*0810*/  MOV R22, 0x830 ;  /* 0x0000083000167802 */ /* 0x000fce0000000f00 */
[----:B-----5:R-:W-:Y:S05]  /*0820*/  CALL.REL.NOINC `($__internal_7_$__cuda_sm3x_div_rn_noftz_f32_slowpath) ;  /* 0x0000000000447944 */ /* 0x020fea0003c00000 */
[----:B------:R-:W-:-:S07]  /*0830*/  IMAD.MOV.U32 R3, RZ, RZ, R0 ;  /* 0x000000ffff037224 */ /* 0x000fce00078e0000 */
.L_x_114:
[----:B------:R-:W-:Y:S05]  /*0840*/  BSYNC.RECONVERGENT B0 ;  /* 0x0000000000007941 */ /* 0x000fea0003800200 */
.L_x_113:
[----:B------:R-:W-:Y:S01]  /*0850*/  FADD R23, R16, R3 ;  /* 0x0000000310177221 */ /* 0x000fe20000000000 */
[----:B-----5:R-:W-:Y:S01]  /*0860*/  MOV R3, R6 ;  /* 0x0000000600037202 */ /* 0x020fe20000000f00 */
[----:B------:R-:W-:-:S04]  /*0870*/  IMAD.WIDE R10, R19, 0x4, R10 ;  /* 0x00000004130a7825 */ /* 0x000fc800078e020a */
[----:B------:R-:W-:Y:S01]  /*0880*/  IMAD.MOV.U32 R6, RZ, RZ, R7 ;  /* 0x000000ffff067224 */ /* 0x000fe200078e0007 */
[----:B------:R-:W-:Y:S01]  /*0890*/  STG.E desc[UR4][R10.64], R23 ;  /* 0x000000170a007986 */ /* 0x000fe2000c101904 */
[----:B------:R-:W-:Y:S02]  /*08a0*/  IMAD.MOV.U32 R7, RZ, RZ, R12 ;  /* 0x000000ffff077224 */ /* 0x000fe400078e000c */
[----:B------:R-:W-:Y:S01]  /*08b0*/  IMAD.MOV.U32 R16, RZ, RZ, R13 ;  /* 0x000000ffff107224 */ /* 0x000fe200078e000d */
        /* <DEDUP_REMOVED lines=8> */
        .weak           $__internal_7_$__cuda_sm3x_div_rn_noftz_f32_slowpath
        .type           $__internal_7_$__cuda_sm3x_div_rn_noftz_f32_slowpath,@function
        .size           $__internal_7_$__cuda_sm3x_div_rn_noftz_f32_slowpath,(.L_x_163 - $__internal_7_$__cuda_sm3x_div_rn_noftz_f32_slowpath)
$__internal_7_$__cuda_sm3x_div_rn_noftz_f32_slowpath:
[----:B------:R-:W-:Y:S01]  /*0940*/  SHF.R.U32.HI R20, RZ, 0x17, R3 ;  /* 0x00000017ff147819 */ /* 0x000fe20000011603 */
[----:B------:R-:W-:Y:S01]  /*0950*/  BSSY.RECONVERGENT B1, `(.L_x_115) ;  /* 0x0000063000017945 */ /* 0x000fe20003800200 */
[--C-:B------:R-:W-:Y:S01]  /*0960*/  SHF.R.U32.HI R23, RZ, 0x17, R0.reuse ;  /* 0x00000017ff177819 */ /* 0x100fe20000011600 */
[----:B------:R-:W-:Y:S01]  /*0970*/  IMAD.MOV.U32 R24, RZ, RZ, R0 ;  /* 0x000000ffff187224 */ /* 0x000fe200078e0000 */
        /* <DEDUP_REMOVED lines=27> */
[----:B------:R-:W-:Y:S02]  /*0b30*/  @!P0 IMAD.MOV.U32 R18, RZ, RZ, -0x40 ;  /* 0xffffffc0ff128424 */ /* 0x000fe400078e00ff */
[----:B------:R-:W-:Y:S01]  /*0b40*/  @!P0 FFMA R24, R0, 1.84467440737095516160e+19, RZ ;  /* 0x5f80000000188823 */ /* 0x000fe200000000ff */
[----:B------:R-:W-:Y:S01]  /*0b50*/  @!P1 FFMA R3, R3, 1.84467440737095516160e+19, RZ ;  /* 0x5f80000003039823 */ /* 0x000fe200000000ff */
[----:B------:R-:W-:-:S07]  /*0b60*/  @!P1 VIADD R18, R18, 0x40 ;  /* 0x0000004012129836 */ /* 0x000fce0000000000 */
.L_x_116:
[----:B------:R-:W-:Y:S01]  /*0b70*/  LEA R0, R20, 0xc0800000, 0x17 ;  /* 0xc080000014007811 */ /* 0x000fe200078eb8ff */
[----:B------:R-:W-:Y:S01]  /*0b80*/  BSSY.RECONVERGENT B2, `(.L_x_121) ;  /* 0x0000036000027945 */ /* 0x000fe20003800200 */
[----:B------:R-:W-:-:S03]  /*0b90*/  IADD3 R23, PT, PT, R23, -0x7f, RZ ;  /* 0xffffff8117177810 */ /* 0x000fc60007ffe0ff */
        /* <DEDUP_REMOVED lines=14> */
[----:B------:R-:W-:-:S05]  /*0c80*/  LOP3.LUT R20, R20, 0xff, RZ, 0xc0, !PT ;  /* 0x000000ff14147812 */ /* 0x000fca00078ec0ff */
[----:B------:R-:W-:-:S04]  /*0c90*/  IMAD.IADD R20, R20, 0x1, R23 ;  /* 0x0000000114147824 */ /* 0x000fc800078e0217 */
        /* <DEDUP_REMOVED lines=16> */
[----:B------:R-:W-:Y:S01]  /*0da0*/  IADD3 R24, PT, PT, R20, 0x20, RZ ;  /* 0x0000002014187810 */ /* 0x000fe20007ffe0ff */
[----:B------:R-:W-:Y:S01]  /*0db0*/  IMAD.MOV R20, RZ, RZ, -R20 ;  /* 0x000000ffff147224 */ /* 0x000fe200078e0a14 */
[----:B------:R-:W-:-:S02]  /*0dc0*/  LOP3.LUT R23, R23, 0x800000, RZ, 0xfc, !PT ;  /* 0x0080000017177812 */ /* 0x000fc400078efcff */
        /* <DEDUP_REMOVED lines=9> */
[----:B------:R-:W-:-:S05]  /*0e60*/  LOP3.LUT R3, R3, R18, RZ, 0xc0, !PT ;  /* 0x0000001203037212 */ /* 0x000fca00078ec0ff */
[----:B------:R-:W-:-:S05]  /*0e70*/  IMAD.IADD R3, R20, 0x1, R3 ;  /* 0x0000000114037824 */ /* 0x000fca00078e0203 */
[----:B------:R-:W-:Y:S01]  /*0e80*/  LOP3.LUT R0, R3, R0, RZ, 0xfc, !PT ;  /* 0x0000000003007212 */ /* 0x000fe200078efcff */
[----:B------:R-:W-:Y:S06]  /*0e90*/  BRA `(.L_x_124) ;  /* 0x0000000000107947 */ /* 0x000fec0003800000 */
.L_x_123:
[----:B------:R-:W-:-:S04]  /*0ea0*/  LOP3.LUT R0, R0, 0x80000000, RZ, 0xc0, !PT ;  /* 0x8000000000007812 */ /* 0x000fc800078ec0ff */
[----:B------:R-:W-:Y:S01]  /*0eb0*/  LOP3.LUT R0, R0, 0x7f800000, RZ, 0xfc, !PT ;  /* 0x7f80000000007812 */ /* 0x000fe200078efcff */
[----:B------:R-:W-:Y:S06]  /*0ec0*/  BRA `(.L_x_124) ;  /* 0x0000000000047947 */ /* 0x000fec0003800000 */
.L_x_122:
[----:B------:R-:W-:-:S07]  /*0ed0*/  LEA R0, R23, R0, 0x17 ;  /* 0x0000000017007211 */ /* 0x000fce00078eb8ff */
.L_x_124:
[----:B------:R-:W-:Y:S05]  /*0ee0*/  BSYNC.RECONVERGENT B2 ;  /* 0x0000000000027941 */ /* 0x000fea0003800200 */
.L_x_121:
[----:B------:R-:W-:Y:S05]  /*0ef0*/  BRA `(.L_x_125) ;  /* 0x0000000000207947 */ /* 0x000fea0003800000 */
.L_x_120:
[----:B------:R-:W-:-:S04]  /*0f00*/  LOP3.LUT R0, R3, 0x80000000, R24, 0x48, !PT ;  /* 0x8000000003007812 */ /* 0x000fc800078e4818 */
[----:B------:R-:W-:Y:S01]  /*0f10*/  LOP3.LUT R0, R0, 0x7f800000, RZ, 0xfc, !PT ;  /* 0x7f80000000007812 */ /* 0x000fe200078efcff */
[----:B------:R-:W-:Y:S06]  /*0f20*/  BRA `(.L_x_125) ;  /* 0x0000000000147947 */ /* 0x000fec0003800000 */
.L_x_119:
[----:B------:R-:W-:Y:S01]  /*0f30*/  LOP3.LUT R0, R3, 0x80000000, R24, 0x48, !PT ;  /* 0x8000000003007812 */ /* 0x000fe200078e4818 */
[----:B------:R-:W-:Y:S06]  /*0f40*/  BRA `(.L_x_125) ;  /* 0x00000000000c7947 */ /* 0x000fec0003800000 */
.L_x_118:
[----:B------:R-:W0:Y:S01]  /*0f50*/  MUFU.RSQ R0, -QNAN ;  /* 0xffc0000000007908 */ /* 0x000e220000001400 */
[----:B------:R-:W-:Y:S05]  /*0f60*/  BRA `(.L_x_125) ;  /* 0x0000000000047947 */ /* 0x000fea0003800000 */
.L_x_117:
[----:B------:R-:W-:-:S07]  /*0f70*/  FADD.FTZ R0, R0, R3 ;  /* 0x0000000300007221 */ /* 0x000fce0000010000 */
.L_x_125:
[----:B------:R-:W-:Y:S05]  /*0f80*/  BSYNC.RECONVERGENT B1 ;  /* 0x0000000000017941 */ /* 0x000fea0003800200 */
.L_x_115:
[----:B------:R-:W-:-:S04]  /*0f90*/  IMAD.MOV.U32 R23, RZ, RZ, 0x0 ;  /* 0x00000000ff177424 */ /* 0x000fc800078e00ff */
[----:B0-----:R-:W-:Y:S05]  /*0fa0*/  RET.REL.NODEC R22 `(_Z11Diamond_1_3P17curandStateXORWOWPfiS1_S1_) ;  /* 0xfffffff016147950 */ /* 0x001fea0003c3ffff */
.L_x_126:
        /* <DEDUP_REMOVED lines=13> */
.L_x_163:


//--------------------- .text._Z11Diamond_1_2P17curandStateXORWOWPfiS1_S1_ --------------------------
	.section	.text._Z11Diamond_1_2P17curandStateXORWOWPfiS1_S1_,"ax",@progbits
	.align	128
        .global         _Z11Diamond_1_2P17curandStateXORWOWPfiS1_S1_
        .type           _Z11Diamond_1_2P17curandStateXORWOWPfiS1_S1_,@function
        .size           _Z11Diamond_1_2P17curandStateXORWOWPfiS1_S1_,(.L_x_164 - _Z11Diamond_1_2P17curandStateXORWOWPfiS1_S1_)
        .other          _Z11Diamond_1_2P17curandStateXORWOWPfiS1_S1_,@"STO_CUDA_ENTRY STV_DEFAULT"
_Z11Diamond_1_2P17curandStateXORWOWPfiS1_S1_:
.text._Z11Diamond_1_2P17curandStateXORWOWPfiS1_S1_:
        /* <DEDUP_REMOVED lines=23> */
[----:B------:R-:W-:-:S05]  /*0170*/  IMAD.HI.U32 R3, R3, 0x200, RZ ;  /* 0x0000020003037827 */ /* 0x000fca00078e00ff */
[----:B------:R-:W-:-:S05]  /*0180*/  IADD3 R5, PT, PT, -R3, RZ, RZ ;  /* 0x000000ff03057210 */ /* 0x000fca0007ffe1ff */
[----:B------:R-:W-:-:S05]  /*0190*/  IMAD R5, R6, R5, 0x200 ;  /* 0x0000020006057424 */ /* 0x000fca00078e0205 */
[----:B------:R-:W-:-:S13]  /*01a0*/  ISETP.GT.U32.AND P2, PT, R6, R5, PT ;  /* 0x000000050600720c */ /* 0x000fda0003f44070 */
[----:B------:R-:W-:Y:S02]  /*01b0*/  @!P2 IMAD.IADD R5, R5, 0x1, -R6 ;  /* 0x000000010505a824 */ /* 0x000fe400078e0a06 */
[----:B------:R-:W-:Y:S01]  /*01c0*/  @!P2 VIADD R3, R3, 0x1 ;  /* 0x000000010303a836 */ /* 0x000fe20000000000 */
        /* <DEDUP_REMOVED lines=13> */
[----:B0-----:R-:W-:Y:S02]  /*02a0*/  IMAD.MOV.U32 R2, RZ, RZ, RZ ;  /* 0x000000ffff027224 */ /* 0x001fe400078e00ff */
[----:B--2---:R-:W-:-:S04]  /*02b0*/  IMAD.MOV R6, RZ, RZ, -R3 ;  /* 0x000000ffff067224 */ /* 0x004fc800078e0a03 */
[----:B------:R-:W-:Y:S01]  /*02c0*/  IMAD R7, R6, R5, RZ ;  /* 0x0000000506077224 */ /* 0x000fe200078e02ff */
[----:B------:R-:W-:-:S03]  /*02d0*/  MOV R6, R8 ;  /* 0x0000000800067202 */ /* 0x000fc60000000f00 */
[----:B------:R-:W-:-:S06]  /*02e0*/  IMAD.HI.U32 R3, R3, R7, R2 ;  /* 0x0000000703037227 */ /* 0x000fcc00078e0002 */
[----:B------:R-:W-:-:S04]  /*02f0*/  IMAD.HI.U32 R3, R3, R6, RZ ;  /* 0x0000000603037227 */ /* 0x000fc800078e00ff */
[----:B------:R-:W-:-:S05]  /*0300*/  IMAD R2, R3, R4, R6 ;  /* 0x0000000403027224 */ /* 0x000fca00078e0206 */
[----:B------:R-:W-:-:S13]  /*0310*/  ISETP.GT.U32.AND P2, PT, R5, R2, PT ;  /* 0x000000020500720c */ /* 0x000fda0003f44070 */
[----:B------:R-:W-:Y:S01]  /*0320*/  @!P2 IMAD.IADD R2, R2, 0x1, -R5 ;  /* 0x000000010202a824 */ /* 0x000fe200078e0a05 */
[----:B------:R-:W-:Y:S02]  /*0330*/  @!P2 IADD3 R3, PT, PT, R3, 0x1, RZ ;  /* 0x000000010303a810 */ /* 0x000fe40007ffe0ff */
[----:B------:R-:W-:Y:S02]  /*0340*/  ISETP.NE.AND P2, PT, R9, RZ, PT ;  /* 0x000000ff0900720c */ /* 0x000fe40003f45270 */
[----:B------:R-:W-:Y:S02]  /*0350*/  ISETP.GE.U32.AND P0, PT, R2, R5, PT ;  /* 0x000000050200720c */ /* 0x000fe40003f06070 */
[----:B------:R-:W-:-:S04]  /*0360*/  LOP3.LUT R2, R12, R9, RZ, 0x3c, !PT ;  /* 0x000000090c027212 */ /* 0x000fc800078e3cff */
[----:B------:R-:W-:-:S07]  /*0370*/  ISETP.GE.AND P1, PT, R2, RZ, PT ;  /* 0x000000ff0200720c */ /* 0x000fce0003f26270 */
[----:B------:R-:W-:-:S04]  /*0380*/  @P0 VIADD R3, R3, 0x1 ;  /* 0x0000000103030836 */ /* 0x000fc80000000000 */
[----:B------:R-:W-:-:S04]  /*0390*/  IMAD.MOV.U32 R5, RZ, RZ, R3 ;  /* 0x000000ffff057224 */ /* 0x000fc800078e0003 */
[----:B------:R-:W-:Y:S01]  /*03a0*/  @!P1 IMAD.MOV R5, RZ, RZ, -R5 ;  /* 0x000000ffff059224 */ /* 0x000fe200078e0a05 */
[----:B------:R-:W-:-:S04]  /*03b0*/  @!P2 LOP3.LUT R5, RZ, R9, RZ, 0x33, !PT ;  /* 0x00000009ff05a212 */ /* 0x000fc800078e33ff */
[----:B------:R-:W-:-:S05]  /*03c0*/  IADD3 R3, PT, PT, -R5, RZ, RZ ;  /* 0x000000ff05037210 */ /* 0x000fca0007ffe1ff */
[----:B------:R-:W-:-:S04]  /*03d0*/  IMAD R3, R9, R3, R12 ;  /* 0x0000000309037224 */ /* 0x000fc800078e020c */
[-C--:B------:R-:W-:Y:S02]  /*03e0*/  IMAD R3, R3, R0.reuse, RZ ;  /* 0x0000000003037224 */ /* 0x080fe400078e02ff */
[----:B------:R-:W-:-:S03]  /*03f0*/  IMAD R0, R5, R0, RZ ;  /* 0x0000000005007224 */ /* 0x000fc600078e02ff */
[----:B------:R-:W-:Y:S02]  /*0400*/  SHF.R.S32.HI R2, RZ, 0x1f, R3 ;  /* 0x0000001fff027819 */ /* 0x000fe40000011403 */
[----:B------:R-:W-:Y:S02]  /*0410*/  SHF.R.S32.HI R5, RZ, 0x1f, R0 ;  /* 0x0000001fff057819 */ /* 0x000fe40000011400 */
[----:B------:R-:W-:Y:S02]  /*0420*/  LEA.HI R2, R2, R3, RZ, 0x9 ;  /* 0x0000000302027211 */ /* 0x000fe400078f48ff */
[----:B------:R-:W-:Y:S02]  /*0430*/  LEA.HI R6, R5, R0, RZ, 0x9 ;  /* 0x0000000005067211 */ /* 0x000fe400078f48ff */
[----:B------:R-:W-:Y:S01]  /*0440*/  LOP3.LUT R2, R2, 0xfffffe00, RZ, 0xc0, !PT ;  /* 0xfffffe0002027812 */ /* 0x000fe200078ec0ff */
[----:B------:R-:W0:Y:S01]  /*0450*/  LDC.64 R4, c[0x0][0x388] ;  /* 0x0000e200ff047b82 */ /* 0x000e220000000a00 */
[----:B------:R-:W-:-:S03]  /*0460*/  LOP3.LUT R11, R6, 0xfffffe00, RZ, 0xc0, !PT ;  /* 0xfffffe00060b7812 */ /* 0x000fc600078ec0ff */
[----:B------:R-:W-:Y:S02]  /*0470*/  IMAD.IADD R7, R3, 0x1, -R2 ;  /* 0x0000000103077824 */ /* 0x000fe400078e0a02 */
[----:B------:R-:W-:Y:S02]  /*0480*/  IMAD.IADD R17, R0, 0x1, -R11 ;  /* 0x0000000100117824 */ /* 0x000fe400078e0a0b */
[----:B------:R-:W2:Y:S01]  /*0490*/  LDC.64 R2, c[0x0][0x380] ;  /* 0x0000e000ff027b82 */ /* 0x000ea20000000a00 */
[----:B------:R-:W-:Y:S01]  /*04a0*/  ISETP.GE.AND P0, PT, R7, R14, PT ;  /* 0x0000000e0700720c */ /* 0x000fe20003f06270 */
[----:B------:R-:W-:-:S12]  /*04b0*/  IMAD.IADD R15, R17, 0x1, R14 ;  /* 0x00000001110f7824 */ /* 0x000fd800078e020e */
[----:B------:R-:W3:Y:S01]  /*04c0*/  @P0 LDC.64 R8, c[0x0][0x388] ;  /* 0x0000e200ff080b82 */ /* 0x000ee20000000a00 */
[C---:B------:R-:W-:Y:S01]  /*04d0*/  @P0 IADD3 R0, PT, PT, R7.reuse, -R14, RZ ;  /* 0x8000000e07000210 */ /* 0x040fe20007ffe0ff */
[----:B------:R-:W-:Y:S02]  /*04e0*/  IMAD.IADD R6, R7, 0x1, R14 ;  /* 0x0000000107067824 */ /* 0x000fe400078e020e */
[----:B--2---:R-:W-:-:S05]  /*04f0*/  IMAD.WIDE R12, R12, 0x30, R2 ;  /* 0x000000300c0c7825 */ /* 0x004fca00078e0202 */
[----:B-1----:R-:W2:Y:S01]  /*0500*/  LDG.E.64 R2, desc[UR4][R12.64] ;  /* 0x000000040c027981 */ /* 0x002ea2000c1e1b00 */
[C---:B------:R-:W-:Y:S02]  /*0510*/  @P0 IMAD R21, R15.reuse, 0x201, R0 ;  /* 0x000002010f150824 */ /* 0x040fe400078e0200 */
[C---:B------:R-:W-:Y:S01]  /*0520*/  IMAD R23, R15.reuse, 0x201, R6 ;  /* 0x000002010f177824 */ /* 0x040fe200078e0206 */
[----:B------:R-:W4:Y:S01]  /*0530*/  LDG.E.64 R10, desc[UR4][R12.64+0x10] ;  /* 0x000010040c0a7981 */ /* 0x000f22000c1e1b00 */
[----:B------:R-:W-:Y:S02]  /*0540*/  IMAD.IADD R6, R15, 0x1, R14 ;  /* 0x000000010f067824 */ /* 0x000fe400078e020e */
[----:B------:R-:W-:Y:S01]  /*0550*/  IMAD R17, R17, 0x201, R7 ;  /* 0x0000020111117824 */ /* 0x000fe200078e0207 */
[----:B------:R-:W5:Y:S01]  /*0560*/  LDG.E R19, desc[UR4][R12.64+0x20] ;  /* 0x000020040c137981 */ /* 0x000f62000c1e1900 */
[----:B---3--:R-:W-:-:S03]  /*0570*/  @P0 IMAD.WIDE R20, R21, 0x4, R8 ;  /* 0x0000000415140825 */ /* 0x008fc600078e0208 */
[----:B------:R-:W5:Y:S01]  /*0580*/  LDG.E.64 R8, desc[UR4][R12.64+0x28] ;  /* 0x000028040c087981 */ /* 0x000f62000c1e1b00 */
[----:B0-----:R-:W-:-:S03]  /*0590*/  IMAD.WIDE R22, R23, 0x4, R4 ;  /* 0x0000000417167825 */ /* 0x001fc600078e0204 */
[----:B------:R0:W3:Y:S01]  /*05a0*/  @P0 LDG.E R0, desc[UR4][R20.64] ;  /* 0x0000000414000981 */ /* 0x0000e2000c1e1900 */
[----:B------:R-:W-:Y:S02]  /*05b0*/  IMAD R27, R6, 0x201, R7 ;  /* 0x00000201061b7824 */ /* 0x000fe400078e0207 */
[--C-:B------:R-:W-:Y:S01]  /*05c0*/  IMAD.WIDE R24, R17, 0x4, R4.reuse ;  /* 0x0000000411187825 */ /* 0x100fe200078e0204 */
[----:B------:R1:W3:Y:S03]  /*05d0*/  LDG.E R15, desc[UR4][R22.64] ;  /* 0x00000004160f7981 */ /* 0x0002e6000c1e1900 */
[----:B------:R-:W-:Y:S01]  /*05e0*/  IMAD.WIDE R26, R27, 0x4, R4 ;  /* 0x000000041b1a7825 */ /* 0x000fe200078e0204 */
[----:B------:R1:W3:Y:S04]  /*05f0*/  LDG.E R16, desc[UR4][R24.64] ;  /* 0x0000000418107981 */ /* 0x0002e8000c1e1900 */
[----:B------:R1:W3:Y:S04]  /*0600*/  LDG.E R18, desc[UR4][R26.64] ;  /* 0x000000041a127981 */ /* 0x0002e8000c1e1900 */
[----:B------:R2:W5:Y:S04]  /*0610*/  LDG.E.64 R6, desc[UR4][R12.64+0x8] ;  /* 0x000008040c067981 */ /* 0x000568000c1e1b00 */
[----:B------:R2:W5:Y:S01]  /*0620*/  LDG.E.64 R4, desc[UR4][R12.64+0x18] ;  /* 0x000018040c047981 */ /* 0x000562000c1e1b00 */
[----:B0-----:R-:W-:Y:S01]  /*0630*/  IMAD.MOV.U32 R21, RZ, RZ, 0x40400000 ;  /* 0x40400000ff157424 */ /* 0x001fe200078e00ff */
[----:B------:R-:W-:Y:S01]  /*0640*/  @P0 MOV R21, 0x40800000 ;  /* 0x4080000000150802 */ /* 0x000fe20000000f00 */
[----:B-1----:R-:W-:-:S03]  /*0650*/  IMAD.MOV.U32 R22, RZ, RZ, RZ ;  /* 0x000000ffff167224 */ /* 0x002fc600078e00ff */
[----:B------:R-:W0:Y:S01]  /*0660*/  MUFU.RCP R20, R21 ;  /* 0x0000001500147308 */ /* 0x000e220000001000 */
[----:B------:R-:W-:Y:S01]  /*0670*/  IMAD.MOV.U32 R25, RZ, RZ, 0x2f800000 ;  /* 0x2f800000ff197424 */ /* 0x000fe200078e00ff */
[----:B------:R-:W-:Y:S01]  /*0680*/  BSSY.RECONVERGENT B0, `(.L_x_127) ;  /* 0x000001c000007945 */ /* 0x000fe20003800200 */
[----:B------:R-:W-:Y:S01]  /*0690*/  IMAD.MOV.U32 R27, RZ, RZ, 0x41200000 ;  /* 0x41200000ff1b7424 */ /* 0x000fe200078e00ff */
[----:B--2---:R-:W-:-:S04]  /*06a0*/  SHF.R.U32.HI R28, RZ, 0x2, R3 ;  /* 0x00000002ff1c7819 */ /* 0x004fc80000011603 */
[----:B------:R-:W-:Y:S01]  /*06b0*/  LOP3.LUT R28, R28, R3, RZ, 0x3c, !PT ;  /* 0x000000031c1c7212 */ /* 0x000fe200078e3cff */
[----:B----4-:R-:W-:-:S04]  /*06c0*/  IMAD.SHL.U32 R24, R11, 0x10, RZ ;  /* 0x000000100b187824 */ /* 0x010fc800078e00ff */
[----:B------:R-:W-:Y:S02]  /*06d0*/  IMAD.SHL.U32 R3, R28, 0x2, RZ ;  /* 0x000000021c037824 */ /* 0x000fe400078e00ff */
[----:B---3--:R-:W-:-:S03]  /*06e0*/  @P0 FADD R22, RZ, R0 ;  /* 0x00000000ff160221 */ /* 0x008fc60000000000 */
[----:B------:R-:W-:Y:S01]  /*06f0*/  LOP3.LUT R23, R11, R24, R3, 0x96, !PT ;  /* 0x000000180b177212 */ /* 0x000fe200078e9603 */
[----:B------:R-:W-:-:S04]  /*0700*/  FADD R3, R15, R22 ;  /* 0x000000160f037221 */ /* 0x000fc80000000000 */
        /* <DEDUP_REMOVED lines=17> */
[----:B-----5:R-:W-:Y:S05]  /*0820*/  CALL.REL.NOINC `($__internal_8_$__cuda_sm3x_div_rn_noftz_f32_slowpath) ;  /* 0x00000000004c7944 */ /* 0x020fea0003c00000 */
[----:B------:R-:W-:-:S07]  /*0830*/  IMAD.MOV.U32 R3, RZ, RZ, R0 ;  /* 0x000000ffff037224 */ /* 0x000fce00078e0000 */
.L_x_128:
[----:B------:R-:W-:Y:S05]  /*0840*/  BSYNC.RECONVERGENT B0 ;  /* 0x0000000000007941 */ /* 0x000fea0003800200 */
.L_x_127:
[----:B------:R-:W0:Y:S01]  /*0850*/  LDC.64 R20, c[0x0][0x388] ;  /* 0x0000e200ff147b82 */ /* 0x000e220000000a00 */
[----:B------:R-:W-:Y:S02]  /*0860*/  IMAD R23, R14, 0x201, R17 ;  /* 0x000002010e177824 */ /* 0x000fe400078e0211 */
[----:B------:R-:W-:Y:S01]  /*0870*/  FADD R17, R16, R3 ;  /* 0x0000000310117221 */ /* 0x000fe20000000000 */
[----:B-----5:R-:W-:Y:S02]  /*0880*/  IMAD.MOV.U32 R3, RZ, RZ, R6 ;  /* 0x000000ffff037224 */ /* 0x020fe400078e0006 */
[----:B------:R-:W-:Y:S01]  /*0890*/  IMAD.MOV.U32 R6, RZ, RZ, R7 ;  /* 0x000000ffff067224 */ /* 0x000fe200078e0007 */
[----:B------:R-:W-:Y:S01]  /*08a0*/  MOV R7, R10 ;  /* 0x0000000a00077202 */ /* 0x000fe20000000f00 */
[----:B------:R-:W-:Y:S02]  /*08b0*/  IMAD.MOV.U32 R14, RZ, RZ, R11 ;  /* 0x000000ffff0e7224 */ /* 0x000fe400078e000b */
[----:B0-----:R-:W-:-:S05]  /*08c0*/  IMAD.WIDE R20, R23, 0x4, R20 ;  /* 0x0000000417147825 */ /* 0x001fca00078e0214 */
        /* <DEDUP_REMOVED lines=9> */
        .weak           $__internal_8_$__cuda_sm3x_div_rn_noftz_f32_slowpath
        .type           $__internal_8_$__cuda_sm3x_div_rn_noftz_f32_slowpath,@function
        .size           $__internal_8_$__cuda_sm3x_div_rn_noftz_f32_slowpath,(.L_x_164 - $__internal_8_$__cuda_sm3x_div_rn_noftz_f32_slowpath)
$__internal_8_$__cuda_sm3x_div_rn_noftz_f32_slowpath:
        /* <DEDUP_REMOVED lines=35> */
.L_x_130:
[----:B------:R-:W-:Y:S01]  /*0b90*/  LEA R0, R20, 0xc0800000, 0x17 ;  /* 0xc080000014007811 */ /* 0x000fe200078eb8ff */
[----:B------:R-:W-:Y:S04]  /*0ba0*/  BSSY.RECONVERGENT B2, `(.L_x_135) ;  /* 0x0000036000027945 */ /* 0x000fe80003800200 */
[----:B------:R-:W-:Y:S02]  /*0bb0*/  IMAD.IADD R25, R3, 0x1, -R0 ;  /* 0x0000000103197824 */ /* 0x000fe400078e0a00 */
[----:B------:R-:W-:Y:S02]  /*0bc0*/  VIADD R3, R24, 0xffffff81 ;  /* 0xffffff8118037836 */ /* 0x000fe40000000000 */
[----:B------:R0:W1:Y:S01]  /*0bd0*/  MUFU.RCP R26, R25 ;  /* 0x00000019001a7308 */ /* 0x0000620000001000 */
[----:B------:R-:W-:Y:S01]  /*0be0*/  FADD.FTZ R23, -R25, -RZ ;  /* 0x800000ff19177221 */ /* 0x000fe20000010100 */
[C---:B------:R-:W-:Y:S01]  /*0bf0*/  IMAD R0, R3.reuse, -0x800000, R21 ;  /* 0xff80000003007824 */ /* 0x040fe200078e0215 */
[----:B0-----:R-:W-:-:S04]  /*0c00*/  IADD3 R25, PT, PT, R3, 0x7f, -R20 ;  /* 0x0000007f03197810 */ /* 0x001fc80007ffe814 */
[----:B------:R-:W-:Y:S01]  /*0c10*/  IADD3 R25, PT, PT, R25, R18, RZ ;  /* 0x0000001219197210 */ /* 0x000fe20007ffe0ff */
[----:B-1----:R-:W-:-:S04]  /*0c20*/  FFMA R27, R26, R23, 1 ;  /* 0x3f8000001a1b7423 */ /* 0x002fc80000000017 */
        /* <DEDUP_REMOVED lines=19> */
[-CC-:B------:R-:W-:Y:S01]  /*0d60*/  FFMA.RZ R18, R21, R23.reuse, R24.reuse ;  /* 0x0000001715127223 */ /* 0x180fe2000000c018 */
        /* <DEDUP_REMOVED lines=21> */
.L_x_137:
[----:B------:R-:W-:-:S04]  /*0ec0*/  LOP3.LUT R0, R0, 0x80000000, RZ, 0xc0, !PT ;  /* 0x8000000000007812 */ /* 0x000fc800078ec0ff */
[----:B------:R-:W-:Y:S01]  /*0ed0*/  LOP3.LUT R0, R0, 0x7f800000, RZ, 0xfc, !PT ;  /* 0x7f80000000007812 */ /* 0x000fe200078efcff */
[----:B------:R-:W-:Y:S06]  /*0ee0*/  BRA `(.L_x_138) ;  /* 0x0000000000047947 */ /* 0x000fec0003800000 */
.L_x_136:
[----:B------:R-:W-:-:S07]  /*0ef0*/  LEA R0, R25, R0, 0x17 ;  /* 0x0000000019007211 */ /* 0x000fce00078eb8ff */
.L_x_138:
[----:B------:R-:W-:Y:S05]  /*0f00*/  BSYNC.RECONVERGENT B2 ;  /* 0x0000000000027941 */ /* 0x000fea0003800200 */
.L_x_135:
[----:B------:R-:W-:Y:S05]  /*0f10*/  BRA `(.L_x_139) ;  /* 0x0000000000207947 */ /* 0x000fea0003800000 */
.L_x_134:
[----:B------:R-:W-:-:S04]  /*0f20*/  LOP3.LUT R0, R3, 0x80000000, R21, 0x48, !PT ;  /* 0x8000000003007812 */ /* 0x000fc800078e4815 */
[----:B------:R-:W-:Y:S01]  /*0f30*/  LOP3.LUT R0, R0, 0x7f800000, RZ, 0xfc, !PT ;  /* 0x7f80000000007812 */ /* 0x000fe200078efcff */
[----:B------:R-:W-:Y:S06]  /*0f40*/  BRA `(.L_x_139) ;  /* 0x0000000000147947 */ /* 0x000fec0003800000 */
.L_x_133:
[----:B------:R-:W-:Y:S01]  /*0f50*/  LOP3.LUT R0, R3, 0x80000000, R21, 0x48, !PT ;  /* 0x8000000003007812 */ /* 0x000fe200078e4815 */
[----:B------:R-:W-:Y:S06]  /*0f60*/  BRA `(.L_x_139) ;  /* 0x00000000000c7947 */ /* 0x000fec0003800000 */
.L_x_132:
[----:B------:R-:W0:Y:S01]  /*0f70*/  MUFU.RSQ R0, -QNAN ;  /* 0xffc0000000007908 */ /* 0x000e220000001400 */
[----:B------:R-:W-:Y:S05]  /*0f80*/  BRA `(.L_x_139) ;  /* 0x0000000000047947 */ /* 0x000fea0003800000 */
.L_x_131:
[----:B------:R-:W-:-:S07]  /*0f90*/  FADD.FTZ R0, R0, R3 ;  /* 0x0000000300007221 */ /* 0x000fce0000010000 */
.L_x_139:
[----:B------:R-:W-:Y:S05]  /*0fa0*/  BSYNC.RECONVERGENT B1 ;  /* 0x0000000000017941 */ /* 0x000fea0003800200 */
.L_x_129:
[----:B------:R-:W-:-:S04]  /*0fb0*/  IMAD.MOV.U32 R23, RZ, RZ, 0x0 ;  /* 0x00000000ff177424 */ /* 0x000fc800078e00ff */
[----:B0-----:R-:W-:Y:S05]  /*0fc0*/  RET.REL.NODEC R22 `(_Z11Diamond_1_2P17curandStateXORWOWPfiS1_S1_) ;  /* 0xfffffff0160c7950 */ /* 0x001fea0003c3ffff */
.L_x_140:
        /* <DEDUP_REMOVED lines=11> */
.L_x_164:


//--------------------- .text._Z11Diamond_1_1P17curandStateXORWOWPfiS1_S1_ --------------------------
	.section	.text._Z11Diamond_1_1P17curandStateXORWOWPfiS1_S1_,"ax",@progbits
	.align	128
        .global         _Z11Diamond_1_1P17curandStateXORWOWPfiS1_S1_
        .type           _Z11Diamond_1_1P17curandStateXORWOWPfiS1_S1_,@function
        .size           _Z11Diamond_1_1P17curandStateXORWOWPfiS1_S1_,(.L_x_165 - _Z11Diamond_1_1P17curandStateXORWOWPfiS1_S1_)
        .other          _Z11Diamond_1_1P17curandStateXORWOWPfiS1_S1_,@"STO_CUDA_ENTRY STV_DEFAULT"
_Z11Diamond_1_1P17curandStateXORWOWPfiS1_S1_:
.text._Z11Diamond_1_1P17curandStateXORWOWPfiS1_S1_:
        /* <DEDUP_REMOVED lines=59> */
[----:B------:R-:W-:Y:S02]  /*03b0*/  IMAD.MOV R4, RZ, RZ, -R3 ;  /* 0x000000ffff047224 */ /* 0x000fe400078e0a03 */
[----:B------:R-:W0:Y:S01]  /*03c0*/  LDC.64 R2, c[0x0][0x380] ;  /* 0x0000e000ff027b82 */ /* 0x000e220000000a00 */
[----:B------:R-:W-:Y:S01]  /*03d0*/  SHF.R.S32.HI R7, RZ, 0x1f, R6 ;  /* 0x0000001fff077819 */ /* 0x000fe20000011406 */
[----:B------:R-:W-:-:S03]  /*03e0*/  IMAD R5, R5, R4, R14 ;  /* 0x0000000405057224 */ /* 0x000fc600078e020e */
[----:B------:R-:W-:Y:S01]  /*03f0*/  LEA.HI R7, R7, R6, RZ, 0x9 ;  /* 0x0000000607077211 */ /* 0x000fe200078f48ff */
[----:B------:R-:W-:-:S03]  /*0400*/  IMAD R0, R5, R0, RZ ;  /* 0x0000000005007224 */ /* 0x000fc600078e02ff */
[----:B------:R-:W-:Y:S02]  /*0410*/  LOP3.LUT R7, R7, 0xfffffe00, RZ, 0xc0, !PT ;  /* 0xfffffe0007077812 */ /* 0x000fe400078ec0ff */
[----:B------:R-:W-:-:S03]  /*0420*/  SHF.R.S32.HI R5, RZ, 0x1f, R0 ;  /* 0x0000001fff057819 */ /* 0x000fc60000011400 */
[----:B------:R-:W-:Y:S01]  /*0430*/  IMAD.IADD R6, R6, 0x1, -R7 ;  /* 0x0000000106067824 */ /* 0x000fe200078e0a07 */
[----:B------:R-:W-:Y:S02]  /*0440*/  LEA.HI R7, R5, R0, RZ, 0x9 ;  /* 0x0000000005077211 */ /* 0x000fe400078f48ff */
[----:B------:R-:W2:Y:S02]  /*0450*/  LDC.64 R4, c[0x0][0x388] ;  /* 0x0000e200ff047b82 */ /* 0x000ea40000000a00 */
[----:B------:R-:W-:Y:S02]  /*0460*/  ISETP.GE.AND P0, PT, R6, R19, PT ;  /* 0x000000130600720c */ /* 0x000fe40003f06270 */
[----:B------:R-:W-:Y:S01]  /*0470*/  LOP3.LUT R7, R7, 0xfffffe00, RZ, 0xc0, !PT ;  /* 0xfffffe0007077812 */ /* 0x000fe200078ec0ff */
[----:B0-----:R-:W-:-:S04]  /*0480*/  IMAD.WIDE R14, R14, 0x30, R2 ;  /* 0x000000300e0e7825 */ /* 0x001fc800078e0202 */
[----:B------:R-:W-:Y:S01]  /*0490*/  IMAD.IADD R11, R0, 0x1, -R7 ;  /* 0x00000001000b7824 */ /* 0x000fe200078e0a07 */
[----:B-1----:R-:W3:Y:S05]  /*04a0*/  LDG.E.64 R2, desc[UR4][R14.64] ;  /* 0x000000040e027981 */ /* 0x002eea000c1e1b00 */
[----:B------:R-:W0:Y:S01]  /*04b0*/  @P0 LDC.64 R8, c[0x0][0x388] ;  /* 0x0000e200ff080b82 */ /* 0x000e220000000a00 */
[C---:B------:R-:W-:Y:S01]  /*04c0*/  @P0 IADD3 R0, PT, PT, R6.reuse, -R19, RZ ;  /* 0x8000001306000210 */ /* 0x040fe20007ffe0ff */
[--C-:B------:R-:W-:Y:S01]  /*04d0*/  IMAD.IADD R10, R11, 0x1, R19.reuse ;  /* 0x000000010b0a7824 */ /* 0x100fe200078e0213 */
[----:B------:R-:W4:Y:S01]  /*04e0*/  LDG.E.64 R12, desc[UR4][R14.64+0x10] ;  /* 0x000010040e0c7981 */ /* 0x000f22000c1e1b00 */
[----:B------:R-:W-:-:S02]  /*04f0*/  IMAD.IADD R7, R6, 0x1, R19 ;  /* 0x0000000106077824 */ /* 0x000fc400078e0213 */
[--C-:B------:R-:W-:Y:S01]  /*0500*/  @P0 IMAD R23, R0, 0x201, R10.reuse ;  /* 0x0000020100170824 */ /* 0x100fe200078e020a */
[----:B------:R-:W5:Y:S01]  /*0510*/  LDG.E R21, desc[UR4][R14.64+0x20] ;  /* 0x000020040e157981 */ /* 0x000f62000c1e1900 */
[----:B------:R-:W-:Y:S02]  /*0520*/  IMAD R7, R7, 0x201, R10 ;  /* 0x0000020107077824 */ /* 0x000fe400078e020a */
[----:B------:R-:W-:Y:S02]  /*0530*/  IMAD R11, R6, 0x201, R11 ;  /* 0x00000201060b7824 */ /* 0x000fe400078e020b */
[----:B--2---:R-:W-:-:S05]  /*0540*/  IMAD.WIDE R24, R7, 0x4, R4 ;  /* 0x0000000407187825 */ /* 0x004fca00078e0204 */
[----:B------:R-:W2:Y:S01]  /*0550*/  LDG.E R17, desc[UR4][R24.64] ;  /* 0x0000000418117981 */ /* 0x000ea2000c1e1900 */
[----:B0-----:R-:W-:-:S04]  /*0560*/  @P0 IMAD.WIDE R22, R23, 0x4, R8 ;  /* 0x0000000417160825 */ /* 0x001fc800078e0208 */
[----:B------:R-:W-:Y:S01]  /*0570*/  IMAD.IADD R9, R10, 0x1, R19 ;  /* 0x000000010a097824 */ /* 0x000fe200078e0213 */
[----:B------:R0:W2:Y:S01]  /*0580*/  @P0 LDG.E R0, desc[UR4][R22.64] ;  /* 0x0000000416000981 */ /* 0x0000a2000c1e1900 */
[----:B------:R-:W-:-:S04]  /*0590*/  IMAD.WIDE R10, R11, 0x4, R4 ;  /* 0x000000040b0a7825 */ /* 0x000fc800078e0204 */
[----:B------:R-:W-:Y:S01]  /*05a0*/  IMAD R9, R6, 0x201, R9 ;  /* 0x0000020106097824 */ /* 0x000fe200078e0209 */
[----:B------:R-:W2:Y:S03]  /*05b0*/  LDG.E R16, desc[UR4][R10.64] ;  /* 0x000000040a107981 */ /* 0x000ea6000c1e1900 */
[----:B------:R-:W-:Y:S01]  /*05c0*/  IMAD.WIDE R26, R9, 0x4, R4 ;  /* 0x00000004091a7825 */ /* 0x000fe200078e0204 */
[----:B------:R-:W5:Y:S04]  /*05d0*/  LDG.E.64 R6, desc[UR4][R14.64+0x8] ;  /* 0x000008040e067981 */ /* 0x000f68000c1e1b00 */
[----:B------:R1:W2:Y:S04]  /*05e0*/  LDG.E R18, desc[UR4][R26.64] ;  /* 0x000000041a127981 */ /* 0x0002a8000c1e1900 */
[----:B------:R1:W5:Y:S04]  /*05f0*/  LDG.E.64 R8, desc[UR4][R14.64+0x28] ;  /* 0x000028040e087981 */ /* 0x000368000c1e1b00 */
[----:B------:R2:W5:Y:S01]  /*0600*/  LDG.E.64 R4, desc[UR4][R14.64+0x18] ;  /* 0x000018040e047981 */ /* 0x000562000c1e1b00 */
[----:B0-----:R-:W-:-:S02]  /*0610*/  HFMA2 R23, -RZ, RZ, 2.125, 0 ;  /* 0x40400000ff177431 */ /* 0x001fc400000001ff */
[----:B------:R-:W-:-:S04]  /*0620*/  @P0 IMAD.MOV.U32 R23, RZ, RZ, 0x40800000 ;  /* 0x40800000ff170424 */ /* 0x000fc800078e00ff */
[----:B------:R-:W0:Y:S01]  /*0630*/  MUFU.RCP R20, R23 ;  /* 0x0000001700147308 */ /* 0x000e220000001000 */
[----:B-1----:R-:W-:Y:S01]  /*0640*/  IMAD.MOV.U32 R27, RZ, RZ, 0x2f800000 ;  /* 0x2f800000ff1b7424 */ /* 0x002fe200078e00ff */
[----:B------:R-:W-:Y:S01]  /*0650*/  MOV R29, 0x41200000 ;  /* 0x41200000001d7802 */ /* 0x000fe20000000f00 */
[----:B------:R-:W-:Y:S01]  /*0660*/  BSSY.RECONVERGENT B0, `(.L_x_141) ;  /* 0x000001c000007945 */ /* 0x000fe20003800200 */
[----:B---3--:R-:W-:-:S04]  /*0670*/  SHF.R.U32.HI R22, RZ, 0x2, R3 ;  /* 0x00000002ff167819 */ /* 0x008fc80000011603 */
[----:B------:R-:W-:Y:S01]  /*0680*/  LOP3.LUT R24, R22, R3, RZ, 0x3c, !PT ;  /* 0x0000000316187212 */ /* 0x000fe200078e3cff */
[----:B------:R-:W-:Y:S02]  /*0690*/  IMAD.MOV.U32 R22, RZ, RZ, RZ ;  /* 0x000000ffff167224 */ /* 0x000fe400078e00ff */
[----:B----4-:R-:W-:Y:S01]  /*06a0*/  IMAD.SHL.U32 R26, R13, 0x10, RZ ;  /* 0x000000100d1a7824 */ /* 0x010fe200078e00ff */
[----:B------:R-:W-:-:S04]  /*06b0*/  SHF.L.U32 R3, R24, 0x1, RZ ;  /* 0x0000000118037819 */ /* 0x000fc800000006ff */
[----:B------:R-:W-:Y:S01]  /*06c0*/  LOP3.LUT R25, R13, R26, R3, 0x96, !PT ;  /* 0x0000001a0d197212 */ /* 0x000fe200078e9603 */
[----:B------:R-:W-:Y:S02]  /*06d0*/  VIADD R2, R2, 0x587c5 ;  /* 0x000587c502027836 */ /* 0x000fe40000000000 */
[----:B--2---:R-:W-:-:S04]  /*06e0*/  @P0 FADD R22, RZ, R0 ;  /* 0x00000000ff160221 */ /* 0x004fc80000000000 */
[----:B------:R-:W-:-:S04]  /*06f0*/  FADD R3, R17, R22 ;  /* 0x0000001611037221 */ /* 0x000fc80000000000 */
[----:B------:R-:W-:Y:S01]  /*0700*/  FADD R3, R3, R16 ;  /* 0x0000001003037221 */ /* 0x000fe20000000000 */
[----:B------:R-:W-:-:S03]  /*0710*/  LOP3.LUT R17, R25, R24, RZ, 0x3c, !PT ;  /* 0x0000001819117212 */ /* 0x000fc600078e3cff */
[----:B------:R-:W-:Y:S01]  /*0720*/  FADD R0, R3, R18 ;  /* 0x0000001203007221 */ /* 0x000fe20000000000 */
[----:B0-----:R-:W-:-:S03]  /*0730*/  FFMA R25, R20, -R23, 1 ;  /* 0x3f80000014197423 */ /* 0x001fc60000000817 */
[----:B------:R-:W0:Y:S01]  /*0740*/  FCHK P0, R0, R23 ;  /* 0x0000001700007302 */ /* 0x000e220000000000 */
        /* <DEDUP_REMOVED lines=9> */
[----:B------:R-:W-:Y:S01]  /*07e0*/  IMAD.MOV.U32 R3, RZ, RZ, R23 ;  /* 0x000000ffff037224 */ /* 0x000fe200078e0017 */
[----:B------:R-:W-:-:S07]  /*07f0*/  MOV R22, 0x810 ;  /* 0x0000081000167802 */ /* 0x000fce0000000f00 */
[----:B-----5:R-:W-:Y:S05]  /*0800*/  CALL.REL.NOINC `($__internal_9_$__cuda_sm3x_div_rn_noftz_f32_slowpath) ;  /* 0x0000000000447944 */ /* 0x020fea0003c00000 */
[----:B------:R-:W-:-:S07]  /*0810*/  IMAD.MOV.U32 R3, RZ, RZ, R0 ;  /* 0x000000ffff037224 */ /* 0x000fce00078e0000 */
.L_x_142:
[----:B------:R-:W-:Y:S05]  /*0820*/  BSYNC.RECONVERGENT B0 ;  /* 0x0000000000007941 */ /* 0x000fea0003800200 */
.L_x_141:
[----:B------:R-:W-:Y:S01]  /*0830*/  FADD R23, R16, R3 ;  /* 0x0000000310177221 */ /* 0x000fe20000000000 */
[----:B-----5:R-:W-:Y:S01]  /*0840*/  IMAD.MOV.U32 R3, RZ, RZ, R6 ;  /* 0x000000ffff037224 */ /* 0x020fe200078e0006 */
[----:B------:R-:W-:Y:S01]  /*0850*/  MOV R6, R7 ;  /* 0x0000000700067202 */ /* 0x000fe20000000f00 */
[----:B------:R-:W-:-:S04]  /*0860*/  IMAD.WIDE R10, R19, 0x4, R10 ;  /* 0x00000004130a7825 */ /* 0x000fc800078e020a */
[----:B------:R-:W-:Y:S01]  /*0870*/  IMAD.MOV.U32 R7, RZ, RZ, R12 ;  /* 0x000000ffff077224 */ /* 0x000fe200078e000c */
[----:B------:R-:W-:Y:S01]  /*0880*/  STG.E desc[UR4][R10.64], R23 ;  /* 0x000000170a007986 */ /* 0x000fe2000c101904 */
[----:B------:R-:W-:-:S03]  /*0890*/  IMAD.MOV.U32 R16, RZ, RZ, R13 ;  /* 0x000000ffff107224 */ /* 0x000fc600078e000d */
        /* <DEDUP_REMOVED lines=8> */
        .weak           $__internal_9_$__cuda_sm3x_div_rn_noftz_f32_slowpath
        .type           $__internal_9_$__cuda_sm3x_div_rn_noftz_f32_slowpath,@function
        .size           $__internal_9_$__cuda_sm3x_div_rn_noftz_f32_slowpath,(.L_x_165 - $__internal_9_$__cuda_sm3x_div_rn_noftz_f32_slowpath)
$__internal_9_$__cuda_sm3x_div_rn_noftz_f32_slowpath:
[----:B------:R-:W-:Y:S01]  /*0920*/  SHF.R.U32.HI R20, RZ, 0x17, R3 ;  /* 0x00000017ff147819 */ /* 0x000fe20000011603 */
[----:B------:R-:W-:Y:S01]  /*0930*/  BSSY.RECONVERGENT B1, `(.L_x_143) ;  /* 0x0000063000017945 */ /* 0x000fe20003800200 */
[--C-:B------:R-:W-:Y:S01]  /*0940*/  SHF.R.U32.HI R23, RZ, 0x17, R0.reuse ;  /* 0x00000017ff177819 */ /* 0x100fe20000011600 */
[----:B------:R-:W-:Y:S01]  /*0950*/  IMAD.MOV.U32 R24, RZ, RZ, R0 ;  /* 0x000000ffff187224 */ /* 0x000fe200078e0000 */
        /* <DEDUP_REMOVED lines=31> */
.L_x_144:
[----:B------:R-:W-:Y:S01]  /*0b50*/  LEA R0, R20, 0xc0800000, 0x17 ;  /* 0xc080000014007811 */ /* 0x000fe200078eb8ff */
[----:B------:R-:W-:Y:S01]  /*0b60*/  VIADD R23, R23, 0xffffff81 ;  /* 0xffffff8117177836 */ /* 0x000fe20000000000 */
[----:B------:R-:W-:Y:S03]  /*0b70*/  BSSY.RECONVERGENT B2, `(.L_x_149) ;  /* 0x0000035000027945 */ /* 0x000fe60003800200 */
[----:B------:R-:W-:Y:S02]  /*0b80*/  IMAD.IADD R26, R3, 0x1, -R0 ;  /* 0x00000001031a7824 */ /* 0x000fe400078e0a00 */
[C---:B------:R-:W-:Y:S01]  /*0b90*/  IMAD R0, R23.reuse, -0x800000, R24 ;  /* 0xff80000017007824 */ /* 0x040fe200078e0218 */
[----:B------:R-:W-:Y:S01]  /*0ba0*/  IADD3 R23, PT, PT, R23, 0x7f, -R20 ;  /* 0x0000007f17177810 */ /* 0x000fe20007ffe814 */
[----:B------:R-:W0:Y:S01]  /*0bb0*/  MUFU.RCP R28, R26 ;  /* 0x0000001a001c7308 */ /* 0x000e220000001000 */
[----:B------:R-:W-:-:S02]  /*0bc0*/  FADD.FTZ R25, -R26, -RZ ;  /* 0x800000ff1a197221 */ /* 0x000fc40000010100 */
[----:B------:R-:W-:Y:S02]  /*0bd0*/  IADD3 R23, PT, PT, R23, R18, RZ ;  /* 0x0000001217177210 */ /* 0x000fe40007ffe0ff */
        /* <DEDUP_REMOVED lines=42> */
.L_x_151:
[----:B------:R-:W-:-:S04]  /*0e80*/  LOP3.LUT R0, R0, 0x80000000, RZ, 0xc0, !PT ;  /* 0x8000000000007812 */ /* 0x000fc800078ec0ff */
[----:B------:R-:W-:Y:S01]  /*0e90*/  LOP3.LUT R0, R0, 0x7f800000, RZ, 0xfc, !PT ;  /* 0x7f80000000007812 */ /* 0x000fe200078efcff */
[----:B------:R-:W-:Y:S06]  /*0ea0*/  BRA `(.L_x_152) ;  /* 0x0000000000047947 */ /* 0x000fec0003800000 */
.L_x_150:
[----:B------:R-:W-:-:S07]  /*0eb0*/  LEA R0, R23, R0, 0x17 ;  /* 0x0000000017007211 */ /* 0x000fce00078eb8ff */
.L_x_152:
[----:B------:R-:W-:Y:S05]  /*0ec0*/  BSYNC.RECONVERGENT B2 ;  /* 0x0000000000027941 */ /* 0x000fea0003800200 */
.L_x_149:
[----:B------:R-:W-:Y:S05]  /*0ed0*/  BRA `(.L_x_153) ;  /* 0x0000000000207947 */ /* 0x000fea0003800000 */
.L_x_148:
[----:B------:R-:W-:-:S04]  /*0ee0*/  LOP3.LUT R0, R3, 0x80000000, R24, 0x48, !PT ;  /* 0x8000000003007812 */ /* 0x000fc800078e4818 */
[----:B------:R-:W-:Y:S01]  /*0ef0*/  LOP3.LUT R0, R0, 0x7f800000, RZ, 0xfc, !PT ;  /* 0x7f80000000007812 */ /* 0x000fe200078efcff */
[----:B------:R-:W-:Y:S06]  /*0f00*/  BRA `(.L_x_153) ;  /* 0x0000000000147947 */ /* 0x000fec0003800000 */
.L_x_147:
[----:B------:R-:W-:Y:S01]  /*0f10*/  LOP3.LUT R0, R3, 0x80000000, R24, 0x48, !PT ;  /* 0x8000000003007812 */ /* 0x000fe200078e4818 */
[----:B------:R-:W-:Y:S06]  /*0f20*/  BRA `(.L_x_153) ;  /* 0x00000000000c7947 */ /* 0x000fec0003800000 */
.L_x_146:
[----:B------:R-:W0:Y:S01]  /*0f30*/  MUFU.RSQ R0, -QNAN ;  /* 0xffc0000000007908 */ /* 0x000e220000001400 */
[----:B------:R-:W-:Y:S05]  /*0f40*/  BRA `(.L_x_153) ;  /* 0x0000000000047947 */ /* 0x000fea0003800000 */
.L_x_145:
[----:B------:R-:W-:-:S07]  /*0f50*/  FADD.FTZ R0, R0, R3 ;  /* 0x0000000300007221 */ /* 0x000fce0000010000 */
.L_x_153:
[----:B------:R-:W-:Y:S05]  /*0f60*/  BSYNC.RECONVERGENT B1 ;  /* 0x0000000000017941 */ /* 0x000fea0003800200 */
.L_x_143:
[----:B------:R-:W-:-:S04]  /*0f70*/  IMAD.MOV.U32 R23, RZ, RZ, 0x0 ;  /* 0x00000000ff177424 */ /* 0x000fc800078e00ff */
[----:B0-----:R-:W-:Y:S05]  /*0f80*/  RET.REL.NODEC R22 `(_Z11Diamond_1_1P17curandStateXORWOWPfiS1_S1_) ;  /* 0xfffffff0161c7950 */ /* 0x001fea0003c3ffff */
.L_x_154:
        /* <DEDUP_REMOVED lines=15> */
.L_x_165:


//--------------------- .text._Z8Square_1P17curandStateXORWOWPfiS1_S1_ --------------------------
	.section	.text._Z8Square_1P17curandStateXORWOWPfiS1_S1_,"ax",@progbits
	.align	128
        .global         _Z8Square_1P17curandStateXORWOWPfiS1_S1_
        .type           _Z8Square_1P17curandStateXORWOWPfiS1_S1_,@function
        .size           _Z8Square_1P17curandStateXORWOWPfiS1_S1_,(.L_x_179 - _Z8Square_1P17curandStateXORWOWPfiS1_S1_)
        .other          _Z8Square_1P17curandStateXORWOWPfiS1_S1_,@"STO_CUDA_ENTRY STV_DEFAULT"
_Z8Square_1P17curandStateXORWOWPfiS1_S1_:
.text._Z8Square_1P17curandStateXORWOWPfiS1_S1_:
        /* <DEDUP_REMOVED lines=45> */
[----:B------:R-:W-:Y:S01]  /*02d0*/  IMAD.HI.U32 R7, R7, R5, R6 ;  /* 0x0000000507077227 */ /* 0x000fe200078e0006 */
[----:B------:R-:W0:Y:S05]  /*02e0*/  LDC.64 R10, c[0x0][0x380] ;  /* 0x0000e000ff0a7b82 */ /* 0x000e2a0000000a00 */
        /* <DEDUP_REMOVED lines=25> */
[----:B------:R-:W-:-:S04]  /*0480*/  LEA.HI R0, R0, R5, RZ, 0x9 ;  /* 0x0000000500007211 */ /* 0x000fc800078f48ff */
[----:B------:R-:W-:-:S04]  /*0490*/  LOP3.LUT R0, R0, 0xfffffe00, RZ, 0xc0, !PT ;  /* 0xfffffe0000007812 */ /* 0x000fc800078ec0ff */
[----:B------:R-:W-:Y:S02]  /*04a0*/  IADD3 R12, PT, PT, R5, -R0, RZ ;  /* 0x80000000050c7210 */ /* 0x000fe40007ffe0ff */
[----:B------:R-:W-:Y:S01]  /*04b0*/  SHF.R.S32.HI R5, RZ, 0x1, R13 ;  /* 0x00000001ff057819 */ /* 0x000fe2000001140d */
[----:B------:R-:W-:Y:S02]  /*04c0*/  IMAD.IADD R13, R3, 0x1, -R14 ;  /* 0x00000001030d7824 */ /* 0x000fe400078e0a0e */
[----:B---3--:R-:W-:Y:S01]  /*04d0*/  IMAD.WIDE R18, R4, 0x4, R8 ;  /* 0x0000000404127825 */ /* 0x008fe200078e0208 */
[----:B------:R-:W-:-:S03]  /*04e0*/  IADD3 R0, PT, PT, R12, R5, RZ ;  /* 0x000000050c007210 */ /* 0x000fc60007ffe0ff */
[----:B------:R-:W-:Y:S01]  /*04f0*/  IMAD.IADD R3, R13, 0x1, R5 ;  /* 0x000000010d037824 */ /* 0x000fe200078e0205 */
[----:B------:R-:W-:Y:S01]  /*0500*/  I2FP.F32.S32 R23, R0 ;  /* 0x0000000000177245 */ /* 0x000fe20000201400 */
[----:B0-----:R-:W-:-:S03]  /*0510*/  IMAD.WIDE R4, R4, 0x30, R10 ;  /* 0x0000003004047825 */ /* 0x001fc600078e020a */
[----:B------:R-:W-:Y:S01]  /*0520*/  I2FP.F32.S32 R25, R3 ;  /* 0x0000000300197245 */ /* 0x000fe20000201400 */
[----:B-1----:R0:W-:Y:S04]  /*0530*/  STG.E desc[UR4][R18.64], R23 ;  /* 0x0000001712007986 */ /* 0x0021e8000c101904 */
        /* <DEDUP_REMOVED lines=28> */
[----:B------:R-:W-:-:S02]  /*0700*/  IMAD.IADD R2, R17, 0x1, R14 ;  /* 0x0000000111027824 */ /* 0x000fc400078e020e */
[----:B0-----:R-:W-:Y:S02]  /*0710*/  HFMA2 R13, -RZ, RZ, 0.1171875, 0 ;  /* 0x2f800000ff0d7431 */ /* 0x001fe400000001ff */
        /* <DEDUP_REMOVED lines=13> */
.L_x_155:
        /* <DEDUP_REMOVED lines=9> */
.L_x_179:


//--------------------- .nv.global.init           --------------------------
	.section	.nv.global.init,"aw",@progbits
	.align	4
.nv.global.init:
	.type		mrg32k3aM1SubSeq,@object
	.size		mrg32k3aM1SubSeq,(mrg32k3aM2SubSeq - mrg32k3aM1SubSeq)
mrg32k3aM1SubSeq:
        /*0000*/ 	.byte	0x0b, 0xcc, 0xee, 0x04, 0x73, 0x29, 0x8b, 0x6f, 0xf6, 0x53, 0x03, 0xf6, 0x23, 0xf6, 0xea, 0xda
        /* <DEDUP_REMOVED lines=125> */
	.type		mrg32k3aM2SubSeq,@object
	.size		mrg32k3aM2SubSeq,(mrg32k3aM1 - mrg32k3aM2SubSeq)
mrg32k3aM2SubSeq:
        /* <DEDUP_REMOVED lines=126> */
	.type		mrg32k3aM1,@object
	.size		mrg32k3aM1,(mrg32k3aM1Seq - mrg32k3aM1)
mrg32k3aM1:
        /* <DEDUP_REMOVED lines=144> */
	.type		mrg32k3aM1Seq,@object
	.size		mrg32k3aM1Seq,(mrg32k3aM2 - mrg32k3aM1Seq)
mrg32k3aM1Seq:
        /* <DEDUP_REMOVED lines=144> */
	.type		mrg32k3aM2,@object
	.size		mrg32k3aM2,(mrg32k3aM2Seq - mrg32k3aM2)
mrg32k3aM2:
        /* <DEDUP_REMOVED lines=144> */
	.type		mrg32k3aM2Seq,@object
	.size		mrg32k3aM2Seq,(precalc_xorwow_matrix - mrg32k3aM2Seq)
mrg32k3aM2Seq:
        /* <DEDUP_REMOVED lines=144> */
	.type		precalc_xorwow_matrix,@object
	.size		precalc_xorwow_matrix,(precalc_xorwow_offset_matrix - precalc_xorwow_matrix)
precalc_xorwow_matrix:
        /* <DEDUP_REMOVED lines=6400> */
	.type		precalc_xorwow_offset_matrix,@object
	.size		precalc_xorwow_offset_matrix,(.L_1 - precalc_xorwow_offset_matrix)
precalc_xorwow_offset_matrix:
        /* <DEDUP_REMOVED lines=6400> */
.L_1:


//--------------------- .nv.shared.reserved.0     --------------------------
	.section	.nv.shared.reserved.0,"aw",@nobits
	.weak		__nv_reservedSMEM_offset_0_alias
	.size		__nv_reservedSMEM_offset_0_alias, 0, 64
	.other		__nv_reservedSMEM_offset_0_alias,@"STO_CUDA_RESERVED_SHARED STV_DEFAULT"
__nv_reservedSMEM_offset_0_alias:
	.zero		0
	.zero		64


//--------------------- .nv.constant0._Z9Diamond_9P17curandStateXORWOWPfiS1_S1_ --------------------------
	.section	.nv.constant0._Z9Diamond_9P17curandStateXORWOWPfiS1_S1_,"a",@progbits
	.sectionflags	@""
	.align	4
.nv.constant0._Z9Diamond_9P17curandStateXORWOWPfiS1_S1_:
	.zero		936


//--------------------- .nv.constant0._Z8Square_9P17curandStateXORWOWPfiS1_S1_ --------------------------
	.section	.nv.constant0._Z8Square_9P17curandStateXORWOWPfiS1_S1_,"a",@progbits
	.sectionflags	@""
	.align	4
.nv.constant0._Z8Square_9P17curandStateXORWOWPfiS1_S1_:
	.zero		936


//--------------------- .nv.constant0._Z9Diamond_8P17curandStateXORWOWPfiS1_S1_ --------------------------
	.section	.nv.constant0._Z9Diamond_8P17curandStateXORWOWPfiS1_S1_,"a",@progbits
	.sectionflags	@""
	.align	4
.nv.constant0._Z9Diamond_8P17curandStateXORWOWPfiS1_S1_:
	.zero		936


//--------------------- .nv.constant0._Z8Square_8P17curandStateXORWOWPfiS1_S1_ --------------------------
	.section	.nv.constant0._Z8Square_8P17curandStateXORWOWPfiS1_S1_,"a",@progbits
	.sectionflags	@""
	.align	4
.nv.constant0._Z8Square_8P17curandStateXORWOWPfiS1_S1_:
	.zero		936


//--------------------- .nv.constant0._Z9Diamond_6P17curandStateXORWOWPfiS1_S1_ --------------------------
	.section	.nv.constant0._Z9Diamond_6P17curandStateXORWOWPfiS1_S1_,"a",@progbits
	.sectionflags	@""
	.align	4
.nv.constant0._Z9Diamond_6P17curandStateXORWOWPfiS1_S1_:
	.zero		936


//--------------------- .nv.constant0._Z8Square_6P17curandStateXORWOWPfiS1_S1_ --------------------------
	.section	.nv.constant0._Z8Square_6P17curandStateXORWOWPfiS1_S1_,"a",@progbits
	.sectionflags	@""
	.align	4
.nv.constant0._Z8Square_6P17curandStateXORWOWPfiS1_S1_:
	.zero		936


//--------------------- .nv.constant0._Z16Square_Diamond_4P17curandStateXORWOWPfiS1_S1_ --------------------------
	.section	.nv.constant0._Z16Square_Diamond_4P17curandStateXORWOWPfiS1_S1_,"a",@progbits
	.sectionflags	@""
	.align	4
.nv.constant0._Z16Square_Diamond_4P17curandStateXORWOWPfiS1_S1_:
	.zero		936


//--------------------- .nv.constant0._Z9Diamond_3P17curandStateXORWOWPfiS1_S1_ --------------------------
	.section	.nv.constant0._Z9Diamond_3P17curandStateXORWOWPfiS1_S1_,"a",@progbits
	.sectionflags	@""
	.align	4
.nv.constant0._Z9Diamond_3P17curandStateXORWOWPfiS1_S1_:
	.zero		936


//--------------------- .nv.constant0._Z9Diamond_2P17curandStateXORWOWPfiS1_S1_ --------------------------
	.section	.nv.constant0._Z9Diamond_2P17curandStateXORWOWPfiS1_S1_,"a",@progbits
	.sectionflags	@""
	.align	4
.nv.constant0._Z9Diamond_2P17curandStateXORWOWPfiS1_S1_:
	.zero		936


//--------------------- .nv.constant0._Z11Diamond_1_4P17curandStateXORWOWPfiS1_S1_ --------------------------
	.section	.nv.constant0._Z11Diamond_1_4P17curandStateXORWOWPfiS1_S1_,"a",@progbits
	.sectionflags	@""
	.align	4
.nv.constant0._Z11Diamond_1_4P17curandStateXORWOWPfiS1_S1_:
	.zero		936


//--------------------- .nv.constant0._Z11Diamond_1_3P17curandStateXORWOWPfiS1_S1_ --------------------------
	.section	.nv.constant0._Z11Diamond_1_3P17curandStateXORWOWPfiS1_S1_,"a",@progbits
	.sectionflags	@""
	.align	4
.nv.constant0._Z11Diamond_1_3P17curandStateXORWOWPfiS1_S1_:
	.zero		936


//--------------------- .nv.constant0._Z11Diamond_1_2P17curandStateXORWOWPfiS1_S1_ --------------------------
	.section	.nv.constant0._Z11Diamond_1_2P17curandStateXORWOWPfiS1_S1_,"a",@progbits
	.sectionflags	@""
	.align	4
.nv.constant0._Z11Diamond_1_2P17curandStateXORWOWPfiS1_S1_:
	.zero		936


//--------------------- .nv.constant0._Z11Diamond_1_1P17curandStateXORWOWPfiS1_S1_ --------------------------
	.section	.nv.constant0._Z11Diamond_1_1P17curandStateXORWOWPfiS1_S1_,"a",@progbits
	.sectionflags	@""
	.align	4
.nv.constant0._Z11Diamond_1_1P17curandStateXORWOWPfiS1_S1_:
	.zero		936


//--------------------- .nv.constant0._Z8Square_1P17curandStateXORWOWPfiS1_S1_ --------------------------
	.section	.nv.constant0._Z8Square_1P17curandStateXORWOWPfiS1_S1_,"a",@progbits
	.sectionflags	@""
	.align	4
.nv.constant0._Z8Square_1P17curandStateXORWOWPfiS1_S1_:
	.zero		936


//--------------------- SYMBOLS --------------------------

	.type		.nv.reservedSmem.offset0,@object
	.size		.nv.reservedSmem.offset0,0x4
